	.target	sm_100a

	.elftype	@"ET_EXEC"


//--------------------- .note.nv.tkinfo           --------------------------
	.section	.note.nv.tkinfo,"",@"SHT_NOTE"
	.sectionflags	@"SHF_NOTE_NV_TKINFO"
	.tkinfo
        /*0018*/ 	.word	0x00000002
        /*0030*/ 	.string	""
        /*0030*/ 	.string	"ptxas"
        /*0030*/ 	.string	"Cuda compilation tools, release 13.0, V13.0.88"
        /*0030*/ 	.string	"Build cuda_13.0.r13.0/compiler.36424714_0"
        /*0030*/ 	.string	"-arch sm_100a -m 64 "



//--------------------- .note.nv.cuinfo           --------------------------
	.section	.note.nv.cuinfo,"",@"SHT_NOTE"
	.sectionflags	@"SHF_NOTE_NV_CUINFO"
        /*0018*/ 	.short	0x0002
        /*001a*/ 	.short	0x0064
        /*001c*/ 	.short	0x0082
	.zero		2


//--------------------- .nv.info                  --------------------------
	.section	.nv.info,"",@"SHT_CUDA_INFO"
	.align	4


	//----- nvinfo : EIATTR_REGCOUNT
	.align		4
        /*0000*/ 	.byte	0x04, 0x2f
        /*0002*/ 	.short	(.L_34 - .L_33)
	.align		4
.L_33:
        /*0004*/ 	.word	index@(_ZN7cutlass13device_kernelINS_4fmha6kernel36Sm100FmhaFwdKernelTmaWarpspecializedIN4cute5tupleIJiiiNS5_IJNS5_IJiiEEEiEEEEEENS1_10collective38Sm100FmhaFwdMainloopTmaWarpspecializedINS_6half_tEffNS5_IJNS4_1CILi256EEENSC_ILi64EEENSC_ILi16EEEEEENS5_IJiNSC_ILi1EEES7_EEENS5_IJiSH_NS5_IJNS5_IJNSC_ILi0EEEiEEEiEEEEEESM_NS9_10CausalMaskILb1EEENS5_IJNSC_ILi2EEESH_SH_EEENSC_ILb0EEEEENS9_38Sm100FmhaFwdEpilogueTmaWarpspecializedISB_fNS5_IJNSC_ILi128EEESF_SE_EEESI_NS5_IJSH_S7_EEESR_EENS2_23PersistentTileSchedulerENS2_41Sm100FmhaCtxKernelWarpspecializedScheduleEEEEEvNT_6ParamsE)
        /*0008*/ 	.word	0x00000080


	//----- nvinfo : EIATTR_FRAME_SIZE
	.align		4
.L_34:
        /*000c*/ 	.byte	0x04, 0x11
        /*000e*/ 	.short	(.L_36 - .L_35)
	.align		4
.L_35:
        /*0010*/ 	.word	index@($__internal_3_$__cuda_sm3x_div_rn_noftz_f32_slowpath)
        /*0014*/ 	.word	0x00000010


	//----- nvinfo : EIATTR_FRAME_SIZE
	.align		4
.L_36:
        /*0018*/ 	.byte	0x04, 0x11
        /*001a*/ 	.short	(.L_38 - .L_37)
	.align		4
.L_37:
        /*001c*/ 	.word	index@($__internal_2_$__cuda_sm10x_tcgen05_guardrail_trap_unallocated_columns_being_dealloced)
        /*0020*/ 	.word	0x00000010


	//----- nvinfo : EIATTR_FRAME_SIZE
	.align		4
.L_38:
        /*0024*/ 	.byte	0x04, 0x11
        /*0026*/ 	.short	(.L_40 - .L_39)
	.align		4
.L_39:
        /*0028*/ 	.word	index@($__internal_1_$__cuda_sm10x_tcgen05_guardrail_trap_phase_invalid_during_alloc)
        /*002c*/ 	.word	0x00000010


	//----- nvinfo : EIATTR_FRAME_SIZE
	.align		4
.L_40:
        /*0030*/ 	.byte	0x04, 0x11
        /*0032*/ 	.short	(.L_42 - .L_41)
	.align		4
.L_41:
        /*0034*/ 	.word	index@($__internal_0_$__cuda_sm10x_tcgen05_guardrail_trap_col_being_dealloced_not_returned_by_alloc)
        /*0038*/ 	.word	0x00000010


	//----- nvinfo : EIATTR_FRAME_SIZE
	.align		4
.L_42:
        /*003c*/ 	.byte	0x04, 0x11
        /*003e*/ 	.short	(.L_44 - .L_43)
	.align		4
.L_43:
        /*0040*/ 	.word	index@(_ZN7cutlass13device_kernelINS_4fmha6kernel36Sm100FmhaFwdKernelTmaWarpspecializedIN4cute5tupleIJiiiNS5_IJNS5_IJiiEEEiEEEEEENS1_10collective38Sm100FmhaFwdMainloopTmaWarpspecializedINS_6half_tEffNS5_IJNS4_1CILi256EEENSC_ILi64EEENSC_ILi16EEEEEENS5_IJiNSC_ILi1EEES7_EEENS5_IJiSH_NS5_IJNS5_IJNSC_ILi0EEEiEEEiEEEEEESM_NS9_10CausalMaskILb1EEENS5_IJNSC_ILi2EEESH_SH_EEENSC_ILb0EEEEENS9_38Sm100FmhaFwdEpilogueTmaWarpspecializedISB_fNS5_IJNSC_ILi128EEESF_SE_EEESI_NS5_IJSH_S7_EEESR_EENS2_23PersistentTileSchedulerENS2_41Sm100FmhaCtxKernelWarpspecializedScheduleEEEEEvNT_6ParamsE)
        /*0044*/ 	.word	0x00000010


	//----- nvinfo : EIATTR_MIN_STACK_SIZE
	.align		4
.L_44:
        /*0048*/ 	.byte	0x04, 0x12
        /*004a*/ 	.short	(.L_46 - .L_45)
	.align		4
.L_45:
        /*004c*/ 	.word	index@(_ZN7cutlass13device_kernelINS_4fmha6kernel36Sm100FmhaFwdKernelTmaWarpspecializedIN4cute5tupleIJiiiNS5_IJNS5_IJiiEEEiEEEEEENS1_10collective38Sm100FmhaFwdMainloopTmaWarpspecializedINS_6half_tEffNS5_IJNS4_1CILi256EEENSC_ILi64EEENSC_ILi16EEEEEENS5_IJiNSC_ILi1EEES7_EEENS5_IJiSH_NS5_IJNS5_IJNSC_ILi0EEEiEEEiEEEEEESM_NS9_10CausalMaskILb1EEENS5_IJNSC_ILi2EEESH_SH_EEENSC_ILb0EEEEENS9_38Sm100FmhaFwdEpilogueTmaWarpspecializedISB_fNS5_IJNSC_ILi128EEESF_SE_EEESI_NS5_IJSH_S7_EEESR_EENS2_23PersistentTileSchedulerENS2_41Sm100FmhaCtxKernelWarpspecializedScheduleEEEEEvNT_6ParamsE)
        /*0050*/ 	.word	0x00000010
.L_46:


//--------------------- .nv.compat                --------------------------
	.section	.nv.compat,"",@"SHT_CUDA_COMPAT_INFO"
	.align	4
        /*0000*/ 	.byte	0x02, 0x09, 0x01, 0x00, 0x02, 0x02, 0x02, 0x00, 0x02, 0x05, 0x05, 0x00, 0x03, 0x07, 0x01, 0x01
        /*0010*/ 	.byte	0x02, 0x03, 0x01, 0x00, 0x02, 0x06, 0x01, 0x00, 0x04, 0x0b, 0x08, 0x00, 0x01, 0x00, 0x00, 0x00
        /*0020*/ 	.byte	0x00, 0x00, 0x00, 0x00


//--------------------- .nv.info._ZN7cutlass13device_kernelINS_4fmha6kernel36Sm100FmhaFwdKernelTmaWarpspecializedIN4cute5tupleIJiiiNS5_IJNS5_IJiiEEEiEEEEEENS1_10collective38Sm100FmhaFwdMainloopTmaWarpspecializedINS_6half_tEffNS5_IJNS4_1CILi256EEENSC_ILi64EEENSC_ILi16EEEEEENS5_IJiNSC_ILi1EEES7_EEENS5_IJiSH_NS5_IJNS5_IJNSC_ILi0EEEiEEEiEEEEEESM_NS9_10CausalMaskILb1EEENS5_IJNSC_ILi2EEESH_SH_EEENSC_ILb0EEEEENS9_38Sm100FmhaFwdEpilogueTmaWarpspecializedISB_fNS5_IJNSC_ILi128EEESF_SE_EEESI_NS5_IJSH_S7_EEESR_EENS2_23PersistentTileSchedulerENS2_41Sm100FmhaCtxKernelWarpspecializedScheduleEEEEEvNT_6ParamsE --------------------------
	.section	.nv.info._ZN7cutlass13device_kernelINS_4fmha6kernel36Sm100FmhaFwdKernelTmaWarpspecializedIN4cute5tupleIJiiiNS5_IJNS5_IJiiEEEiEEEEEENS1_10collective38Sm100FmhaFwdMainloopTmaWarpspecializedINS_6half_tEffNS5_IJNS4_1CILi256EEENSC_ILi64EEENSC_ILi16EEEEEENS5_IJiNSC_ILi1EEES7_EEENS5_IJiSH_NS5_IJNS5_IJNSC_ILi0EEEiEEEiEEEEEESM_NS9_10CausalMaskILb1EEENS5_IJNSC_ILi2EEESH_SH_EEENSC_ILb0EEEEENS9_38Sm100FmhaFwdEpilogueTmaWarpspecializedISB_fNS5_IJNSC_ILi128EEESF_SE_EEESI_NS5_IJSH_S7_EEESR_EENS2_23PersistentTileSchedulerENS2_41Sm100FmhaCtxKernelWarpspecializedScheduleEEEEEvNT_6ParamsE,"",@"SHT_CUDA_INFO"
	.sectionflags	@""
	.align	4


	//----- nvinfo : EIATTR_CUDA_API_VERSION
	.align		4
        /*0000*/ 	.byte	0x04, 0x37
        /*0002*/ 	.short	(.L_48 - .L_47)
.L_47:
        /*0004*/ 	.word	0x00000082


	//----- nvinfo : EIATTR_KPARAM_INFO
	.align		4
.L_48:
        /*0008*/ 	.byte	0x04, 0x17
        /*000a*/ 	.short	(.L_50 - .L_49)
.L_49:
        /*000c*/ 	.word	0x00000000
        /*0010*/ 	.short	0x0000
        /*0012*/ 	.short	0x0000
        /*0014*/ 	.byte	0x00, 0xf0, 0x01, 0x18


	//----- nvinfo : EIATTR_AT_ENTRY_FRAGMENTS
	.align		4
.L_50:
        /*0018*/ 	.byte	0x04, 0x4f
        /*001a*/ 	.short	(.L_52 - .L_51)


	//   ....[0]....
.L_51:
        /*001c*/ 	.word	0x00000006


	//----- nvinfo : EIATTR_RESERVED_SMEM_USED
	.align		4
.L_52:
        /*0020*/ 	.byte	0x01, 0x41
	.zero		2


	//----- nvinfo : EIATTR_SPARSE_MMA_MASK
	.align		4
        /*0024*/ 	.byte	0x03, 0x50
        /*0026*/ 	.short	0x0000


	//----- nvinfo : EIATTR_TCGEN05_1CTA_USED
	.align		4
        /*0028*/ 	.byte	0x01, 0x51
	.zero		2


	//----- nvinfo : EIATTR_MAXREG_COUNT
	.align		4
        /*002c*/ 	.byte	0x03, 0x1b
        /*002e*/ 	.short	0x0080


	//----- nvinfo : EIATTR_NUM_BARRIERS
	.align		4
        /*0030*/ 	.byte	0x02, 0x4c
        /*0032*/ 	.byte	0x01
	.zero		1


	//----- nvinfo : EIATTR_EXTERNS
	.align		4
        /*0034*/ 	.byte	0x04, 0x0f
        /*0036*/ 	.short	(.L_54 - .L_53)


	//   ....[0]....
	.align		4
.L_53:
        /*0038*/ 	.word	index@(vprintf)


	//   ....[1]....
	.align		4
        /*003c*/ 	.word	index@(__assertfail)


	//----- nvinfo : EIATTR_MERCURY_ISA_VERSION
	.align		4
.L_54:
        /*0040*/ 	.byte	0x03, 0x5f
        /*0042*/ 	.short	0x0101


	//----- nvinfo : EIATTR_INT_WARP_WIDE_INSTR_OFFSETS
	.align		4
        /*0044*/ 	.byte	0x04, 0x31
        /*0046*/ 	.short	(.L_56 - .L_55)


	//   ....[0]....
.L_55:
        /*0048*/ 	.word	0x000124e0


	//   ....[1]....
        /*004c*/ 	.word	0x00012500


	//   ....[2]....
        /*0050*/ 	.word	0x00012530


	//----- nvinfo : EIATTR_COOP_GROUP_MASK_REGIDS
	.align		4
.L_56:
        /*0054*/ 	.byte	0x04, 0x29
        /*0056*/ 	.short	(.L_58 - .L_57)


	//   ....[0]....
.L_57:
        /*0058*/ 	.word	0xffffffff


	//   ....[1]....
        /*005c*/ 	.word	0xffffffff


	//   ....[2]....
        /*0060*/ 	.word	0xffffffff


	//   ....[3]....
        /*0064*/ 	.word	0xffffffff


	//   ....[4]....
        /*0068*/ 	.word	0xffffffff


	//   ....[5]....
        /*006c*/ 	.word	0xffffffff


	//   ....[6]....
        /*0070*/ 	.word	0xffffffff


	//   ....[7]....
        /*0074*/ 	.word	0xffffffff


	//   ....[8]....
        /*0078*/ 	.word	0xffffffff


	//   ....[9]....
        /*007c*/ 	.word	0xffffffff


	//   ....[10]....
        /*0080*/ 	.word	0xffffffff


	//   ....[11]....
        /*0084*/ 	.word	0xffffffff


	//   ....[12]....
        /*0088*/ 	.word	0xffffffff


	//   ....[13]....
        /*008c*/ 	.word	0xffffffff


	//   ....[14]....
        /*0090*/ 	.word	0xffffffff


	//   ....[15]....
        /*0094*/ 	.word	0xffffffff


	//   ....[16]....
        /*0098*/ 	.word	0xffffffff


	//   ....[17]....
        /*009c*/ 	.word	0xffffffff


	//   ....[18]....
        /*00a0*/ 	.word	0xffffffff


	//----- nvinfo : EIATTR_COOP_GROUP_INSTR_OFFSETS
	.align		4
.L_58:
        /*00a4*/ 	.byte	0x04, 0x28
        /*00a6*/ 	.short	(.L_60 - .L_59)


	//   ....[0]....
.L_59:
        /*00a8*/ 	.word	0x00000120


	//   ....[1]....
        /*00ac*/ 	.word	0x000008e0


	//   ....[2]....
        /*00b0*/ 	.word	0x00000b10


	//   ....[3]....
        /*00b4*/ 	.word	0x00000c40


	//   ....[4]....
        /*00b8*/ 	.word	0x00000d80


	//   ....[5]....
        /*00bc*/ 	.word	0x00000ff0


	//   ....[6]....
        /*00c0*/ 	.word	0x000011e0


	//   ....[7]....
        /*00c4*/ 	.word	0x000012f0


	//   ....[8]....
        /*00c8*/ 	.word	0x00001450


	//   ....[9]....
        /*00cc*/ 	.word	0x000015b0


	//   ....[10]....
        /*00d0*/ 	.word	0x000019f0


	//   ....[11]....
        /*00d4*/ 	.word	0x00001c00


	//   ....[12]....
        /*00d8*/ 	.word	0x00001c10


	//   ....[13]....
        /*00dc*/ 	.word	0x000070b0


	//   ....[14]....
        /*00e0*/ 	.word	0x00007440


	//   ....[15]....
        /*00e4*/ 	.word	0x00009300


	//   ....[16]....
        /*00e8*/ 	.word	0x0000b700


	//   ....[17]....
        /*00ec*/ 	.word	0x000123e0


	//   ....[18]....
        /*00f0*/ 	.word	0x00012600


	//----- nvinfo : EIATTR_REG_RECONFIG
	.align		4
.L_60:
        /*00f4*/ 	.byte	0x01, 0x54
	.zero		2


	//----- nvinfo : EIATTR_VRC_CTA_INIT_COUNT
	.align		4
        /*00f8*/ 	.byte	0x02, 0x4a
        /*00fa*/ 	.byte	0x80
	.zero		1


	//----- nvinfo : EIATTR_SYSCALL_OFFSETS
	.align		4
        /*00fc*/ 	.byte	0x04, 0x46
        /*00fe*/ 	.short	(.L_62 - .L_61)


	//   ....[0]....
.L_61:
        /*0100*/ 	.word	0x00003be0


	//   ....[1]....
        /*0104*/ 	.word	0x00003cb0


	//   ....[2]....
        /*0108*/ 	.word	0x00003d20


	//   ....[3]....
        /*010c*/ 	.word	0x00003d90


	//   ....[4]....
        /*0110*/ 	.word	0x00003e00


	//   ....[5]....
        /*0114*/ 	.word	0x00003ea0


	//   ....[6]....
        /*0118*/ 	.word	0x00003f80


	//   ....[7]....
        /*011c*/ 	.word	0x00004020


	//   ....[8]....
        /*0120*/ 	.word	0x000040c0


	//   ....[9]....
        /*0124*/ 	.word	0x00004160


	//   ....[10]....
        /*0128*/ 	.word	0x000041d0


	//   ....[11]....
        /*012c*/ 	.word	0x00004270


	//   ....[12]....
        /*0130*/ 	.word	0x00004310


	//   ....[13]....
        /*0134*/ 	.word	0x00004380


	//   ....[14]....
        /*0138*/ 	.word	0x00004420


	//   ....[15]....
        /*013c*/ 	.word	0x000044c0


	//   ....[16]....
        /*0140*/ 	.word	0x00004560


	//   ....[17]....
        /*0144*/ 	.word	0x00004600


	//   ....[18]....
        /*0148*/ 	.word	0x00004670


	//   ....[19]....
        /*014c*/ 	.word	0x00004710


	//   ....[20]....
        /*0150*/ 	.word	0x000047b0


	//   ....[21]....
        /*0154*/ 	.word	0x00004820


	//   ....[22]....
        /*0158*/ 	.word	0x000048c0


	//   ....[23]....
        /*015c*/ 	.word	0x00004960


	//   ....[24]....
        /*0160*/ 	.word	0x00004a00


	//   ....[25]....
        /*0164*/ 	.word	0x00004aa0


	//   ....[26]....
        /*0168*/ 	.word	0x00004b10


	//   ....[27]....
        /*016c*/ 	.word	0x00004bb0


	//   ....[28]....
        /*0170*/ 	.word	0x00004c50


	//   ....[29]....
        /*0174*/ 	.word	0x00004cc0


	//   ....[30]....
        /*0178*/ 	.word	0x00004d60


	//   ....[31]....
        /*017c*/ 	.word	0x00004e00


	//   ....[32]....
        /*0180*/ 	.word	0x00004ea0


	//   ....[33]....
        /*0184*/ 	.word	0x00004f40


	//   ....[34]....
        /*0188*/ 	.word	0x00004fe0


	//   ....[35]....
        /*018c*/ 	.word	0x00005080


	//   ....[36]....
        /*0190*/ 	.word	0x000050f0


	//   ....[37]....
        /*0194*/ 	.word	0x00005190


	//   ....[38]....
        /*0198*/ 	.word	0x00005230


	//   ....[39]....
        /*019c*/ 	.word	0x000052a0


	//   ....[40]....
        /*01a0*/ 	.word	0x00005340


	//   ....[41]....
        /*01a4*/ 	.word	0x000053e0


	//   ....[42]....
        /*01a8*/ 	.word	0x00005480


	//   ....[43]....
        /*01ac*/ 	.word	0x00005520


	//   ....[44]....
        /*01b0*/ 	.word	0x00005590


	//   ....[45]....
        /*01b4*/ 	.word	0x00005630


	//   ....[46]....
        /*01b8*/ 	.word	0x000056d0


	//   ....[47]....
        /*01bc*/ 	.word	0x00005740


	//   ....[48]....
        /*01c0*/ 	.word	0x000057d0


	//   ....[49]....
        /*01c4*/ 	.word	0x00005870


	//   ....[50]....
        /*01c8*/ 	.word	0x00005910


	//   ....[51]....
        /*01cc*/ 	.word	0x000059b0


	//   ....[52]....
        /*01d0*/ 	.word	0x00005a20


	//   ....[53]....
        /*01d4*/ 	.word	0x00005ab0


	//   ....[54]....
        /*01d8*/ 	.word	0x00005b50


	//   ....[55]....
        /*01dc*/ 	.word	0x00005bc0


	//   ....[56]....
        /*01e0*/ 	.word	0x00005c60


	//   ....[57]....
        /*01e4*/ 	.word	0x00005d00


	//   ....[58]....
        /*01e8*/ 	.word	0x00005da0


	//   ....[59]....
        /*01ec*/ 	.word	0x00005e40


	//   ....[60]....
        /*01f0*/ 	.word	0x000094a0


	//   ....[61]....
        /*01f4*/ 	.word	0x000095f0


	//   ....[62]....
        /*01f8*/ 	.word	0x00009980


	//   ....[63]....
        /*01fc*/ 	.word	0x0000b000


	//   ....[64]....
        /*0200*/ 	.word	0x0000b600


	//   ....[65]....
        /*0204*/ 	.word	0x0000b8a0


	//   ....[66]....
        /*0208*/ 	.word	0x0000b9f0


	//   ....[67]....
        /*020c*/ 	.word	0x0000d1b0


	//   ....[68]....
        /*0210*/ 	.word	0x0000e840


	//   ....[69]....
        /*0214*/ 	.word	0x0000ee40


	//----- nvinfo : EIATTR_MBARRIER_INSTR_OFFSETS
	.align		4
.L_62:
        /*0218*/ 	.byte	0x04, 0x39
        /*021a*/ 	.short	(.L_64 - .L_63)


	//   ....[0]....
.L_63:
        /*021c*/ 	.word	0x000009c0
        /*0220*/ 	.word	0x000000ff
        /*0224*/ 	.word	0x00005800
        /*0228*/ 	.short	0x0100
        /*022a*/ 	.byte	0x05
	.zero		1


	//   ....[1]....
        /*022c*/ 	.word	0x000009d0
        /*0230*/ 	.word	0x000000ff
        /*0234*/ 	.word	0x00005810
        /*0238*/ 	.short	0x0100
        /*023a*/ 	.byte	0x05
	.zero		1


	//   ....[2]....
        /*023c*/ 	.word	0x000009e0
        /*0240*/ 	.word	0x000000ff
        /*0244*/ 	.word	0x00005808
        /*0248*/ 	.short	0x0100
        /*024a*/ 	.byte	0x05
	.zero		1


	//   ....[3]....
        /*024c*/ 	.word	0x000009f0
        /*0250*/ 	.word	0x000000ff
        /*0254*/ 	.word	0x00005818
        /*0258*/ 	.short	0x0100
        /*025a*/ 	.byte	0x05
	.zero		1


	//   ....[4]....
        /*025c*/ 	.word	0x00000bd0
        /*0260*/ 	.word	0x000000ff
        /*0264*/ 	.word	0x00005820
        /*0268*/ 	.short	0x0100
        /*026a*/ 	.byte	0x05
	.zero		1


	//   ....[5]....
        /*026c*/ 	.word	0x00000be0
        /*0270*/ 	.word	0x000000ff
        /*0274*/ 	.word	0x00005838
        /*0278*/ 	.short	0x0100
        /*027a*/ 	.byte	0x05
	.zero		1


	//   ....[6]....
        /*027c*/ 	.word	0x00000bf0
        /*0280*/ 	.word	0x000000ff
        /*0284*/ 	.word	0x00005828
        /*0288*/ 	.short	0x0100
        /*028a*/ 	.byte	0x05
	.zero		1


	//   ....[7]....
        /*028c*/ 	.word	0x00000c00
        /*0290*/ 	.word	0x000000ff
        /*0294*/ 	.word	0x00005840
        /*0298*/ 	.short	0x0100
        /*029a*/ 	.byte	0x05
	.zero		1


	//   ....[8]....
        /*029c*/ 	.word	0x00000c10
        /*02a0*/ 	.word	0x000000ff
        /*02a4*/ 	.word	0x00005830
        /*02a8*/ 	.short	0x0100
        /*02aa*/ 	.byte	0x05
	.zero		1


	//   ....[9]....
        /*02ac*/ 	.word	0x00000c20
        /*02b0*/ 	.word	0x000000ff
        /*02b4*/ 	.word	0x00005848
        /*02b8*/ 	.short	0x0100
        /*02ba*/ 	.byte	0x05
	.zero		1


	//   ....[10]....
        /*02bc*/ 	.word	0x00000d50
        /*02c0*/ 	.word	0x000000ff
        /*02c4*/ 	.word	0x00005850
        /*02c8*/ 	.short	0x0100
        /*02ca*/ 	.byte	0x06
	.zero		1


	//   ....[11]....
        /*02cc*/ 	.word	0x00000d60
        /*02d0*/ 	.word	0x000000ff
        /*02d4*/ 	.word	0x00005858
        /*02d8*/ 	.short	0x0100
        /*02da*/ 	.byte	0x06
	.zero		1


	//   ....[12]....
        /*02dc*/ 	.word	0x00000ec0
        /*02e0*/ 	.word	0x000000ff
        /*02e4*/ 	.word	0x00005860
        /*02e8*/ 	.short	0x0100
        /*02ea*/ 	.byte	0x07
	.zero		1


	//   ....[13]....
        /*02ec*/ 	.word	0x00000ed0
        /*02f0*/ 	.word	0x000000ff
        /*02f4*/ 	.word	0x00005868
        /*02f8*/ 	.short	0x0100
        /*02fa*/ 	.byte	0x07
	.zero		1


	//   ....[14]....
        /*02fc*/ 	.word	0x000010b0
        /*0300*/ 	.word	0x000000ff
        /*0304*/ 	.word	0x00005870
        /*0308*/ 	.short	0x0100
        /*030a*/ 	.byte	0x07
	.zero		1


	//   ....[15]....
        /*030c*/ 	.word	0x000010c0
        /*0310*/ 	.word	0x000000ff
        /*0314*/ 	.word	0x00005878
        /*0318*/ 	.short	0x0100
        /*031a*/ 	.byte	0x07
	.zero		1


	//   ....[16]....
        /*031c*/ 	.word	0x000012c0
        /*0320*/ 	.word	0x000000ff
        /*0324*/ 	.word	0x00005880
        /*0328*/ 	.short	0x0100
        /*032a*/ 	.byte	0x09
	.zero		1


	//   ....[17]....
        /*032c*/ 	.word	0x000012d0
        /*0330*/ 	.word	0x000000ff
        /*0334*/ 	.word	0x00005888
        /*0338*/ 	.short	0x0100
        /*033a*/ 	.byte	0x09
	.zero		1


	//   ....[18]....
        /*033c*/ 	.word	0x00001400
        /*0340*/ 	.word	0x000000ff
        /*0344*/ 	.word	0x00005890
        /*0348*/ 	.short	0x0100
        /*034a*/ 	.byte	0x0a
	.zero		1


	//   ....[19]....
        /*034c*/ 	.word	0x00001410
        /*0350*/ 	.word	0x000000ff
        /*0354*/ 	.word	0x000058a0
        /*0358*/ 	.short	0x0100
        /*035a*/ 	.byte	0x0a
	.zero		1


	//   ....[20]....
        /*035c*/ 	.word	0x00001420
        /*0360*/ 	.word	0x000000ff
        /*0364*/ 	.word	0x00005898
        /*0368*/ 	.short	0x0100
        /*036a*/ 	.byte	0x0a
	.zero		1


	//   ....[21]....
        /*036c*/ 	.word	0x00001430
        /*0370*/ 	.word	0x000000ff
        /*0374*/ 	.word	0x000058a8
        /*0378*/ 	.short	0x0100
        /*037a*/ 	.byte	0x0a
	.zero		1


	//   ....[22]....
        /*037c*/ 	.word	0x00001560
        /*0380*/ 	.word	0x000000ff
        /*0384*/ 	.word	0x000058b0
        /*0388*/ 	.short	0x0100
        /*038a*/ 	.byte	0x0a
	.zero		1


	//   ....[23]....
        /*038c*/ 	.word	0x00001570
        /*0390*/ 	.word	0x000000ff
        /*0394*/ 	.word	0x000058c0
        /*0398*/ 	.short	0x0100
        /*039a*/ 	.byte	0x0a
	.zero		1


	//   ....[24]....
        /*039c*/ 	.word	0x00001580
        /*03a0*/ 	.word	0x000000ff
        /*03a4*/ 	.word	0x000058b8
        /*03a8*/ 	.short	0x0100
        /*03aa*/ 	.byte	0x0a
	.zero		1


	//   ....[25]....
        /*03ac*/ 	.word	0x00001590
        /*03b0*/ 	.word	0x000000ff
        /*03b4*/ 	.word	0x000058c8
        /*03b8*/ 	.short	0x0100
        /*03ba*/ 	.byte	0x0a
	.zero		1


	//   ....[26]....
        /*03bc*/ 	.word	0x00001690
        /*03c0*/ 	.word	0x000000ff
        /*03c4*/ 	.word	0x000058d0
        /*03c8*/ 	.short	0x0100
        /*03ca*/ 	.byte	0x09
	.zero		1


	//   ....[27]....
        /*03cc*/ 	.word	0x000016a0
        /*03d0*/ 	.word	0x000000ff
        /*03d4*/ 	.word	0x000058d8
        /*03d8*/ 	.short	0x0100
        /*03da*/ 	.byte	0x09
	.zero		1


	//   ....[28]....
        /*03dc*/ 	.word	0x00001d90
        /*03e0*/ 	.word	0x000000ff
        /*03e4*/ 	.word	0x00005800
        /*03e8*/ 	.short	0x010a
        /*03ea*/ 	.byte	0x0c
	.zero		1


	//   ....[29]....
        /*03ec*/ 	.word	0x00001e10
        /*03f0*/ 	.word	0x000000ff
        /*03f4*/ 	.word	0x00005820
        /*03f8*/ 	.short	0x010a
        /*03fa*/ 	.byte	0x05
	.zero		1


	//   ....[30]....
        /*03fc*/ 	.word	0x00001ed0
        /*0400*/ 	.word	0x000000ff
        /*0404*/ 	.word	0x00005858
        /*0408*/ 	.short	0x010a
        /*040a*/ 	.byte	0x0c
	.zero		1


	//   ....[31]....
        /*040c*/ 	.word	0x00001fe0
        /*0410*/ 	.word	0x000000ff
        /*0414*/ 	.word	0x00005808
        /*0418*/ 	.short	0x010a
        /*041a*/ 	.byte	0x0c
	.zero		1


	//   ....[32]....
        /*041c*/ 	.word	0x00002060
        /*0420*/ 	.word	0x000000ff
        /*0424*/ 	.word	0x00005868
        /*0428*/ 	.short	0x010a
        /*042a*/ 	.byte	0x0c
	.zero		1


	//   ....[33]....
        /*042c*/ 	.word	0x000021c0
        /*0430*/ 	.word	0x000000ff
        /*0434*/ 	.word	0x00005820
        /*0438*/ 	.short	0x010a
        /*043a*/ 	.byte	0x04
	.zero		1


	//   ....[34]....
        /*043c*/ 	.word	0x00002270
        /*0440*/ 	.word	0x000000ff
        /*0444*/ 	.word	0x000058a0
        /*0448*/ 	.short	0x010a
        /*044a*/ 	.byte	0x0c
	.zero		1


	//   ....[35]....
        /*044c*/ 	.word	0x00002300
        /*0450*/ 	.word	0x000000ff
        /*0454*/ 	.word	0x00005858
        /*0458*/ 	.short	0x010a
        /*045a*/ 	.byte	0x0c
	.zero		1


	//   ....[36]....
        /*045c*/ 	.word	0x000026d0
        /*0460*/ 	.word	0x000000ff
        /*0464*/ 	.word	0x00005820
        /*0468*/ 	.short	0x010a
        /*046a*/ 	.byte	0x06
	.zero		1


	//   ....[37]....
        /*046c*/ 	.word	0x00002840
        /*0470*/ 	.word	0x000000ff
        /*0474*/ 	.word	0x000058a8
        /*0478*/ 	.short	0x010a
        /*047a*/ 	.byte	0x0c
	.zero		1


	//   ....[38]....
        /*047c*/ 	.word	0x000028d0
        /*0480*/ 	.word	0x000000ff
        /*0484*/ 	.word	0x00005868
        /*0488*/ 	.short	0x010a
        /*048a*/ 	.byte	0x0c
	.zero		1


	//   ....[39]....
        /*048c*/ 	.word	0x00002d70
        /*0490*/ 	.word	0x000000ff
        /*0494*/ 	.word	0x00005820
        /*0498*/ 	.short	0x010a
        /*049a*/ 	.byte	0x04
	.zero		1


	//   ....[40]....
        /*049c*/ 	.word	0x00002e00
        /*04a0*/ 	.word	0x000000ff
        /*04a4*/ 	.word	0x000058a0
        /*04a8*/ 	.short	0x010a
        /*04aa*/ 	.byte	0x0c
	.zero		1


	//   ....[41]....
        /*04ac*/ 	.word	0x00002ea0
        /*04b0*/ 	.word	0x000000ff
        /*04b4*/ 	.word	0x00005858
        /*04b8*/ 	.short	0x010a
        /*04ba*/ 	.byte	0x0c
	.zero		1


	//   ....[42]....
        /*04bc*/ 	.word	0x00003280
        /*04c0*/ 	.word	0x000000ff
        /*04c4*/ 	.word	0x000058a8
        /*04c8*/ 	.short	0x010a
        /*04ca*/ 	.byte	0x0c
	.zero		1


	//   ....[43]....
        /*04cc*/ 	.word	0x00003310
        /*04d0*/ 	.word	0x000000ff
        /*04d4*/ 	.word	0x00005868
        /*04d8*/ 	.short	0x010a
        /*04da*/ 	.byte	0x0c
	.zero		1


	//   ....[44]....
        /*04dc*/ 	.word	0x00003ae0
        /*04e0*/ 	.word	0x00000010
        /*04e4*/ 	.word	0x000058c0
        /*04e8*/ 	.short	0x010a
        /*04ea*/ 	.byte	0xff
	.zero		1


	//   ....[45]....
        /*04ec*/ 	.word	0x000064d0
        /*04f0*/ 	.word	0x00000010
        /*04f4*/ 	.word	0x000058b0
        /*04f8*/ 	.short	0x0101
        /*04fa*/ 	.byte	0xff
	.zero		1


	//   ....[46]....
        /*04fc*/ 	.word	0x00006800
        /*0500*/ 	.word	0x00000010
        /*0504*/ 	.word	0x000058c8
        /*0508*/ 	.short	0x010a
        /*050a*/ 	.byte	0xff
	.zero		1


	//   ....[47]....
        /*050c*/ 	.word	0x00006c00
        /*0510*/ 	.word	0x00000010
        /*0514*/ 	.word	0x000058b8
        /*0518*/ 	.short	0x0101
        /*051a*/ 	.byte	0xff
	.zero		1


	//   ....[48]....
        /*051c*/ 	.word	0x00006d50
        /*0520*/ 	.word	0x00000000
        /*0524*/ 	.word	0x00005870
        /*0528*/ 	.short	0x010a
        /*052a*/ 	.byte	0xff
	.zero		1


	//   ....[49]....
        /*052c*/ 	.word	0x00006de0
        /*0530*/ 	.word	0x00000004
        /*0534*/ 	.word	0x00000000
        /*0538*/ 	.short	0x0101
        /*053a*/ 	.byte	0xff
	.zero		1


	//   ....[50]....
        /*053c*/ 	.word	0x00006e40
        /*0540*/ 	.word	0x00000000
        /*0544*/ 	.word	0x00005880
        /*0548*/ 	.short	0x010a
        /*054a*/ 	.byte	0xff
	.zero		1


	//   ....[51]....
        /*054c*/ 	.word	0x00006f10
        /*0550*/ 	.word	0x00000000
        /*0554*/ 	.word	0x00005870
        /*0558*/ 	.short	0x010a
        /*055a*/ 	.byte	0xff
	.zero		1


	//   ....[52]....
        /*055c*/ 	.word	0x00007090
        /*0560*/ 	.word	0x00000000
        /*0564*/ 	.word	0x00005890
        /*0568*/ 	.short	0x010a
        /*056a*/ 	.byte	0xff
	.zero		1


	//   ....[53]....
        /*056c*/ 	.word	0x00007200
        /*0570*/ 	.word	0x00000002
        /*0574*/ 	.word	0x00000000
        /*0578*/ 	.short	0x0101
        /*057a*/ 	.byte	0xff
	.zero		1


	//   ....[54]....
        /*057c*/ 	.word	0x00007280
        /*0580*/ 	.word	0x00000002
        /*0584*/ 	.word	0x00000000
        /*0588*/ 	.short	0x0101
        /*058a*/ 	.byte	0xff
	.zero		1


	//   ....[55]....
        /*058c*/ 	.word	0x000072e0
        /*0590*/ 	.word	0x00000000
        /*0594*/ 	.word	0x00005880
        /*0598*/ 	.short	0x010a
        /*059a*/ 	.byte	0xff
	.zero		1


	//   ....[56]....
        /*059c*/ 	.word	0x00007410
        /*05a0*/ 	.word	0x00000000
        /*05a4*/ 	.word	0x00005898
        /*05a8*/ 	.short	0x010a
        /*05aa*/ 	.byte	0xff
	.zero		1


	//   ....[57]....
        /*05ac*/ 	.word	0x00007570
        /*05b0*/ 	.word	0x00000004
        /*05b4*/ 	.word	0x00000000
        /*05b8*/ 	.short	0x0101
        /*05ba*/ 	.byte	0xff
	.zero		1


	//   ....[58]....
        /*05bc*/ 	.word	0x000075f0
        /*05c0*/ 	.word	0x00000002
        /*05c4*/ 	.word	0x00000000
        /*05c8*/ 	.short	0x0101
        /*05ca*/ 	.byte	0xff
	.zero		1


	//   ....[59]....
        /*05cc*/ 	.word	0x00007680
        /*05d0*/ 	.word	0x00000003
        /*05d4*/ 	.word	0x00000000
        /*05d8*/ 	.short	0x0101
        /*05da*/ 	.byte	0xff
	.zero		1


	//   ....[60]....
        /*05dc*/ 	.word	0x000076d0
        /*05e0*/ 	.word	0x00000000
        /*05e4*/ 	.word	0x00005870
        /*05e8*/ 	.short	0x010a
        /*05ea*/ 	.byte	0xff
	.zero		1


	//   ....[61]....
        /*05ec*/ 	.word	0x00007760
        /*05f0*/ 	.word	0x00000004
        /*05f4*/ 	.word	0x00000000
        /*05f8*/ 	.short	0x0101
        /*05fa*/ 	.byte	0xff
	.zero		1


	//   ....[62]....
        /*05fc*/ 	.word	0x000077c0
        /*0600*/ 	.word	0x00000000
        /*0604*/ 	.word	0x00005890
        /*0608*/ 	.short	0x010a
        /*060a*/ 	.byte	0xff
	.zero		1


	//   ....[63]....
        /*060c*/ 	.word	0x00007840
        /*0610*/ 	.word	0x00000000
        /*0614*/ 	.word	0x000058c0
        /*0618*/ 	.short	0x010a
        /*061a*/ 	.byte	0xff
	.zero		1


	//   ....[64]....
        /*061c*/ 	.word	0x00008170
        /*0620*/ 	.word	0x00000002
        /*0624*/ 	.word	0x00000000
        /*0628*/ 	.short	0x0101
        /*062a*/ 	.byte	0xff
	.zero		1


	//   ....[65]....
        /*062c*/ 	.word	0x000081a0
        /*0630*/ 	.word	0x00000000
        /*0634*/ 	.word	0x000058b0
        /*0638*/ 	.short	0x0101
        /*063a*/ 	.byte	0xff
	.zero		1


	//   ....[66]....
        /*063c*/ 	.word	0x00008220
        /*0640*/ 	.word	0x00000000
        /*0644*/ 	.word	0x00005880
        /*0648*/ 	.short	0x010a
        /*064a*/ 	.byte	0xff
	.zero		1


	//   ....[67]....
        /*064c*/ 	.word	0x000082b0
        /*0650*/ 	.word	0x00000023
        /*0654*/ 	.word	0x00000000
        /*0658*/ 	.short	0x0101
        /*065a*/ 	.byte	0xff
	.zero		1


	//   ....[68]....
        /*065c*/ 	.word	0x00008300
        /*0660*/ 	.word	0x00000000
        /*0664*/ 	.word	0x00005898
        /*0668*/ 	.short	0x010a
        /*066a*/ 	.byte	0xff
	.zero		1


	//   ....[69]....
        /*066c*/ 	.word	0x00008380
        /*0670*/ 	.word	0x00000000
        /*0674*/ 	.word	0x000058c8
        /*0678*/ 	.short	0x010a
        /*067a*/ 	.byte	0xff
	.zero		1


	//   ....[70]....
        /*067c*/ 	.word	0x00008c60
        /*0680*/ 	.word	0x00000003
        /*0684*/ 	.word	0x00000000
        /*0688*/ 	.short	0x0101
        /*068a*/ 	.byte	0xff
	.zero		1


	//   ....[71]....
        /*068c*/ 	.word	0x00008c90
        /*0690*/ 	.word	0x00000000
        /*0694*/ 	.word	0x000058b8
        /*0698*/ 	.short	0x0101
        /*069a*/ 	.byte	0xff
	.zero		1


	//   ....[72]....
        /*069c*/ 	.word	0x00009200
        /*06a0*/ 	.word	0x000000ff
        /*06a4*/ 	.word	0x00000000
        /*06a8*/ 	.short	0x010a
        /*06aa*/ 	.byte	0x30
	.zero		1


	//   ....[73]....
        /*06ac*/ 	.word	0x00009380
        /*06b0*/ 	.word	0x000000ff
        /*06b4*/ 	.word	0x00000000
        /*06b8*/ 	.short	0x010a
        /*06ba*/ 	.byte	0x2d
	.zero		1


	//   ....[74]....
        /*06bc*/ 	.word	0x00009a00
        /*06c0*/ 	.word	0x000000ff
        /*06c4*/ 	.word	0x00000000
        /*06c8*/ 	.short	0x0101
        /*06ca*/ 	.byte	0x2c
	.zero		1


	//   ....[75]....
        /*06cc*/ 	.word	0x00009a70
        /*06d0*/ 	.word	0x000000ff
        /*06d4*/ 	.word	0x00000000
        /*06d8*/ 	.short	0x010a
        /*06da*/ 	.byte	0x2b
	.zero		1


	//   ....[76]....
        /*06dc*/ 	.word	0x00009e70
        /*06e0*/ 	.word	0x000000ff
        /*06e4*/ 	.word	0x00000000
        /*06e8*/ 	.short	0x0101
        /*06ea*/ 	.byte	0x2a
	.zero		1


	//   ....[77]....
        /*06ec*/ 	.word	0x0000b0d0
        /*06f0*/ 	.word	0x000000ff
        /*06f4*/ 	.word	0x00000000
        /*06f8*/ 	.short	0x0101
        /*06fa*/ 	.byte	0x04
	.zero		1


	//   ....[78]....
        /*06fc*/ 	.word	0x0000b190
        /*0700*/ 	.word	0x000000ff
        /*0704*/ 	.word	0x00000000
        /*0708*/ 	.short	0x010a
        /*070a*/ 	.byte	0x30
	.zero		1


	//   ....[79]....
        /*070c*/ 	.word	0x0000b4e0
        /*0710*/ 	.word	0x000000ff
        /*0714*/ 	.word	0x00000000
        /*0718*/ 	.short	0x010a
        /*071a*/ 	.byte	0x2d
	.zero		1


	//   ....[80]....
        /*071c*/ 	.word	0x0000b780
        /*0720*/ 	.word	0x000000ff
        /*0724*/ 	.word	0x00000000
        /*0728*/ 	.short	0x010a
        /*072a*/ 	.byte	0x2d
	.zero		1


	//   ....[81]....
        /*072c*/ 	.word	0x0000d240
        /*0730*/ 	.word	0x000000ff
        /*0734*/ 	.word	0x00000000
        /*0738*/ 	.short	0x0101
        /*073a*/ 	.byte	0x2c
	.zero		1


	//   ....[82]....
        /*073c*/ 	.word	0x0000d2b0
        /*0740*/ 	.word	0x000000ff
        /*0744*/ 	.word	0x00000000
        /*0748*/ 	.short	0x010a
        /*074a*/ 	.byte	0x2b
	.zero		1


	//   ....[83]....
        /*074c*/ 	.word	0x0000d6a0
        /*0750*/ 	.word	0x000000ff
        /*0754*/ 	.word	0x00000000
        /*0758*/ 	.short	0x0101
        /*075a*/ 	.byte	0x2a
	.zero		1


	//   ....[84]....
        /*075c*/ 	.word	0x0000e910
        /*0760*/ 	.word	0x000000ff
        /*0764*/ 	.word	0x00000000
        /*0768*/ 	.short	0x0101
        /*076a*/ 	.byte	0x04
	.zero		1


	//   ....[85]....
        /*076c*/ 	.word	0x0000e9d0
        /*0770*/ 	.word	0x000000ff
        /*0774*/ 	.word	0x00000000
        /*0778*/ 	.short	0x010a
        /*077a*/ 	.byte	0x30
	.zero		1


	//   ....[86]....
        /*077c*/ 	.word	0x0000ed20
        /*0780*/ 	.word	0x000000ff
        /*0784*/ 	.word	0x00000000
        /*0788*/ 	.short	0x010a
        /*078a*/ 	.byte	0x2d
	.zero		1


	//   ....[87]....
        /*078c*/ 	.word	0x0000ef20
        /*0790*/ 	.word	0x000000ff
        /*0794*/ 	.word	0x00000000
        /*0798*/ 	.short	0x0101
        /*079a*/ 	.byte	0x2c
	.zero		1


	//   ....[88]....
        /*079c*/ 	.word	0x0000efb0
        /*07a0*/ 	.word	0x000000ff
        /*07a4*/ 	.word	0x00000000
        /*07a8*/ 	.short	0x010a
        /*07aa*/ 	.byte	0x30
	.zero		1


	//   ....[89]....
        /*07ac*/ 	.word	0x0000f040
        /*07b0*/ 	.word	0x000000ff
        /*07b4*/ 	.word	0x00000000
        /*07b8*/ 	.short	0x0101
        /*07ba*/ 	.byte	0x04
	.zero		1


	//   ....[90]....
        /*07bc*/ 	.word	0x0000f720
        /*07c0*/ 	.word	0x000000ff
        /*07c4*/ 	.word	0x00005810
        /*07c8*/ 	.short	0x010a
        /*07ca*/ 	.byte	0x08
	.zero		1


	//   ....[91]....
        /*07cc*/ 	.word	0x0000f8d0
        /*07d0*/ 	.word	0x000000ff
        /*07d4*/ 	.word	0x00005838
        /*07d8*/ 	.short	0x010a
        /*07da*/ 	.byte	0x11
	.zero		1


	//   ....[92]....
        /*07dc*/ 	.word	0x0000fab0
        /*07e0*/ 	.word	0x000000ff
        /*07e4*/ 	.word	0x00005818
        /*07e8*/ 	.short	0x010a
        /*07ea*/ 	.byte	0x08
	.zero		1


	//   ....[93]....
        /*07ec*/ 	.word	0x0000fc90
        /*07f0*/ 	.word	0x000000ff
        /*07f4*/ 	.word	0x00005838
        /*07f8*/ 	.short	0x010a
        /*07fa*/ 	.byte	0x11
	.zero		1


	//   ....[94]....
        /*07fc*/ 	.word	0x0000ff70
        /*0800*/ 	.word	0x000000ff
        /*0804*/ 	.word	0x00005838
        /*0808*/ 	.short	0x010a
        /*080a*/ 	.byte	0x11
	.zero		1


	//   ....[95]....
        /*080c*/ 	.word	0x000101a0
        /*0810*/ 	.word	0x000000ff
        /*0814*/ 	.word	0x00005838
        /*0818*/ 	.short	0x010a
        /*081a*/ 	.byte	0x11
	.zero		1


	//   ....[96]....
        /*081c*/ 	.word	0x000103a0
        /*0820*/ 	.word	0x000000ff
        /*0824*/ 	.word	0x00005838
        /*0828*/ 	.short	0x010a
        /*082a*/ 	.byte	0x11
	.zero		1


	//   ....[97]....
        /*082c*/ 	.word	0x000105a0
        /*0830*/ 	.word	0x000000ff
        /*0834*/ 	.word	0x00005838
        /*0838*/ 	.short	0x010a
        /*083a*/ 	.byte	0x11
	.zero		1


	//   ....[98]....
        /*083c*/ 	.word	0x000107a0
        /*0840*/ 	.word	0x000000ff
        /*0844*/ 	.word	0x00005838
        /*0848*/ 	.short	0x010a
        /*084a*/ 	.byte	0x11
	.zero		1


	//   ....[99]....
        /*084c*/ 	.word	0x000109a0
        /*0850*/ 	.word	0x000000ff
        /*0854*/ 	.word	0x00005838
        /*0858*/ 	.short	0x010a
        /*085a*/ 	.byte	0x11
	.zero		1


	//   ....[100]....
        /*085c*/ 	.word	0x00010ba0
        /*0860*/ 	.word	0x000000ff
        /*0864*/ 	.word	0x00005838
        /*0868*/ 	.short	0x010a
        /*086a*/ 	.byte	0x11
	.zero		1


	//   ....[101]....
        /*086c*/ 	.word	0x00010da0
        /*0870*/ 	.word	0x000000ff
        /*0874*/ 	.word	0x00005838
        /*0878*/ 	.short	0x010a
        /*087a*/ 	.byte	0x11
	.zero		1


	//   ....[102]....
        /*087c*/ 	.word	0x00011010
        /*0880*/ 	.word	0x000000ff
        /*0884*/ 	.word	0x00005838
        /*0888*/ 	.short	0x010a
        /*088a*/ 	.byte	0x11
	.zero		1


	//   ....[103]....
        /*088c*/ 	.word	0x00011210
        /*0890*/ 	.word	0x000000ff
        /*0894*/ 	.word	0x00005838
        /*0898*/ 	.short	0x010a
        /*089a*/ 	.byte	0x11
	.zero		1


	//   ....[104]....
        /*089c*/ 	.word	0x00011430
        /*08a0*/ 	.word	0x000000ff
        /*08a4*/ 	.word	0x00005838
        /*08a8*/ 	.short	0x010a
        /*08aa*/ 	.byte	0x11
	.zero		1


	//   ....[105]....
        /*08ac*/ 	.word	0x00011630
        /*08b0*/ 	.word	0x000000ff
        /*08b4*/ 	.word	0x00005838
        /*08b8*/ 	.short	0x010a
        /*08ba*/ 	.byte	0x11
	.zero		1


	//   ....[106]....
        /*08bc*/ 	.word	0x00011860
        /*08c0*/ 	.word	0x000000ff
        /*08c4*/ 	.word	0x00005838
        /*08c8*/ 	.short	0x010a
        /*08ca*/ 	.byte	0x11
	.zero		1


	//   ....[107]....
        /*08cc*/ 	.word	0x00011a60
        /*08d0*/ 	.word	0x000000ff
        /*08d4*/ 	.word	0x00005838
        /*08d8*/ 	.short	0x010a
        /*08da*/ 	.byte	0x09
	.zero		1


	//   ....[108]....
        /*08dc*/ 	.word	0x00012100
        /*08e0*/ 	.word	0x000000ff
        /*08e4*/ 	.word	0x000058b0
        /*08e8*/ 	.short	0x010a
        /*08ea*/ 	.byte	0x11
	.zero		1


	//   ....[109]....
        /*08ec*/ 	.word	0x000121a0
        /*08f0*/ 	.word	0x000000ff
        /*08f4*/ 	.word	0x000058b8
        /*08f8*/ 	.short	0x010a
        /*08fa*/ 	.byte	0x11
	.zero		1


	//   ....[110]....
        /*08fc*/ 	.word	0x00012280
        /*0900*/ 	.word	0x000000ff
        /*0904*/ 	.word	0x00000000
        /*0908*/ 	.short	0x0101
        /*090a*/ 	.byte	0x08
	.zero		1


	//   ....[111]....
        /*090c*/ 	.word	0x00012300
        /*0910*/ 	.word	0x000000ff
        /*0914*/ 	.word	0x00000000
        /*0918*/ 	.short	0x0101
        /*091a*/ 	.byte	0x11
	.zero		1


	//   ....[112]....
        /*091c*/ 	.word	0x00012630
        /*0920*/ 	.word	0x00000003
        /*0924*/ 	.word	0x00005800
        /*0928*/ 	.short	0x010a
        /*092a*/ 	.byte	0xff
	.zero		1


	//   ....[113]....
        /*092c*/ 	.word	0x00012690
        /*0930*/ 	.word	0x00000000
        /*0934*/ 	.word	0x00005820
        /*0938*/ 	.short	0x010a
        /*093a*/ 	.byte	0xff
	.zero		1


	//   ....[114]....
        /*093c*/ 	.word	0x000126f0
        /*0940*/ 	.word	0x00000002
        /*0944*/ 	.word	0x00005858
        /*0948*/ 	.short	0x010a
        /*094a*/ 	.byte	0xff
	.zero		1


	//   ....[115]....
        /*094c*/ 	.word	0x00012750
        /*0950*/ 	.word	0x00000003
        /*0954*/ 	.word	0x00005808
        /*0958*/ 	.short	0x010a
        /*095a*/ 	.byte	0xff
	.zero		1


	//   ....[116]....
        /*095c*/ 	.word	0x000127b0
        /*0960*/ 	.word	0x00000002
        /*0964*/ 	.word	0x00005868
        /*0968*/ 	.short	0x010a
        /*096a*/ 	.byte	0xff
	.zero		1


	//   ....[117]....
        /*096c*/ 	.word	0x00012810
        /*0970*/ 	.word	0x00000000
        /*0974*/ 	.word	0x00005820
        /*0978*/ 	.short	0x010a
        /*097a*/ 	.byte	0xff
	.zero		1


	//   ....[118]....
        /*097c*/ 	.word	0x00012870
        /*0980*/ 	.word	0x00000000
        /*0984*/ 	.word	0x000058a0
        /*0988*/ 	.short	0x010a
        /*098a*/ 	.byte	0xff
	.zero		1


	//   ....[119]....
        /*098c*/ 	.word	0x000128d0
        /*0990*/ 	.word	0x00000004
        /*0994*/ 	.word	0x00005858
        /*0998*/ 	.short	0x010a
        /*099a*/ 	.byte	0xff
	.zero		1


	//   ....[120]....
        /*099c*/ 	.word	0x00012930
        /*09a0*/ 	.word	0x00000002
        /*09a4*/ 	.word	0x00005820
        /*09a8*/ 	.short	0x010a
        /*09aa*/ 	.byte	0xff
	.zero		1


	//   ....[121]....
        /*09ac*/ 	.word	0x00012990
        /*09b0*/ 	.word	0x00000000
        /*09b4*/ 	.word	0x000058a8
        /*09b8*/ 	.short	0x010a
        /*09ba*/ 	.byte	0xff
	.zero		1


	//   ....[122]....
        /*09bc*/ 	.word	0x000129f0
        /*09c0*/ 	.word	0x00000004
        /*09c4*/ 	.word	0x00005868
        /*09c8*/ 	.short	0x010a
        /*09ca*/ 	.byte	0xff
	.zero		1


	//   ....[123]....
        /*09cc*/ 	.word	0x00012a50
        /*09d0*/ 	.word	0x00000000
        /*09d4*/ 	.word	0x00005820
        /*09d8*/ 	.short	0x010a
        /*09da*/ 	.byte	0xff
	.zero		1


	//   ....[124]....
        /*09dc*/ 	.word	0x00012ab0
        /*09e0*/ 	.word	0x00000000
        /*09e4*/ 	.word	0x000058a0
        /*09e8*/ 	.short	0x010a
        /*09ea*/ 	.byte	0xff
	.zero		1


	//   ....[125]....
        /*09ec*/ 	.word	0x00012b30
        /*09f0*/ 	.word	0x00000005
        /*09f4*/ 	.word	0x00005858
        /*09f8*/ 	.short	0x010a
        /*09fa*/ 	.byte	0xff
	.zero		1


	//   ....[126]....
        /*09fc*/ 	.word	0x00012b90
        /*0a00*/ 	.word	0x00000000
        /*0a04*/ 	.word	0x000058a8
        /*0a08*/ 	.short	0x010a
        /*0a0a*/ 	.byte	0xff
	.zero		1


	//   ....[127]....
        /*0a0c*/ 	.word	0x00012bf0
        /*0a10*/ 	.word	0x00000004
        /*0a14*/ 	.word	0x00005868
        /*0a18*/ 	.short	0x010a
        /*0a1a*/ 	.byte	0xff
	.zero		1


	//   ....[128]....
        /*0a1c*/ 	.word	0x00012c40
        /*0a20*/ 	.word	0x00000010
        /*0a24*/ 	.word	0x000058c0
        /*0a28*/ 	.short	0x010a
        /*0a2a*/ 	.byte	0xff
	.zero		1


	//   ....[129]....
        /*0a2c*/ 	.word	0x00012c90
        /*0a30*/ 	.word	0x00000010
        /*0a34*/ 	.word	0x000058c8
        /*0a38*/ 	.short	0x010a
        /*0a3a*/ 	.byte	0xff
	.zero		1


	//   ....[130]....
        /*0a3c*/ 	.word	0x00012ce0
        /*0a40*/ 	.word	0x00000000
        /*0a44*/ 	.word	0x00005870
        /*0a48*/ 	.short	0x010a
        /*0a4a*/ 	.byte	0xff
	.zero		1


	//   ....[131]....
        /*0a4c*/ 	.word	0x00012d30
        /*0a50*/ 	.word	0x00000000
        /*0a54*/ 	.word	0x00005880
        /*0a58*/ 	.short	0x010a
        /*0a5a*/ 	.byte	0xff
	.zero		1


	//   ....[132]....
        /*0a5c*/ 	.word	0x00012d80
        /*0a60*/ 	.word	0x00000000
        /*0a64*/ 	.word	0x00005870
        /*0a68*/ 	.short	0x010a
        /*0a6a*/ 	.byte	0xff
	.zero		1


	//   ....[133]....
        /*0a6c*/ 	.word	0x00012dd0
        /*0a70*/ 	.word	0x00000000
        /*0a74*/ 	.word	0x00005890
        /*0a78*/ 	.short	0x010a
        /*0a7a*/ 	.byte	0xff
	.zero		1


	//   ....[134]....
        /*0a7c*/ 	.word	0x00012e20
        /*0a80*/ 	.word	0x00000000
        /*0a84*/ 	.word	0x00005880
        /*0a88*/ 	.short	0x010a
        /*0a8a*/ 	.byte	0xff
	.zero		1


	//   ....[135]....
        /*0a8c*/ 	.word	0x00012e70
        /*0a90*/ 	.word	0x00000000
        /*0a94*/ 	.word	0x00005898
        /*0a98*/ 	.short	0x010a
        /*0a9a*/ 	.byte	0xff
	.zero		1


	//   ....[136]....
        /*0a9c*/ 	.word	0x00012ec0
        /*0aa0*/ 	.word	0x00000000
        /*0aa4*/ 	.word	0x00005870
        /*0aa8*/ 	.short	0x010a
        /*0aaa*/ 	.byte	0xff
	.zero		1


	//   ....[137]....
        /*0aac*/ 	.word	0x00012f10
        /*0ab0*/ 	.word	0x00000000
        /*0ab4*/ 	.word	0x00005890
        /*0ab8*/ 	.short	0x010a
        /*0aba*/ 	.byte	0xff
	.zero		1


	//   ....[138]....
        /*0abc*/ 	.word	0x00012f60
        /*0ac0*/ 	.word	0x00000000
        /*0ac4*/ 	.word	0x000058c0
        /*0ac8*/ 	.short	0x010a
        /*0aca*/ 	.byte	0xff
	.zero		1


	//   ....[139]....
        /*0acc*/ 	.word	0x00012fb0
        /*0ad0*/ 	.word	0x00000000
        /*0ad4*/ 	.word	0x00005880
        /*0ad8*/ 	.short	0x010a
        /*0ada*/ 	.byte	0xff
	.zero		1


	//   ....[140]....
        /*0adc*/ 	.word	0x00013000
        /*0ae0*/ 	.word	0x00000000
        /*0ae4*/ 	.word	0x00005898
        /*0ae8*/ 	.short	0x010a
        /*0aea*/ 	.byte	0xff
	.zero		1


	//   ....[141]....
        /*0aec*/ 	.word	0x00013050
        /*0af0*/ 	.word	0x00000000
        /*0af4*/ 	.word	0x000058c8
        /*0af8*/ 	.short	0x010a
        /*0afa*/ 	.byte	0xff
	.zero		1


	//   ....[142]....
        /*0afc*/ 	.word	0x000130b0
        /*0b00*/ 	.word	0x00000000
        /*0b04*/ 	.word	0x00000000
        /*0b08*/ 	.short	0x010a
        /*0b0a*/ 	.byte	0xff
	.zero		1


	//   ....[143]....
        /*0b0c*/ 	.word	0x00013110
        /*0b10*/ 	.word	0x00000000
        /*0b14*/ 	.word	0x00000000
        /*0b18*/ 	.short	0x010a
        /*0b1a*/ 	.byte	0xff
	.zero		1


	//   ....[144]....
        /*0b1c*/ 	.word	0x00013170
        /*0b20*/ 	.word	0x00000004
        /*0b24*/ 	.word	0x00000000
        /*0b28*/ 	.short	0x010a
        /*0b2a*/ 	.byte	0xff
	.zero		1


	//   ....[145]....
        /*0b2c*/ 	.word	0x000131d0
        /*0b30*/ 	.word	0x00000003
        /*0b34*/ 	.word	0x00000000
        /*0b38*/ 	.short	0x010a
        /*0b3a*/ 	.byte	0xff
	.zero		1


	//   ....[146]....
        /*0b3c*/ 	.word	0x00013230
        /*0b40*/ 	.word	0x00000000
        /*0b44*/ 	.word	0x00000000
        /*0b48*/ 	.short	0x010a
        /*0b4a*/ 	.byte	0xff
	.zero		1


	//   ....[147]....
        /*0b4c*/ 	.word	0x00013290
        /*0b50*/ 	.word	0x00000000
        /*0b54*/ 	.word	0x00000000
        /*0b58*/ 	.short	0x010a
        /*0b5a*/ 	.byte	0xff
	.zero		1


	//   ....[148]....
        /*0b5c*/ 	.word	0x000132f0
        /*0b60*/ 	.word	0x00000004
        /*0b64*/ 	.word	0x00000000
        /*0b68*/ 	.short	0x010a
        /*0b6a*/ 	.byte	0xff
	.zero		1


	//   ....[149]....
        /*0b6c*/ 	.word	0x00013350
        /*0b70*/ 	.word	0x00000003
        /*0b74*/ 	.word	0x00000000
        /*0b78*/ 	.short	0x010a
        /*0b7a*/ 	.byte	0xff
	.zero		1


	//   ....[150]....
        /*0b7c*/ 	.word	0x000133b0
        /*0b80*/ 	.word	0x00000000
        /*0b84*/ 	.word	0x00000000
        /*0b88*/ 	.short	0x010a
        /*0b8a*/ 	.byte	0xff
	.zero		1


	//   ....[151]....
        /*0b8c*/ 	.word	0x00013410
        /*0b90*/ 	.word	0x00000000
        /*0b94*/ 	.word	0x00000000
        /*0b98*/ 	.short	0x010a
        /*0b9a*/ 	.byte	0xff
	.zero		1


	//   ....[152]....
        /*0b9c*/ 	.word	0x00013470
        /*0ba0*/ 	.word	0x00000000
        /*0ba4*/ 	.word	0x00005810
        /*0ba8*/ 	.short	0x010a
        /*0baa*/ 	.byte	0xff
	.zero		1


	//   ....[153]....
        /*0bac*/ 	.word	0x000134d0
        /*0bb0*/ 	.word	0x00000000
        /*0bb4*/ 	.word	0x00005838
        /*0bb8*/ 	.short	0x010a
        /*0bba*/ 	.byte	0xff
	.zero		1


	//   ....[154]....
        /*0bbc*/ 	.word	0x00013530
        /*0bc0*/ 	.word	0x00000000
        /*0bc4*/ 	.word	0x00005818
        /*0bc8*/ 	.short	0x010a
        /*0bca*/ 	.byte	0xff
	.zero		1


	//   ....[155]....
        /*0bcc*/ 	.word	0x00013590
        /*0bd0*/ 	.word	0x00000000
        /*0bd4*/ 	.word	0x00005838
        /*0bd8*/ 	.short	0x010a
        /*0bda*/ 	.byte	0xff
	.zero		1


	//   ....[156]....
        /*0bdc*/ 	.word	0x000135f0
        /*0be0*/ 	.word	0x00000000
        /*0be4*/ 	.word	0x00005838
        /*0be8*/ 	.short	0x010a
        /*0bea*/ 	.byte	0xff
	.zero		1


	//   ....[157]....
        /*0bec*/ 	.word	0x00013650
        /*0bf0*/ 	.word	0x00000000
        /*0bf4*/ 	.word	0x00005838
        /*0bf8*/ 	.short	0x010a
        /*0bfa*/ 	.byte	0xff
	.zero		1


	//   ....[158]....
        /*0bfc*/ 	.word	0x000136b0
        /*0c00*/ 	.word	0x00000000
        /*0c04*/ 	.word	0x00005838
        /*0c08*/ 	.short	0x010a
        /*0c0a*/ 	.byte	0xff
	.zero		1


	//   ....[159]....
        /*0c0c*/ 	.word	0x00013710
        /*0c10*/ 	.word	0x00000000
        /*0c14*/ 	.word	0x00005838
        /*0c18*/ 	.short	0x010a
        /*0c1a*/ 	.byte	0xff
	.zero		1


	//   ....[160]....
        /*0c1c*/ 	.word	0x00013770
        /*0c20*/ 	.word	0x00000000
        /*0c24*/ 	.word	0x00005838
        /*0c28*/ 	.short	0x010a
        /*0c2a*/ 	.byte	0xff
	.zero		1


	//   ....[161]....
        /*0c2c*/ 	.word	0x000137d0
        /*0c30*/ 	.word	0x00000000
        /*0c34*/ 	.word	0x00005838
        /*0c38*/ 	.short	0x010a
        /*0c3a*/ 	.byte	0xff
	.zero		1


	//   ....[162]....
        /*0c3c*/ 	.word	0x00013830
        /*0c40*/ 	.word	0x00000000
        /*0c44*/ 	.word	0x00005838
        /*0c48*/ 	.short	0x010a
        /*0c4a*/ 	.byte	0xff
	.zero		1


	//   ....[163]....
        /*0c4c*/ 	.word	0x00013890
        /*0c50*/ 	.word	0x00000000
        /*0c54*/ 	.word	0x00005838
        /*0c58*/ 	.short	0x010a
        /*0c5a*/ 	.byte	0xff
	.zero		1


	//   ....[164]....
        /*0c5c*/ 	.word	0x000138f0
        /*0c60*/ 	.word	0x00000000
        /*0c64*/ 	.word	0x00005838
        /*0c68*/ 	.short	0x010a
        /*0c6a*/ 	.byte	0xff
	.zero		1


	//   ....[165]....
        /*0c6c*/ 	.word	0x00013950
        /*0c70*/ 	.word	0x00000000
        /*0c74*/ 	.word	0x00005838
        /*0c78*/ 	.short	0x010a
        /*0c7a*/ 	.byte	0xff
	.zero		1


	//   ....[166]....
        /*0c7c*/ 	.word	0x000139b0
        /*0c80*/ 	.word	0x00000000
        /*0c84*/ 	.word	0x00005838
        /*0c88*/ 	.short	0x010a
        /*0c8a*/ 	.byte	0xff
	.zero		1


	//   ....[167]....
        /*0c8c*/ 	.word	0x00013a10
        /*0c90*/ 	.word	0x00000000
        /*0c94*/ 	.word	0x00005838
        /*0c98*/ 	.short	0x010a
        /*0c9a*/ 	.byte	0xff
	.zero		1


	//   ....[168]....
        /*0c9c*/ 	.word	0x00013a70
        /*0ca0*/ 	.word	0x00000000
        /*0ca4*/ 	.word	0x00005838
        /*0ca8*/ 	.short	0x010a
        /*0caa*/ 	.byte	0xff
	.zero		1


	//   ....[169]....
        /*0cac*/ 	.word	0x00013ad0
        /*0cb0*/ 	.word	0x00000000
        /*0cb4*/ 	.word	0x00005838
        /*0cb8*/ 	.short	0x010a
        /*0cba*/ 	.byte	0xff
	.zero		1


	//   ....[170]....
        /*0cbc*/ 	.word	0x00013b30
        /*0cc0*/ 	.word	0x00000000
        /*0cc4*/ 	.word	0x000058b0
        /*0cc8*/ 	.short	0x010a
        /*0cca*/ 	.byte	0xff
	.zero		1


	//   ....[171]....
        /*0ccc*/ 	.word	0x00013b90
        /*0cd0*/ 	.word	0x00000000
        /*0cd4*/ 	.word	0x000058b8
        /*0cd8*/ 	.short	0x010a
        /*0cda*/ 	.byte	0xff
	.zero		1


	//----- nvinfo : EIATTR_NUM_MBARRIERS
	.align		4
.L_64:
        /*0cdc*/ 	.byte	0x03, 0x38
        /*0cde*/ 	.short	0x001c


	//----- nvinfo : EIATTR_EXIT_INSTR_OFFSETS
	.align		4
        /*0ce0*/ 	.byte	0x04, 0x1c
        /*0ce2*/ 	.short	(.L_66 - .L_65)


	//   ....[0]....
.L_65:
        /*0ce4*/ 	.word	0x000017a0


	//   ....[1]....
        /*0ce8*/ 	.word	0x000036e0


	//   ....[2]....
        /*0cec*/ 	.word	0x00003740


	//   ....[3]....
        /*0cf0*/ 	.word	0x00008d20


	//   ....[4]....
        /*0cf4*/ 	.word	0x00008d90


	//   ....[5]....
        /*0cf8*/ 	.word	0x0000f0d0


	//   ....[6]....
        /*0cfc*/ 	.word	0x0000f160


	//   ....[7]....
        /*0d00*/ 	.word	0x0000f1b0


	//   ....[8]....
        /*0d04*/ 	.word	0x00011c50


	//   ....[9]....
        /*0d08*/ 	.word	0x00011ca0


	//   ....[10]....
        /*0d0c*/ 	.word	0x00012350


	//   ....[11]....
        /*0d10*/ 	.word	0x00012610


	//----- nvinfo : EIATTR_INDIRECT_BRANCH_TARGETS
	.align		4
.L_66:
        /*0d14*/ 	.byte	0x04, 0x34
        /*0d16*/ 	.short	(.L_68 - .L_67)


	//   ....[0]....
.L_67:
        /*0d18*/ 	.word	.L_x_480@srel
        /*0d1c*/ 	.short	0x0
        /*0d1e*/ 	.short	0x0
        /*0d20*/ 	.word	0x3
        /*0d24*/ 	.word	.L_x_481@srel
        /*0d28*/ 	.word	.L_x_482@srel
        /*0d2c*/ 	.word	.L_x_483@srel


	//----- nvinfo : EIATTR_MAX_THREADS
	.align		4
.L_68:
        /*0d30*/ 	.byte	0x04, 0x05
        /*0d32*/ 	.short	(.L_70 - .L_69)
.L_69:
        /*0d34*/ 	.word	0x00000200
        /*0d38*/ 	.word	0x00000001
        /*0d3c*/ 	.word	0x00000001


	//----- nvinfo : EIATTR_CRS_STACK_SIZE
	.align		4
.L_70:
        /*0d40*/ 	.byte	0x04, 0x1e
        /*0d42*/ 	.short	(.L_72 - .L_71)
.L_71:
        /*0d44*/ 	.word	0x00000000


	//----- nvinfo : EIATTR_CBANK_PARAM_SIZE
	.align		4
.L_72:
        /*0d48*/ 	.byte	0x03, 0x19
        /*0d4a*/ 	.short	0x0600


	//----- nvinfo : EIATTR_PARAM_CBANK
	.align		4
        /*0d4c*/ 	.byte	0x04, 0x0a
        /*0d4e*/ 	.short	(.L_74 - .L_73)
	.align		4
.L_73:
        /*0d50*/ 	.word	index@(.nv.constant0._ZN7cutlass13device_kernelINS_4fmha6kernel36Sm100FmhaFwdKernelTmaWarpspecializedIN4cute5tupleIJiiiNS5_IJNS5_IJiiEEEiEEEEEENS1_10collective38Sm100FmhaFwdMainloopTmaWarpspecializedINS_6half_tEffNS5_IJNS4_1CILi256EEENSC_ILi64EEENSC_ILi16EEEEEENS5_IJiNSC_ILi1EEES7_EEENS5_IJiSH_NS5_IJNS5_IJNSC_ILi0EEEiEEEiEEEEEESM_NS9_10CausalMaskILb1EEENS5_IJNSC_ILi2EEESH_SH_EEENSC_ILb0EEEEENS9_38Sm100FmhaFwdEpilogueTmaWarpspecializedISB_fNS5_IJNSC_ILi128EEESF_SE_EEESI_NS5_IJSH_S7_EEESR_EENS2_23PersistentTileSchedulerENS2_41Sm100FmhaCtxKernelWarpspecializedScheduleEEEEEvNT_6ParamsE)
        /*0d54*/ 	.short	0x0380
        /*0d56*/ 	.short	0x0600


	//----- nvinfo : EIATTR_SW_WAR
	.align		4
.L_74:
        /*0d58*/ 	.byte	0x04, 0x36
        /*0d5a*/ 	.short	(.L_76 - .L_75)
.L_75:
        /*0d5c*/ 	.word	0x00000008
.L_76:


//--------------------- .nv.callgraph             --------------------------
	.section	.nv.callgraph,"",@"SHT_CUDA_CALLGRAPH"
	.align	4
	.sectionentsize	8
	.align		4
        /*0000*/ 	.word	0x00000000
	.align		4
        /*0004*/ 	.word	0xffffffff
	.align		4
        /*0008*/ 	.word	index@(_ZN7cutlass13device_kernelINS_4fmha6kernel36Sm100FmhaFwdKernelTmaWarpspecializedIN4cute5tupleIJiiiNS5_IJNS5_IJiiEEEiEEEEEENS1_10collective38Sm100FmhaFwdMainloopTmaWarpspecializedINS_6half_tEffNS5_IJNS4_1CILi256EEENSC_ILi64EEENSC_ILi16EEEEEENS5_IJiNSC_ILi1EEES7_EEENS5_IJiSH_NS5_IJNS5_IJNSC_ILi0EEEiEEEiEEEEEESM_NS9_10CausalMaskILb1EEENS5_IJNSC_ILi2EEESH_SH_EEENSC_ILb0EEEEENS9_38Sm100FmhaFwdEpilogueTmaWarpspecializedISB_fNS5_IJNSC_ILi128EEESF_SE_EEESI_NS5_IJSH_S7_EEESR_EENS2_23PersistentTileSchedulerENS2_41Sm100FmhaCtxKernelWarpspecializedScheduleEEEEEvNT_6ParamsE)
	.align		4
        /*000c*/ 	.word	index@(__assertfail)
	.align		4
        /*0010*/ 	.word	index@(_ZN7cutlass13device_kernelINS_4fmha6kernel36Sm100FmhaFwdKernelTmaWarpspecializedIN4cute5tupleIJiiiNS5_IJNS5_IJiiEEEiEEEEEENS1_10collective38Sm100FmhaFwdMainloopTmaWarpspecializedINS_6half_tEffNS5_IJNS4_1CILi256EEENSC_ILi64EEENSC_ILi16EEEEEENS5_IJiNSC_ILi1EEES7_EEENS5_IJiSH_NS5_IJNS5_IJNSC_ILi0EEEiEEEiEEEEEESM_NS9_10CausalMaskILb1EEENS5_IJNSC_ILi2EEESH_SH_EEENSC_ILb0EEEEENS9_38Sm100FmhaFwdEpilogueTmaWarpspecializedISB_fNS5_IJNSC_ILi128EEESF_SE_EEESI_NS5_IJSH_S7_EEESR_EENS2_23PersistentTileSchedulerENS2_41Sm100FmhaCtxKernelWarpspecializedScheduleEEEEEvNT_6ParamsE)
	.align		4
        /*0014*/ 	.word	index@(vprintf)
	.align		4
        /*0018*/ 	.word	0x00000000
	.align		4
        /*001c*/ 	.word	0xfffffffe
	.align		4
        /*0020*/ 	.word	0x00000000
	.align		4
        /*0024*/ 	.word	0xfffffffd
	.align		4
        /*0028*/ 	.word	0x00000000
	.align		4
        /*002c*/ 	.word	0xfffffffc


//--------------------- .nv.constant4             --------------------------
	.section	.nv.constant4,"a",@progbits
	.align	8
	.align		8
.nv.constant4:
        /*0000*/ 	.dword	vprintf
	.align		8
        /*0008*/ 	.dword	__assertfail
	.align		8
        /*0010*/ 	.dword	__unnamed_1
	.align		8
        /*0018*/ 	.dword	__unnamed_2
	.align		8
        /*0020*/ 	.dword	__unnamed_3
	.align		8
        /*0028*/ 	.dword	__unnamed_4
	.align		8
        /*0030*/ 	.dword	__unnamed_5
	.align		8
        /*0038*/ 	.dword	__unnamed_6
	.align		8
        /*0040*/ 	.dword	__unnamed_7
	.align		8
        /*0048*/ 	.dword	_ZN39_INTERNAL_b0827d6d_4_k_cu_3af3c9b9_37074cuda3std3__45__cpo5beginE
	.align		8
        /*0050*/ 	.dword	_ZN39_INTERNAL_b0827d6d_4_k_cu_3af3c9b9_37074cuda3std3__45__cpo3endE
	.align		8
        /*0058*/ 	.dword	_ZN39_INTERNAL_b0827d6d_4_k_cu_3af3c9b9_37074cuda3std3__45__cpo6cbeginE
	.align		8
        /*0060*/ 	.dword	_ZN39_INTERNAL_b0827d6d_4_k_cu_3af3c9b9_37074cuda3std3__45__cpo4cendE
	.align		8
        /*0068*/ 	.dword	_ZN39_INTERNAL_b0827d6d_4_k_cu_3af3c9b9_37074cuda3std3__441_GLOBAL__N__b0827d6d_4_k_cu_3af3c9b9_37076ignoreE
	.align		8
        /*0070*/ 	.dword	_ZN39_INTERNAL_b0827d6d_4_k_cu_3af3c9b9_37074cuda3std3__419piecewise_constructE
	.align		8
        /*0078*/ 	.dword	_ZN39_INTERNAL_b0827d6d_4_k_cu_3af3c9b9_37074cuda3std3__48in_placeE
	.align		8
        /*0080*/ 	.dword	_ZN39_INTERNAL_b0827d6d_4_k_cu_3af3c9b9_37074cuda3std6ranges3__45__cpo4swapE
	.align		8
        /*0088*/ 	.dword	_ZN39_INTERNAL_b0827d6d_4_k_cu_3af3c9b9_37074cuda3std6ranges3__45__cpo9iter_moveE
	.align		8
        /*0090*/ 	.dword	_ZN39_INTERNAL_b0827d6d_4_k_cu_3af3c9b9_37074cute7productE
	.align		8
        /*0098*/ 	.dword	_ZN39_INTERNAL_b0827d6d_4_k_cu_3af3c9b9_37074cute1_E
	.align		8
        /*00a0*/ 	.dword	$str$22
	.align		8
        /*00a8*/ 	.dword	$str$23
	.align		8
        /*00b0*/ 	.dword	$str$26
	.align		8
        /*00b8*/ 	.dword	$str$27
	.align		8
        /*00c0*/ 	.dword	$str$28
	.align		8
        /*00c8*/ 	.dword	$str$29
	.align		8
        /*00d0*/ 	.dword	$str$30
	.align		8
        /*00d8*/ 	.dword	$str$31
	.align		8
        /*00e0*/ 	.dword	$str$32
	.align		8
        /*00e8*/ 	.dword	$str$33
	.align		8
        /*00f0*/ 	.dword	$str$34
	.align		8
        /*00f8*/ 	.dword	$str$35
	.align		8
        /*0100*/ 	.dword	$str$36
	.align		8
        /*0108*/ 	.dword	$str$37


//--------------------- .nv.constant2._ZN7cutlass13device_kernelINS_4fmha6kernel36Sm100FmhaFwdKernelTmaWarpspecializedIN4cute5tupleIJiiiNS5_IJNS5_IJiiEEEiEEEEEENS1_10collective38Sm100FmhaFwdMainloopTmaWarpspecializedINS_6half_tEffNS5_IJNS4_1CILi256EEENSC_ILi64EEENSC_ILi16EEEEEENS5_IJiNSC_ILi1EEES7_EEENS5_IJiSH_NS5_IJNS5_IJNSC_ILi0EEEiEEEiEEEEEESM_NS9_10CausalMaskILb1EEENS5_IJNSC_ILi2EEESH_SH_EEENSC_ILb0EEEEENS9_38Sm100FmhaFwdEpilogueTmaWarpspecializedISB_fNS5_IJNSC_ILi128EEESF_SE_EEESI_NS5_IJSH_S7_EEESR_EENS2_23PersistentTileSchedulerENS2_41Sm100FmhaCtxKernelWarpspecializedScheduleEEEEEvNT_6ParamsE --------------------------
	.section	.nv.constant2._ZN7cutlass13device_kernelINS_4fmha6kernel36Sm100FmhaFwdKernelTmaWarpspecializedIN4cute5tupleIJiiiNS5_IJNS5_IJiiEEEiEEEEEENS1_10collective38Sm100FmhaFwdMainloopTmaWarpspecializedINS_6half_tEffNS5_IJNS4_1CILi256EEENSC_ILi64EEENSC_ILi16EEEEEENS5_IJiNSC_ILi1EEES7_EEENS5_IJiSH_NS5_IJNS5_IJNSC_ILi0EEEiEEEiEEEEEESM_NS9_10CausalMaskILb1EEENS5_IJNSC_ILi2EEESH_SH_EEENSC_ILb0EEEEENS9_38Sm100FmhaFwdEpilogueTmaWarpspecializedISB_fNS5_IJNSC_ILi128EEESF_SE_EEESI_NS5_IJSH_S7_EEESR_EENS2_23PersistentTileSchedulerENS2_41Sm100FmhaCtxKernelWarpspecializedScheduleEEEEEvNT_6ParamsE,"a",@progbits
	.sectionflags	@""
	.align	4
.nv.constant2._ZN7cutlass13device_kernelINS_4fmha6kernel36Sm100FmhaFwdKernelTmaWarpspecializedIN4cute5tupleIJiiiNS5_IJNS5_IJiiEEEiEEEEEENS1_10collective38Sm100FmhaFwdMainloopTmaWarpspecializedINS_6half_tEffNS5_IJNS4_1CILi256EEENSC_ILi64EEENSC_ILi16EEEEEENS5_IJiNSC_ILi1EEES7_EEENS5_IJiSH_NS5_IJNS5_IJNSC_ILi0EEEiEEEiEEEEEESM_NS9_10CausalMaskILb1EEENS5_IJNSC_ILi2EEESH_SH_EEENSC_ILb0EEEEENS9_38Sm100FmhaFwdEpilogueTmaWarpspecializedISB_fNS5_IJNSC_ILi128EEESF_SE_EEESI_NS5_IJSH_S7_EEESR_EENS2_23PersistentTileSchedulerENS2_41Sm100FmhaCtxKernelWarpspecializedScheduleEEEEEvNT_6ParamsE:
        /*0000*/ 	.byte	0x70, 0xf1, 0x00, 0x00, 0x60, 0x1c, 0x01, 0x00, 0x40, 0xf1, 0x00, 0x00


//--------------------- .text._ZN7cutlass13device_kernelINS_4fmha6kernel36Sm100FmhaFwdKernelTmaWarpspecializedIN4cute5tupleIJiiiNS5_IJNS5_IJiiEEEiEEEEEENS1_10collective38Sm100FmhaFwdMainloopTmaWarpspecializedINS_6half_tEffNS5_IJNS4_1CILi256EEENSC_ILi64EEENSC_ILi16EEEEEENS5_IJiNSC_ILi1EEES7_EEENS5_IJiSH_NS5_IJNS5_IJNSC_ILi0EEEiEEEiEEEEEESM_NS9_10CausalMaskILb1EEENS5_IJNSC_ILi2EEESH_SH_EEENSC_ILb0EEEEENS9_38Sm100FmhaFwdEpilogueTmaWarpspecializedISB_fNS5_IJNSC_ILi128EEESF_SE_EEESI_NS5_IJSH_S7_EEESR_EENS2_23PersistentTileSchedulerENS2_41Sm100FmhaCtxKernelWarpspecializedScheduleEEEEEvNT_6ParamsE --------------------------
	.section	.text._ZN7cutlass13device_kernelINS_4fmha6kernel36Sm100FmhaFwdKernelTmaWarpspecializedIN4cute5tupleIJiiiNS5_IJNS5_IJiiEEEiEEEEEENS1_10collective38Sm100FmhaFwdMainloopTmaWarpspecializedINS_6half_tEffNS5_IJNS4_1CILi256EEENSC_ILi64EEENSC_ILi16EEEEEENS5_IJiNSC_ILi1EEES7_EEENS5_IJiSH_NS5_IJNS5_IJNSC_ILi0EEEiEEEiEEEEEESM_NS9_10CausalMaskILb1EEENS5_IJNSC_ILi2EEESH_SH_EEENSC_ILb0EEEEENS9_38Sm100FmhaFwdEpilogueTmaWarpspecializedISB_fNS5_IJNSC_ILi128EEESF_SE_EEESI_NS5_IJSH_S7_EEESR_EENS2_23PersistentTileSchedulerENS2_41Sm100FmhaCtxKernelWarpspecializedScheduleEEEEEvNT_6ParamsE,"ax",@progbits
	.align	128
.text._ZN7cutlass13device_kernelINS_4fmha6kernel36Sm100FmhaFwdKernelTmaWarpspecializedIN4cute5tupleIJiiiNS5_IJNS5_IJiiEEEiEEEEEENS1_10collective38Sm100FmhaFwdMainloopTmaWarpspecializedINS_6half_tEffNS5_IJNS4_1CILi256EEENSC_ILi64EEENSC_ILi16EEEEEENS5_IJiNSC_ILi1EEES7_EEENS5_IJiSH_NS5_IJNS5_IJNSC_ILi0EEEiEEEiEEEEEESM_NS9_10CausalMaskILb1EEENS5_IJNSC_ILi2EEESH_SH_EEENSC_ILb0EEEEENS9_38Sm100FmhaFwdEpilogueTmaWarpspecializedISB_fNS5_IJNSC_ILi128EEESF_SE_EEESI_NS5_IJSH_S7_EEESR_EENS2_23PersistentTileSchedulerENS2_41Sm100FmhaCtxKernelWarpspecializedScheduleEEEEEvNT_6ParamsE:
        .type           _ZN7cutlass13device_kernelINS_4fmha6kernel36Sm100FmhaFwdKernelTmaWarpspecializedIN4cute5tupleIJiiiNS5_IJNS5_IJiiEEEiEEEEEENS1_10collective38Sm100FmhaFwdMainloopTmaWarpspecializedINS_6half_tEffNS5_IJNS4_1CILi256EEENSC_ILi64EEENSC_ILi16EEEEEENS5_IJiNSC_ILi1EEES7_EEENS5_IJiSH_NS5_IJNS5_IJNSC_ILi0EEEiEEEiEEEEEESM_NS9_10CausalMaskILb1EEENS5_IJNSC_ILi2EEESH_SH_EEENSC_ILb0EEEEENS9_38Sm100FmhaFwdEpilogueTmaWarpspecializedISB_fNS5_IJNSC_ILi128EEESF_SE_EEESI_NS5_IJSH_S7_EEESR_EENS2_23PersistentTileSchedulerENS2_41Sm100FmhaCtxKernelWarpspecializedScheduleEEEEEvNT_6ParamsE,@function
        .size           _ZN7cutlass13device_kernelINS_4fmha6kernel36Sm100FmhaFwdKernelTmaWarpspecializedIN4cute5tupleIJiiiNS5_IJNS5_IJiiEEEiEEEEEENS1_10collective38Sm100FmhaFwdMainloopTmaWarpspecializedINS_6half_tEffNS5_IJNS4_1CILi256EEENSC_ILi64EEENSC_ILi16EEEEEENS5_IJiNSC_ILi1EEES7_EEENS5_IJiSH_NS5_IJNS5_IJNSC_ILi0EEEiEEEiEEEEEESM_NS9_10CausalMaskILb1EEENS5_IJNSC_ILi2EEESH_SH_EEENSC_ILb0EEEEENS9_38Sm100FmhaFwdEpilogueTmaWarpspecializedISB_fNS5_IJNSC_ILi128EEESF_SE_EEESI_NS5_IJSH_S7_EEESR_EENS2_23PersistentTileSchedulerENS2_41Sm100FmhaCtxKernelWarpspecializedScheduleEEEEEvNT_6ParamsE,(.L_x_484 - _ZN7cutlass13device_kernelINS_4fmha6kernel36Sm100FmhaFwdKernelTmaWarpspecializedIN4cute5tupleIJiiiNS5_IJNS5_IJiiEEEiEEEEEENS1_10collective38Sm100FmhaFwdMainloopTmaWarpspecializedINS_6half_tEffNS5_IJNS4_1CILi256EEENSC_ILi64EEENSC_ILi16EEEEEENS5_IJiNSC_ILi1EEES7_EEENS5_IJiSH_NS5_IJNS5_IJNSC_ILi0EEEiEEEiEEEEEESM_NS9_10CausalMaskILb1EEENS5_IJNSC_ILi2EEESH_SH_EEENSC_ILb0EEEEENS9_38Sm100FmhaFwdEpilogueTmaWarpspecializedISB_fNS5_IJNSC_ILi128EEESF_SE_EEESI_NS5_IJSH_S7_EEESR_EENS2_23PersistentTileSchedulerENS2_41Sm100FmhaCtxKernelWarpspecializedScheduleEEEEEvNT_6ParamsE)
        .other          _ZN7cutlass13device_kernelINS_4fmha6kernel36Sm100FmhaFwdKernelTmaWarpspecializedIN4cute5tupleIJiiiNS5_IJNS5_IJiiEEEiEEEEEENS1_10collective38Sm100FmhaFwdMainloopTmaWarpspecializedINS_6half_tEffNS5_IJNS4_1CILi256EEENSC_ILi64EEENSC_ILi16EEEEEENS5_IJiNSC_ILi1EEES7_EEENS5_IJiSH_NS5_IJNS5_IJNSC_ILi0EEEiEEEiEEEEEESM_NS9_10CausalMaskILb1EEENS5_IJNSC_ILi2EEESH_SH_EEENSC_ILb0EEEEENS9_38Sm100FmhaFwdEpilogueTmaWarpspecializedISB_fNS5_IJNSC_ILi128EEESF_SE_EEESI_NS5_IJSH_S7_EEESR_EENS2_23PersistentTileSchedulerENS2_41Sm100FmhaCtxKernelWarpspecializedScheduleEEEEEvNT_6ParamsE,@"STO_CUDA_ENTRY STV_DEFAULT"
_ZN7cutlass13device_kernelINS_4fmha6kernel36Sm100FmhaFwdKernelTmaWarpspecializedIN4cute5tupleIJiiiNS5_IJNS5_IJiiEEEiEEEEEENS1_10collective38Sm100FmhaFwdMainloopTmaWarpspecializedINS_6half_tEffNS5_IJNS4_1CILi256EEENSC_ILi64EEENSC_ILi16EEEEEENS5_IJiNSC_ILi1EEES7_EEENS5_IJiSH_NS5_IJNS5_IJNSC_ILi0EEEiEEEiEEEEEESM_NS9_10CausalMaskILb1EEENS5_IJNSC_ILi2EEESH_SH_EEENSC_ILb0EEEEENS9_38Sm100FmhaFwdEpilogueTmaWarpspecializedISB_fNS5_IJNSC_ILi128EEESF_SE_EEESI_NS5_IJSH_S7_EEESR_EENS2_23PersistentTileSchedulerENS2_41Sm100FmhaCtxKernelWarpspecializedScheduleEEEEEvNT_6ParamsE:
[----:B------:R-:W1:Y:S02]  /*0000*/  LDC R1, c[0x0][0x37c] ;  /* 0x0000df00ff017b82 */ /* 0x000e640000000800 */
[----:B-1----:R-:W-:-:S04]  /*0010*/  IADD3 R1, PT, PT, R1, -0x10, RZ ;  /* 0xfffffff001017810 */ /* 0x002fc80007ffe0ff */
[----:B------:R-:W-:Y:S01]  /*0020*/  R2UR UR38, R1 ;  /* 0x00000000012672ca */ /* 0x000fe200000e0000 */
[----:B------:R-:W1:Y:S01]  /*0030*/  S2R R26, SR_TID.X ;  /* 0x00000000001a7919 */ /* 0x000e620000002100 */
[----:B------:R-:W2:Y:S01]  /*0040*/  LDCU UR4, c[0x0][0x2f8] ;  /* 0x00005f00ff0477ac */ /* 0x000ea20008000800 */
[----:B------:R-:W3:Y:S01]  /*0050*/  LDCU UR37, c[0x0][0x2fc] ;  /* 0x00005f80ff2577ac */ /* 0x000ee20008000800 */
[----:B------:R-:W-:Y:S02]  /*0060*/  UPLOP3.LUT UP3, UPT, UPT, UPT, UPT, 0x40, 0x4 ;  /* 0x000000000004789c */ /* 0x000fe40003f6e870 */
[----:B------:R-:W-:Y:S02]  /*0070*/  UPLOP3.LUT UP1, UPT, UPT, UPT, UPT, 0x80, 0x8 ;  /* 0x000000000008789c */ /* 0x000fe40003f2f070 */
[----:B------:R-:W-:Y:S02]  /*0080*/  UPLOP3.LUT UP0, UPT, UPT, UPT, UPT, 0x40, 0x4 ;  /* 0x000000000004789c */ /* 0x000fe40003f0e870 */
[----:B------:R-:W-:-:S02]  /*0090*/  UPLOP3.LUT UP6, UPT, UPT, UPT, UPT, 0x40, 0x4 ;  /* 0x000000000004789c */ /* 0x000fc40003fce870 */
[----:B------:R-:W-:Y:S02]  /*00a0*/  UPLOP3.LUT UP5, UPT, UPT, UPT, UPT, 0x40, 0x4 ;  /* 0x000000000004789c */ /* 0x000fe40003fae870 */
[----:B--2---:R-:W-:Y:S02]  /*00b0*/  UIADD3 UR38, UP2, UPT, UR38, UR4, URZ ;  /* 0x0000000426267290 */ /* 0x004fe4000ff5e0ff */
[----:B------:R-:W-:Y:S02]  /*00c0*/  UP2UR UR41, UPR, URZ, 0x8 ;  /* 0x00000008ff297883 */ /* 0x000fe40008000000 */
[----:B---3--:R-:W-:Y:S02]  /*00d0*/  UIADD3.X UR37, UPT, UPT, URZ, UR37, URZ, UP2, !UPT ;  /* 0x00000025ff257290 */ /* 0x008fe400097fe4ff */
[----:B------:R-:W-:Y:S02]  /*00e0*/  UPLOP3.LUT UP2, UPT, UPT, UPT, UPT, 0x80, 0x8 ;  /* 0x000000000008789c */ /* 0x000fe40003f4f070 */
[----:B------:R-:W-:-:S02]  /*00f0*/  UPLOP3.LUT UP4, UPT, UPT, UPT, UPT, 0x40, 0x4 ;  /* 0x000000000004789c */ /* 0x000fc40003f8e870 */
[----:B------:R-:W-:Y:S01]  /*0100*/  UP2UR UR58, UPR, URZ, 0x4 ;  /* 0x00000004ff3a7883 */ /* 0x000fe20008000000 */
[----:B-1----:R-:W-:-:S05]  /*0110*/  SHF.R.U32.HI R3, RZ, 0x5, R26 ;  /* 0x00000005ff037819 */ /* 0x002fca000001161a */
[----:B------:R-:W1:Y:S02]  /*0120*/  SHFL.IDX PT, R0, R3, RZ, 0x1f ;  /* 0x00001fff03007589 */ /* 0x000e6400000e0000 */
[----:B-1----:R-:W-:-:S04]  /*0130*/  SHF.R.S32.HI R5, RZ, 0x1f, R0 ;  /* 0x0000001fff057819 */ /* 0x002fc80000011400 */
[----:B------:R-:W-:-:S04]  /*0140*/  LEA.HI R2, R5, R0, RZ, 0x2 ;  /* 0x0000000005027211 */ /* 0x000fc800078f10ff */
[----:B------:R-:W-:-:S04]  /*0150*/  SHF.R.S32.HI R2, RZ, 0x2, R2 ;  /* 0x00000002ff027819 */ /* 0x000fc80000011402 */
[----:B------:R-:W-:-:S13]  /*0160*/  ISETP.NE.AND P0, PT, R2, RZ, PT ;  /* 0x000000ff0200720c */ /* 0x000fda0003f05270 */
[----:B------:R-:W-:Y:S05]  /*0170*/  @!P0 BRA `(.L_x_0) ;  /* 0x0000000400248947 */ /* 0x000fea0003800000 */
[----:B------:R-:W-:-:S13]  /*0180*/  ISETP.NE.AND P0, PT, R2, 0x2, PT ;  /* 0x000000020200780c */ /* 0x000fda0003f05270 */
[----:B------:R-:W-:Y:S05]  /*0190*/  @!P0 BRA `(.L_x_1) ;  /* 0x0000000000f48947 */ /* 0x000fea0003800000 */
[----:B------:R-:W-:-:S13]  /*01a0*/  ISETP.NE.AND P0, PT, R2, 0x1, PT ;  /* 0x000000010200780c */ /* 0x000fda0003f05270 */
[----:B------:R-:W-:Y:S05]  /*01b0*/  @P0 BRA `(.L_x_2) ;  /* 0x00000000002c0947 */ /* 0x000fea0003800000 */
[----:B------:R-:W-:Y:S01]  /*01c0*/  HFMA2 R2, -RZ, RZ, 0, 5.9604644775390625e-08 ;  /* 0x00000001ff027431 */ /* 0x000fe200000001ff */
[----:B------:R-:W-:Y:S02]  /*01d0*/  UPLOP3.LUT UP3, UPT, UPT, UPT, UPT, 0x40, 0x4 ;  /* 0x000000000004789c */ /* 0x000fe40003f6e870 */
[----:B------:R-:W-:Y:S02]  /*01e0*/  UPLOP3.LUT UP2, UPT, UPT, UPT, UPT, 0x40, 0x4 ;  /* 0x000000000004789c */ /* 0x000fe40003f4e870 */
[----:B------:R-:W-:Y:S02]  /*01f0*/  UPLOP3.LUT UP1, UPT, UPT, UPT, UPT, 0x80, 0x8 ;  /* 0x000000000008789c */ /* 0x000fe40003f2f070 */
[----:B------:R-:W-:Y:S02]  /*0200*/  UPLOP3.LUT UP0, UPT, UPT, UPT, UPT, 0x40, 0x4 ;  /* 0x000000000004789c */ /* 0x000fe40003f0e870 */
[----:B------:R-:W-:Y:S02]  /*0210*/  UPLOP3.LUT UP6, UPT, UPT, UPT, UPT, 0x40, 0x4 ;  /* 0x000000000004789c */ /* 0x000fe40003fce870 */
[----:B------:R-:W-:-:S02]  /*0220*/  UPLOP3.LUT UP5, UPT, UPT, UPT, UPT, 0x40, 0x4 ;  /* 0x000000000004789c */ /* 0x000fc40003fae870 */
[----:B------:R-:W-:Y:S02]  /*0230*/  UPLOP3.LUT UP4, UPT, UPT, UPT, UPT, 0x80, 0x8 ;  /* 0x000000000008789c */ /* 0x000fe40003f8f070 */
[----:B------:R-:W-:Y:S02]  /*0240*/  UP2UR UR41, UPR, URZ, 0x8 ;  /* 0x00000008ff297883 */ /* 0x000fe40008000000 */
[----:B------:R-:W-:Y:S01]  /*0250*/  UP2UR UR58, UPR, URZ, 0x4 ;  /* 0x00000004ff3a7883 */ /* 0x000fe20008000000 */
[----:B------:R-:W-:Y:S11]  /*0260*/  BRA `(.L_x_0) ;  /* 0x0000000000e87947 */ /* 0x000ff60003800000 */
.L_x_2:
[----:B------:R-:W-:Y:S01]  /*0270*/  ISETP.NE.AND P0, PT, R0, 0xc, PT ;  /* 0x0000000c0000780c */ /* 0x000fe20003f05270 */
[----:B------:R-:W-:Y:S01]  /*0280*/  UPLOP3.LUT UP2, UPT, UPT, UPT, UPT, 0x40, 0x4 ;  /* 0x000000000004789c */ /* 0x000fe20003f4e870 */
[----:B------:R-:W-:Y:S01]  /*0290*/  HFMA2 R2, -RZ, RZ, 0, 1.78813934326171875e-07 ;  /* 0x00000003ff027431 */ /* 0x000fe200000001ff */
[----:B------:R-:W-:Y:S02]  /*02a0*/  UPLOP3.LUT UP1, UPT, UPT, UPT, UPT, 0x80, 0x8 ;  /* 0x000000000008789c */ /* 0x000fe40003f2f070 */
[----:B------:R-:W-:Y:S02]  /*02b0*/  UP2UR UR41, UPR, URZ, 0x4 ;  /* 0x00000004ff297883 */ /* 0x000fe40008000000 */
[----:B------:R-:W-:Y:S02]  /*02c0*/  UPLOP3.LUT UP2, UPT, UPT, UPT, UPT, 0x40, 0x4 ;  /* 0x000000000004789c */ /* 0x000fe40003f4e870 */
[----:B------:R-:W-:Y:S02]  /*02d0*/  UPLOP3.LUT UP0, UPT, UPT, UPT, UPT, 0x40, 0x4 ;  /* 0x000000000004789c */ /* 0x000fe40003f0e870 */
[----:B------:R-:W-:-:S02]  /*02e0*/  UPLOP3.LUT UP6, UPT, UPT, UPT, UPT, 0x40, 0x4 ;  /* 0x000000000004789c */ /* 0x000fc40003fce870 */
[----:B------:R-:W-:Y:S02]  /*02f0*/  UPLOP3.LUT UP5, UPT, UPT, UPT, UPT, 0x80, 0x8 ;  /* 0x000000000008789c */ /* 0x000fe40003faf070 */
[----:B------:R-:W-:Y:S02]  /*0300*/  UPLOP3.LUT UP4, UPT, UPT, UPT, UPT, 0x40, 0x4 ;  /* 0x000000000004789c */ /* 0x000fe40003f8e870 */
[----:B------:R-:W-:Y:S01]  /*0310*/  UP2UR UR58, UPR, URZ, 0x4 ;  /* 0x00000004ff3a7883 */ /* 0x000fe20008000000 */
[----:B------:R-:W-:Y:S11]  /*0320*/  @!P0 BRA `(.L_x_0) ;  /* 0x0000000000b88947 */ /* 0x000ff60003800000 */
[----:B------:R-:W-:-:S13]  /*0330*/  ISETP.NE.AND P0, PT, R0, 0xe, PT ;  /* 0x0000000e0000780c */ /* 0x000fda0003f05270 */
[----:B------:R-:W-:Y:S05]  /*0340*/  @!P0 BRA `(.L_x_3) ;  /* 0x00000000005c8947 */ /* 0x000fea0003800000 */
[----:B------:R-:W-:-:S13]  /*0350*/  ISETP.NE.AND P0, PT, R0, 0xd, PT ;  /* 0x0000000d0000780c */ /* 0x000fda0003f05270 */
[----:B------:R-:W-:Y:S05]  /*0360*/  @P0 BRA `(.L_x_4) ;  /* 0x00000000002c0947 */ /* 0x000fea0003800000 */
[----:B------:R-:W-:Y:S01]  /*0370*/  HFMA2 R2, -RZ, RZ, 0, 2.384185791015625e-07 ;  /* 0x00000004ff027431 */ /* 0x000fe200000001ff */
        /* <DEDUP_REMOVED lines=10> */
.L_x_4:
[----:B------:R-:W-:Y:S01]  /*0420*/  HFMA2 R2, -RZ, RZ, 0, 3.5762786865234375e-07 ;  /* 0x00000006ff027431 */ /* 0x000fe200000001ff */
[----:B------:R-:W-:Y:S02]  /*0430*/  UPLOP3.LUT UP3, UPT, UPT, UPT, UPT, 0x40, 0x4 ;  /* 0x000000000004789c */ /* 0x000fe40003f6e870 */
[----:B------:R-:W-:Y:S02]  /*0440*/  UPLOP3.LUT UP2, UPT, UPT, UPT, UPT, 0x40, 0x4 ;  /* 0x000000000004789c */ /* 0x000fe40003f4e870 */
[----:B------:R-:W-:Y:S02]  /*0450*/  UPLOP3.LUT UP0, UPT, UPT, UPT, UPT, 0x40, 0x4 ;  /* 0x000000000004789c */ /* 0x000fe40003f0e870 */
[----:B------:R-:W-:Y:S02]  /*0460*/  UPLOP3.LUT UP6, UPT, UPT, UPT, UPT, 0x40, 0x4 ;  /* 0x000000000004789c */ /* 0x000fe40003fce870 */
[----:B------:R-:W-:Y:S02]  /*0470*/  UPLOP3.LUT UP5, UPT, UPT, UPT, UPT, 0x40, 0x4 ;  /* 0x000000000004789c */ /* 0x000fe40003fae870 */
[----:B------:R-:W-:-:S02]  /*0480*/  UPLOP3.LUT UP4, UPT, UPT, UPT, UPT, 0x40, 0x4 ;  /* 0x000000000004789c */ /* 0x000fc40003f8e870 */
[----:B------:R-:W-:Y:S02]  /*0490*/  UP2UR UR41, UPR, URZ, 0x8 ;  /* 0x00000008ff297883 */ /* 0x000fe40008000000 */
[----:B------:R-:W-:Y:S01]  /*04a0*/  UP2UR UR58, UPR, URZ, 0x4 ;  /* 0x00000004ff3a7883 */ /* 0x000fe20008000000 */
[----:B------:R-:W-:Y:S11]  /*04b0*/  BRA `(.L_x_0) ;  /* 0x0000000000547947 */ /* 0x000ff60003800000 */
.L_x_3:
[----:B------:R-:W-:Y:S01]  /*04c0*/  HFMA2 R2, -RZ, RZ, 0, 2.98023223876953125e-07 ;  /* 0x00000005ff027431 */ /* 0x000fe200000001ff */
        /* <DEDUP_REMOVED lines=10> */
.L_x_1:
[----:B------:R-:W-:Y:S01]  /*0570*/  HFMA2 R2, -RZ, RZ, 0, 1.1920928955078125e-07 ;  /* 0x00000002ff027431 */ /* 0x000fe200000001ff */
        /* <DEDUP_REMOVED lines=8> */
[----:B------:R-:W-:-:S12]  /*0600*/  UP2UR UR58, UPR, URZ, 0x4 ;  /* 0x00000004ff3a7883 */ /* 0x000fd80008000000 */
.L_x_0:
[----:B------:R-:W-:Y:S01]  /*0610*/  ELECT P0, URZ, PT ;  /* 0x0000000000ff782f */ /* 0x000fe20003800000 */
[----:B------:R-:W-:Y:S03]  /*0620*/  BSSY.RECONVERGENT B0, `(.L_x_5) ;  /* 0x000000f000007945 */ /* 0x000fe60003800200 */
[----:B------:R-:W-:Y:S02]  /*0630*/  PLOP3.LUT P2, PT, P0, PT, UP0, 0x5d, 0xd5 ;  /* 0x0000000000d5781c */ /* 0x000fe4000074eb0d */
[----:B------:R-:W-:-:S11]  /*0640*/  PLOP3.LUT P1, PT, P0, PT, UP6, 0x5d, 0xd5 ;  /* 0x0000000000d5781c */ /* 0x000fd6000072eb6d */
[----:B------:R-:W-:Y:S05]  /*0650*/  @P2 BRA `(.L_x_6) ;  /* 0x00000000002c2947 */ /* 0x000fea0003800000 */
[----:B------:R-:W1:Y:S02]  /*0660*/  LDCU.64 UR4, c[0x0][0x348] ;  /* 0x00006900ff0477ac */ /* 0x000e640008000a00 */
[----:B-1----:R-:W-:-:S04]  /*0670*/  UIADD3 UR8, UP0, UPT, UR4, 0x80, URZ ;  /* 0x0000008004087890 */ /* 0x002fc8000ff1e0ff */
[----:B------:R-:W-:Y:S02]  /*0680*/  UIADD3.X UR9, UPT, UPT, URZ, UR5, URZ, UP0, !UPT ;  /* 0x00000005ff097290 */ /* 0x000fe400087fe4ff */
[----:B------:R-:W-:-:S04]  /*0690*/  UIADD3 UR6, UP0, UPT, UR4, 0x180, URZ ;  /* 0x0000018004067890 */ /* 0x000fc8000ff1e0ff */
[----:B------:R-:W-:Y:S02]  /*06a0*/  UIADD3.X UR7, UPT, UPT, URZ, UR5, URZ, UP0, !UPT ;  /* 0x00000005ff077290 */ /* 0x000fe400087fe4ff */
[----:B------:R-:W-:Y:S01]  /*06b0*/  UIADD3 UR4, UP0, UPT, UR4, 0x280, URZ ;  /* 0x0000028004047890 */ /* 0x000fe2000ff1e0ff */
[----:B------:R1:W-:Y:S03]  /*06c0*/  UTMACCTL.PF [UR8] ;  /* 0x00000000080079b9 */ /* 0x0003e60008040000 */
[----:B------:R-:W-:-:S03]  /*06d0*/  UIADD3.X UR5, UPT, UPT, URZ, UR5, URZ, UP0, !UPT ;  /* 0x00000005ff057290 */ /* 0x000fc600087fe4ff */
[----:B------:R1:W-:Y:S06]  /*06e0*/  UTMACCTL.PF [UR6] ;  /* 0x00000000060079b9 */ /* 0x0003ec0008040000 */
[----:B------:R1:W-:Y:S02]  /*06f0*/  UTMACCTL.PF [UR4] ;  /* 0x00000000040079b9 */ /* 0x0003e40008040000 */
[----:B-1----:R-:W-:Y:S01]  /*0700*/  NOP ;  /* 0x0000000000007918 */ /* 0x002fe20000000000 */
.L_x_6:
[----:B------:R-:W-:Y:S05]  /*0710*/  BSYNC.RECONVERGENT B0 ;  /* 0x0000000000007941 */ /* 0x000fea0003800200 */
.L_x_5:
[----:B------:R-:W-:Y:S04]  /*0720*/  BSSY.RECONVERGENT B0, `(.L_x_7) ;  /* 0x000001b000007945 */ /* 0x000fe80003800200 */
[----:B------:R-:W-:Y:S05]  /*0730*/  @P1 BRA `(.L_x_8) ;  /* 0x0000000000241947 */ /* 0x000fea0003800000 */
[----:B------:R-:W1:Y:S01]  /*0740*/  LDCU.64 UR4, c[0x0][0x348] ;  /* 0x00006900ff0477ac */ /* 0x000e620008000a00 */
[----:B------:R-:W-:Y:S02]  /*0750*/  PLOP3.LUT P6, PT, PT, PT, PT, 0x80, 0x8 ;  /* 0x000000000008781c */ /* 0x000fe40003fcf070 */
[----:B------:R-:W-:Y:S02]  /*0760*/  PLOP3.LUT P5, PT, PT, PT, PT, 0x8, 0x80 ;  /* 0x000000000080781c */ /* 0x000fe40003fae170 */
[----:B------:R-:W-:Y:S02]  /*0770*/  PLOP3.LUT P4, PT, PT, PT, PT, 0x80, 0x8 ;  /* 0x000000000008781c */ /* 0x000fe40003f8f070 */
[----:B------:R-:W-:Y:S01]  /*0780*/  PLOP3.LUT P3, PT, PT, PT, PT, 0x80, 0x8 ;  /* 0x000000000008781c */ /* 0x000fe20003f6f070 */
[----:B-1----:R-:W-:-:S04]  /*0790*/  UIADD3 UR4, UP0, UPT, UR4, 0x400, URZ ;  /* 0x0000040004047890 */ /* 0x002fc8000ff1e0ff */
[----:B------:R-:W-:-:S09]  /*07a0*/  UIADD3.X UR5, UPT, UPT, URZ, UR5, URZ, UP0, !UPT ;  /* 0x00000005ff057290 */ /* 0x000fd200087fe4ff */
[----:B------:R1:W-:Y:S02]  /*07b0*/  UTMACCTL.PF [UR4] ;  /* 0x00000000040079b9 */ /* 0x0003e40008040000 */
[----:B-1----:R-:W-:Y:S05]  /*07c0*/  BRA `(.L_x_9) ;  /* 0x0000000000407947 */ /* 0x002fea0003800000 */
.L_x_8:
[----:B------:R-:W-:-:S13]  /*07d0*/  ISETP.NE.AND P1, PT, R2, 0x3, PT ;  /* 0x000000030200780c */ /* 0x000fda0003f25270 */
[----:B------:R-:W-:Y:S05]  /*07e0*/  @!P1 BRA `(.L_x_10) ;  /* 0x0000000000289947 */ /* 0x000fea0003800000 */
[----:B------:R-:W-:Y:S02]  /*07f0*/  ISETP.NE.AND P1, PT, R2, 0x4, PT ;  /* 0x000000040200780c */ /* 0x000fe40003f25270 */
[----:B------:R-:W-:Y:S02]  /*0800*/  PLOP3.LUT P4, PT, PT, PT, PT, 0x80, 0x8 ;  /* 0x000000000008781c */ /* 0x000fe40003f8f070 */
[----:B------:R-:W-:Y:S02]  /*0810*/  PLOP3.LUT P5, PT, PT, PT, PT, 0x8, 0x80 ;  /* 0x000000000080781c */ /* 0x000fe40003fae170 */
[----:B------:R-:W-:Y:S02]  /*0820*/  PLOP3.LUT P6, PT, PT, PT, PT, 0x80, 0x8 ;  /* 0x000000000008781c */ /* 0x000fe40003fcf070 */
[----:B------:R-:W-:-:S05]  /*0830*/  PLOP3.LUT P3, PT, PT, PT, PT, 0x80, 0x8 ;  /* 0x000000000008781c */ /* 0x000fca0003f6f070 */
[----:B------:R-:W-:Y:S08]  /*0840*/  @P1 BRA `(.L_x_9) ;  /* 0x0000000000201947 */ /* 0x000ff00003800000 */
[----:B------:R-:W-:Y:S02]  /*0850*/  PLOP3.LUT P5, PT, PT, PT, PT, 0x8, 0x80 ;  /* 0x000000000080781c */ /* 0x000fe40003fae170 */
[----:B------:R-:W-:Y:S02]  /*0860*/  PLOP3.LUT P6, PT, PT, PT, PT, 0x8, 0x80 ;  /* 0x000000000080781c */ /* 0x000fe40003fce170 */
[----:B------:R-:W-:Y:S01]  /*0870*/  PLOP3.LUT P3, PT, PT, PT, PT, 0x8, 0x80 ;  /* 0x000000000080781c */ /* 0x000fe20003f6e170 */
[----:B------:R-:W-:-:S12]  /*0880*/  BRA `(.L_x_9) ;  /* 0x0000000000107947 */ /* 0x000fd80003800000 */
.L_x_10:
[----:B------:R-:W-:Y:S02]  /*0890*/  PLOP3.LUT P6, PT, PT, PT, PT, 0x8, 0x80 ;  /* 0x000000000080781c */ /* 0x000fe40003fce170 */
[----:B------:R-:W-:Y:S02]  /*08a0*/  PLOP3.LUT P5, PT, PT, PT, PT, 0x80, 0x8 ;  /* 0x000000000008781c */ /* 0x000fe40003faf070 */
[----:B------:R-:W-:Y:S02]  /*08b0*/  PLOP3.LUT P4, PT, PT, PT, PT, 0x8, 0x80 ;  /* 0x000000000080781c */ /* 0x000fe40003f8e170 */
[----:B------:R-:W-:-:S13]  /*08c0*/  PLOP3.LUT P3, PT, PT, PT, PT, 0x80, 0x8 ;  /* 0x000000000008781c */ /* 0x000fda0003f6f070 */
.L_x_9:
[----:B------:R-:W-:Y:S05]  /*08d0*/  BSYNC.RECONVERGENT B0 ;  /* 0x0000000000007941 */ /* 0x000fea0003800200 */
.L_x_7:
[----:B------:R-:W1:Y:S01]  /*08e0*/  SHFL.IDX PT, R0, R3, RZ, 0x1f ;  /* 0x00001fff03007589 */ /* 0x000e6200000e0000 */
[----:B------:R-:W-:Y:S02]  /*08f0*/  ISETP.NE.AND P1, PT, R2, 0x3, PT ;  /* 0x000000030200780c */ /* 0x000fe40003f25270 */
[----:B------:R-:W-:Y:S02]  /*0900*/  PLOP3.LUT P0, PT, P0, PT, UP1, 0xae, 0xea ;  /* 0x0000000000ea781c */ /* 0x000fe4000070f51e */
[----:B-1----:R-:W-:-:S13]  /*0910*/  ISETP.NE.AND P2, PT, R0, RZ, PT ;  /* 0x000000ff0000720c */ /* 0x002fda0003f45270 */
[----:B------:R-:W-:Y:S05]  /*0920*/  @P2 BRA `(.L_x_11) ;  /* 0x0000000000382947 */ /* 0x000fea0003800000 */
[----:B------:R-:W1:Y:S01]  /*0930*/  S2UR UR5, SR_CgaCtaId ;  /* 0x00000000000579c3 */ /* 0x000e620000008800 */
[----:B------:R-:W-:Y:S01]  /*0940*/  UMOV UR6, 0x400 ;  /* 0x0000040000067882 */ /* 0x000fe20000000000 */
[----:B------:R-:W-:Y:S01]  /*0950*/  UMOV UR4, 0x1 ;  /* 0x0000000100047882 */ /* 0x000fe20000000000 */
[----:B------:R-:W-:Y:S01]  /*0960*/  ELECT P2, URZ, PT ;  /* 0x0000000000ff782f */ /* 0x000fe20003840000 */
[----:B-1----:R-:W-:Y:S02]  /*0970*/  ULEA UR5, UR5, UR6, 0x18 ;  /* 0x0000000605057291 */ /* 0x002fe4000f8ec0ff */
[----:B------:R-:W-:-:S04]  /*0980*/  UIADD3 UR6, UPT, UPT, -UR4, 0x100000, URZ ;  /* 0x0010000004067890 */ /* 0x000fc8000fffe1ff */
[----:B------:R-:W-:Y:S02]  /*0990*/  USHF.L.U32 UR7, UR6, 0xb, URZ ;  /* 0x0000000b06077899 */ /* 0x000fe400080006ff */
[----:B------:R-:W-:Y:S01]  /*09a0*/  USHF.L.U32 UR6, UR6, 0x1, URZ ;  /* 0x0000000106067899 */ /* 0x000fe200080006ff */
[----:B------:R-:W1:Y:S11]  /*09b0*/  FENCE.VIEW.ASYNC.S ;  /* 0x00000000000073c6 */ /* 0x000e760000000000 */
[----:B-1----:R1:W2:Y:S01]  /*09c0*/  SYNCS.EXCH.64 URZ, [UR5+0x5800], UR6 ;  /* 0x0058000605ff75b2 */ /* 0x0022a20008000100 */
[----:B------:R1:W3:Y:S01]  /*09d0*/  SYNCS.EXCH.64 URZ, [UR5+0x5810], UR6 ;  /* 0x0058100605ff75b2 */ /* 0x0002e20008000100 */
[----:B------:R1:W4:Y:S01]  /*09e0*/  SYNCS.EXCH.64 URZ, [UR5+0x5808], UR6 ;  /* 0x0058080605ff75b2 */ /* 0x0003220008000100 */
[----:B------:R1:W5:Y:S01]  /*09f0*/  SYNCS.EXCH.64 URZ, [UR5+0x5818], UR6 ;  /* 0x0058180605ff75b2 */ /* 0x0003620008000100 */
[----:B------:R-:W-:Y:S01]  /*0a00*/  NOP ;  /* 0x0000000000007918 */ /* 0x000fe20000000000 */
.L_x_11:
[----:B------:R-:W-:Y:S01]  /*0a10*/  NOP ;  /* 0x0000000000007918 */ /* 0x000fe20000000000 */
[----:B------:R-:W-:Y:S05]  /*0a20*/  @!P1 BRA `(.L_x_12) ;  /* 0x0000000000289947 */ /* 0x000fea0003800000 */
[----:B------:R-:W-:Y:S01]  /*0a30*/  ISETP.NE.AND P1, PT, R2, 0x4, PT ;  /* 0x000000040200780c */ /* 0x000fe20003f25270 */
[----:B------:R-:W-:Y:S02]  /*0a40*/  UPLOP3.LUT UP3, UPT, UPT, UPT, UPT, 0x80, 0x8 ;  /* 0x000000000008789c */ /* 0x000fe40003f6f070 */
[----:B------:R-:W-:Y:S02]  /*0a50*/  UPLOP3.LUT UP2, UPT, UPT, UPT, UPT, 0x40, 0x4 ;  /* 0x000000000004789c */ /* 0x000fe40003f4e870 */
[----:B------:R-:W-:Y:S02]  /*0a60*/  UPLOP3.LUT UP1, UPT, UPT, UPT, UPT, 0x80, 0x8 ;  /* 0x000000000008789c */ /* 0x000fe40003f2f070 */
[----:B------:R-:W-:-:S06]  /*0a70*/  UPLOP3.LUT UP0, UPT, UPT, UPT, UPT, 0x80, 0x8 ;  /* 0x000000000008789c */ /* 0x000fcc0003f0f070 */
[----:B------:R-:W-:Y:S05]  /*0a80*/  @P1 BRA `(.L_x_13) ;  /* 0x0000000000201947 */ /* 0x000fea0003800000 */
[----:B------:R-:W-:Y:S02]  /*0a90*/  UPLOP3.LUT UP2, UPT, UPT, UPT, UPT, 0x40, 0x4 ;  /* 0x000000000004789c */ /* 0x000fe40003f4e870 */
[----:B------:R-:W-:Y:S02]  /*0aa0*/  UPLOP3.LUT UP3, UPT, UPT, UPT, UPT, 0x40, 0x4 ;  /* 0x000000000004789c */ /* 0x000fe40003f6e870 */
[----:B------:R-:W-:Y:S01]  /*0ab0*/  UPLOP3.LUT UP0, UPT, UPT, UPT, UPT, 0x40, 0x4 ;  /* 0x000000000004789c */ /* 0x000fe20003f0e870 */
[----:B------:R-:W-:Y:S05]  /*0ac0*/  BRA `(.L_x_13) ;  /* 0x0000000000107947 */ /* 0x000fea0003800000 */
.L_x_12:
[----:B------:R-:W-:Y:S02]  /*0ad0*/  UPLOP3.LUT UP3, UPT, UPT, UPT, UPT, 0x40, 0x4 ;  /* 0x000000000004789c */ /* 0x000fe40003f6e870 */
[----:B------:R-:W-:Y:S02]  /*0ae0*/  UPLOP3.LUT UP2, UPT, UPT, UPT, UPT, 0x80, 0x8 ;  /* 0x000000000008789c */ /* 0x000fe40003f4f070 */
[----:B------:R-:W-:Y:S02]  /*0af0*/  UPLOP3.LUT UP1, UPT, UPT, UPT, UPT, 0x40, 0x4 ;  /* 0x000000000004789c */ /* 0x000fe40003f2e870 */
[----:B------:R-:W-:Y:S02]  /*0b00*/  UPLOP3.LUT UP0, UPT, UPT, UPT, UPT, 0x80, 0x8 ;  /* 0x000000000008789c */ /* 0x000fe40003f0f070 */
.L_x_13:
[----:B------:R-:W1:Y:S02]  /*0b10*/  SHFL.IDX PT, R0, R3, RZ, 0x1f ;  /* 0x00001fff03007589 */ /* 0x000e6400000e0000 */
        /* <DEDUP_REMOVED lines=11> */
[----:B-1----:R1:W1:Y:S01]  /*0bd0*/  SYNCS.EXCH.64 URZ, [UR5+0x5820], UR6 ;  /* 0x0058200605ff75b2 */ /* 0x0022620008000100 */
[----:B------:R1:W1:Y:S01]  /*0be0*/  SYNCS.EXCH.64 URZ, [UR5+0x5838], UR6 ;  /* 0x0058380605ff75b2 */ /* 0x0002620008000100 */
[----:B------:R1:W1:Y:S01]  /*0bf0*/  SYNCS.EXCH.64 URZ, [UR5+0x5828], UR6 ;  /* 0x0058280605ff75b2 */ /* 0x0002620008000100 */
[----:B------:R1:W1:Y:S01]  /*0c00*/  SYNCS.EXCH.64 URZ, [UR5+0x5840], UR6 ;  /* 0x0058400605ff75b2 */ /* 0x0002620008000100 */
[----:B------:R1:W1:Y:S01]  /*0c10*/  SYNCS.EXCH.64 URZ, [UR5+0x5830], UR6 ;  /* 0x0058300605ff75b2 */ /* 0x0002620008000100 */
[----:B------:R1:W1:Y:S01]  /*0c20*/  SYNCS.EXCH.64 URZ, [UR5+0x5848], UR6 ;  /* 0x0058480605ff75b2 */ /* 0x0002620008000100 */
[----:B------:R-:W-:Y:S01]  /*0c30*/  NOP ;  /* 0x0000000000007918 */ /* 0x000fe20000000000 */
.L_x_14:
[----:B------:R-:W2:Y:S01]  /*0c40*/  SHFL.IDX PT, R0, R3, RZ, 0x1f ;  /* 0x00001fff03007589 */ /* 0x000ea200000e0000 */
[----:B------:R-:W-:Y:S01]  /*0c50*/  NOP ;  /* 0x0000000000007918 */ /* 0x000fe20000000000 */
[----:B--2---:R-:W-:-:S13]  /*0c60*/  ISETP.NE.AND P1, PT, R0, RZ, PT ;  /* 0x000000ff0000720c */ /* 0x004fda0003f25270 */
[----:B------:R-:W-:Y:S05]  /*0c70*/  @P1 BRA `(.L_x_15) ;  /* 0x0000000000401947 */ /* 0x000fea0003800000 */
[----:B-1----:R-:W1:Y:S01]  /*0c80*/  S2UR UR6, SR_CgaCtaId ;  /* 0x00000000000679c3 */ /* 0x002e620000008800 */
[----:B------:R-:W-:Y:S01]  /*0c90*/  UMOV UR7, 0x400 ;  /* 0x0000040000077882 */ /* 0x000fe20000000000 */
[----:B------:R-:W-:Y:S01]  /*0ca0*/  UMOV UR5, 0x1 ;  /* 0x0000000100057882 */ /* 0x000fe20000000000 */
[----:B------:R-:W-:Y:S01]  /*0cb0*/  UMOV UR4, 0x80 ;  /* 0x0000008000047882 */ /* 0x000fe20000000000 */
[----:B------:R-:W-:-:S04]  /*0cc0*/  UIADD3 UR8, UPT, UPT, -UR5, 0x100000, URZ ;  /* 0x0010000005087890 */ /* 0x000fc8000fffe1ff */
[----:B------:R-:W-:Y:S02]  /*0cd0*/  USHF.L.U32 UR9, UR8, 0xb, URZ ;  /* 0x0000000b08097899 */ /* 0x000fe400080006ff */
[----:B------:R-:W-:Y:S02]  /*0ce0*/  USHF.L.U32 UR8, UR8, 0x1, URZ ;  /* 0x0000000108087899 */ /* 0x000fe400080006ff */
[----:B------:R-:W-:-:S04]  /*0cf0*/  UIADD3 UR4, UPT, UPT, -UR4, 0x100000, URZ ;  /* 0x0010000004047890 */ /* 0x000fc8000fffe1ff */
[----:B------:R-:W-:Y:S02]  /*0d00*/  USHF.L.U32 UR5, UR4, 0xb, URZ ;  /* 0x0000000b04057899 */ /* 0x000fe400080006ff */
[----:B------:R-:W-:Y:S01]  /*0d10*/  USHF.L.U32 UR4, UR4, 0x1, URZ ;  /* 0x0000000104047899 */ /* 0x000fe200080006ff */
[----:B------:R-:W-:Y:S01]  /*0d20*/  ELECT P1, URZ, PT ;  /* 0x0000000000ff782f */ /* 0x000fe20003820000 */
[----:B-1----:R-:W-:Y:S01]  /*0d30*/  ULEA UR6, UR6, UR7, 0x18 ;  /* 0x0000000706067291 */ /* 0x002fe2000f8ec0ff */
[----:B------:R-:W1:Y:S11]  /*0d40*/  FENCE.VIEW.ASYNC.S ;  /* 0x00000000000073c6 */ /* 0x000e760000000000 */
[----:B-1----:R2:W1:Y:S01]  /*0d50*/  SYNCS.EXCH.64 URZ, [UR6+0x5850], UR8 ;  /* 0x0058500806ff75b2 */ /* 0x0024620008000100 */
[----:B------:R2:W1:Y:S02]  /*0d60*/  SYNCS.EXCH.64 URZ, [UR6+0x5858], UR4 ;  /* 0x0058580406ff75b2 */ /* 0x0004640008000100 */
[----:B--2---:R-:W-:Y:S01]  /*0d70*/  NOP ;  /* 0x0000000000007918 */ /* 0x004fe20000000000 */
.L_x_15:
[----:B------:R-:W2:Y:S01]  /*0d80*/  SHFL.IDX PT, R0, R3, RZ, 0x1f ;  /* 0x00001fff03007589 */ /* 0x000ea200000e0000 */
[----:B-1----:R-:W-:Y:S01]  /*0d90*/  USEL UR5, URZ, 0x2, !UP4 ;  /* 0x00000002ff057887 */ /* 0x002fe2000e000000 */
[----:B------:R-:W-:Y:S01]  /*0da0*/  ISETP.NE.AND P2, PT, R2, 0x2, PT ;  /* 0x000000020200780c */ /* 0x000fe20003f45270 */
[----:B------:R-:W-:Y:S02]  /*0db0*/  NOP ;  /* 0x0000000000007918 */ /* 0x000fe40000000000 */
[----:B------:R-:W-:Y:S01]  /*0dc0*/  USEL UR5, UR5, 0x1, !UP5 ;  /* 0x0000000105057887 */ /* 0x000fe2000e800000 */
[----:B--2---:R-:W-:-:S13]  /*0dd0*/  ISETP.NE.AND P1, PT, R0, RZ, PT ;  /* 0x000000ff0000720c */ /* 0x004fda0003f25270 */
[----:B------:R-:W-:Y:S05]  /*0de0*/  @P1 BRA `(.L_x_16) ;  /* 0x0000000000401947 */ /* 0x000fea0003800000 */
[----:B------:R-:W1:Y:S01]  /*0df0*/  S2UR UR7, SR_CgaCtaId ;  /* 0x00000000000779c3 */ /* 0x000e620000008800 */
[----:B------:R-:W-:Y:S01]  /*0e00*/  UMOV UR8, 0x400 ;  /* 0x0000040000087882 */ /* 0x000fe20000000000 */
[----:B------:R-:W-:Y:S01]  /*0e10*/  UMOV UR6, 0x1 ;  /* 0x0000000100067882 */ /* 0x000fe20000000000 */
[----:B------:R-:W-:Y:S01]  /*0e20*/  UMOV UR4, 0x80 ;  /* 0x0000008000047882 */ /* 0x000fe20000000000 */
[----:B------:R-:W-:Y:S01]  /*0e30*/  ELECT P1, URZ, PT ;  /* 0x0000000000ff782f */ /* 0x000fe20003820000 */
[----:B------:R-:W-:-:S04]  /*0e40*/  UIADD3 UR10, UPT, UPT, -UR4, 0x100000, URZ ;  /* 0x00100000040a7890 */ /* 0x000fc8000fffe1ff */
[----:B------:R-:W-:Y:S02]  /*0e50*/  USHF.L.U32 UR11, UR10, 0xb, URZ ;  /* 0x0000000b0a0b7899 */ /* 0x000fe400080006ff */
[----:B------:R-:W-:Y:S02]  /*0e60*/  USHF.L.U32 UR10, UR10, 0x1, URZ ;  /* 0x000000010a0a7899 */ /* 0x000fe400080006ff */
[----:B-1----:R-:W-:Y:S02]  /*0e70*/  ULEA UR7, UR7, UR8, 0x18 ;  /* 0x0000000807077291 */ /* 0x002fe4000f8ec0ff */
[----:B------:R-:W-:-:S04]  /*0e80*/  UIADD3 UR8, UPT, UPT, -UR6, 0x100000, URZ ;  /* 0x0010000006087890 */ /* 0x000fc8000fffe1ff */
[----:B------:R-:W-:Y:S02]  /*0e90*/  USHF.L.U32 UR9, UR8, 0xb, URZ ;  /* 0x0000000b08097899 */ /* 0x000fe400080006ff */
[----:B------:R-:W-:Y:S01]  /*0ea0*/  USHF.L.U32 UR8, UR8, 0x1, URZ ;  /* 0x0000000108087899 */ /* 0x000fe200080006ff */
[----:B------:R-:W1:Y:S11]  /*0eb0*/  FENCE.VIEW.ASYNC.S ;  /* 0x00000000000073c6 */ /* 0x000e760000000000 */
[----:B-1----:R1:W2:Y:S01]  /*0ec0*/  SYNCS.EXCH.64 URZ, [UR7+0x5860], UR8 ;  /* 0x0058600807ff75b2 */ /* 0x0022a20008000100 */
[----:B------:R1:W1:Y:S01]  /*0ed0*/  SYNCS.EXCH.64 URZ, [UR7+0x5868], UR10 ;  /* 0x0058680a07ff75b2 */ /* 0x0002620008000100 */
[----:B------:R-:W-:Y:S01]  /*0ee0*/  NOP ;  /* 0x0000000000007918 */ /* 0x000fe20000000000 */
.L_x_16:
[----:B------:R-:W-:Y:S01]  /*0ef0*/  NOP ;  /* 0x0000000000007918 */ /* 0x000fe20000000000 */
[----:B------:R-:W-:Y:S05]  /*0f00*/  @!P2 BRA `(.L_x_17) ;  /* 0x000000000024a947 */ /* 0x000fea0003800000 */
[----:B------:R-:W-:Y:S01]  /*0f10*/  ISETP.NE.AND P1, PT, R2, RZ, PT ;  /* 0x000000ff0200720c */ /* 0x000fe20003f25270 */
[----:B------:R-:W-:Y:S02]  /*0f20*/  UP2UR UR4, UPR, URZ, 0x1 ;  /* 0x00000001ff047883 */ /* 0x000fe40008000000 */
[----:B------:R-:W-:Y:S01]  /*0f30*/  UPLOP3.LUT UP0, UPT, UPT, UPT, UPT, 0x80, 0x8 ;  /* 0x000000000008789c */ /* 0x000fe20003f0f070 */
[----:B------:R-:W-:-:S03]  /*0f40*/  UMOV UR6, URZ ;  /* 0x000000ff00067c82 */ /* 0x000fc60008000000 */
[----:B------:R-:W-:Y:S02]  /*0f50*/  UP2UR UR40, UPR, URZ, 0x1 ;  /* 0x00000001ff287883 */ /* 0x000fe40008000000 */
[----:B------:R-:W-:-:S04]  /*0f60*/  UISETP.NE.AND UP0, UPT, UR4, URZ, UPT ;  /* 0x000000ff0400728c */ /* 0x000fc8000bf05270 */
[----:B------:R-:W-:Y:S07]  /*0f70*/  @P1 BRA `(.L_x_18) ;  /* 0x00000000001c1947 */ /* 0x000fee0003800000 */
[----:B------:R-:W-:Y:S01]  /*0f80*/  UMOV UR6, 0x1 ;  /* 0x0000000100067882 */ /* 0x000fe20000000000 */
[----:B------:R-:W-:Y:S05]  /*0f90*/  BRA `(.L_x_18) ;  /* 0x0000000000147947 */ /* 0x000fea0003800000 */
.L_x_17:
[----:B------:R-:W-:Y:S02]  /*0fa0*/  UP2UR UR4, UPR, URZ, 0x1 ;  /* 0x00000001ff047883 */ /* 0x000fe40008000000 */
[----:B------:R-:W-:Y:S01]  /*0fb0*/  UPLOP3.LUT UP0, UPT, UPT, UPT, UPT, 0x40, 0x4 ;  /* 0x000000000004789c */ /* 0x000fe20003f0e870 */
[----:B------:R-:W-:-:S03]  /*0fc0*/  UMOV UR6, 0x2 ;  /* 0x0000000200067882 */ /* 0x000fc60000000000 */
[----:B------:R-:W-:Y:S02]  /*0fd0*/  UP2UR UR40, UPR, URZ, 0x1 ;  /* 0x00000001ff287883 */ /* 0x000fe40008000000 */
[----:B------:R-:W-:Y:S02]  /*0fe0*/  UISETP.NE.AND UP0, UPT, UR4, URZ, UPT ;  /* 0x000000ff0400728c */ /* 0x000fe4000bf05270 */
.L_x_18:
[----:B------:R-:W3:Y:S02]  /*0ff0*/  SHFL.IDX PT, R0, R3, RZ, 0x1f ;  /* 0x00001fff03007589 */ /* 0x000ee400000e0000 */
[----:B---3--:R-:W-:-:S13]  /*1000*/  ISETP.NE.AND P1, PT, R0, RZ, PT ;  /* 0x000000ff0000720c */ /* 0x008fda0003f25270 */
[----:B------:R-:W-:Y:S05]  /*1010*/  @P1 BRA `(.L_x_19) ;  /* 0x0000000000301947 */ /* 0x000fea0003800000 */
[----:B-1----:R-:W1:Y:S01]  /*1020*/  S2UR UR7, SR_CgaCtaId ;  /* 0x00000000000779c3 */ /* 0x002e620000008800 */
        /* <DEDUP_REMOVED lines=9> */
[----:B------:R3:W1:Y:S02]  /*10c0*/  SYNCS.EXCH.64 URZ, [UR7+0x5878], UR8 ;  /* 0x0058780807ff75b2 */ /* 0x0006640008000100 */
[----:B---3--:R-:W-:Y:S01]  /*10d0*/  NOP ;  /* 0x0000000000007918 */ /* 0x008fe20000000000 */
.L_x_19:
[----:B------:R-:W-:Y:S01]  /*10e0*/  NOP ;  /* 0x0000000000007918 */ /* 0x000fe20000000000 */
[----:B------:R-:W-:Y:S05]  /*10f0*/  @!P2 BRA `(.L_x_20) ;  /* 0x000000000024a947 */ /* 0x000fea0003800000 */
[----:B------:R-:W-:Y:S01]  /*1100*/  ISETP.NE.AND P1, PT, R2, 0x1, PT ;  /* 0x000000010200780c */ /* 0x000fe20003f25270 */
[----:B-1----:R-:W-:Y:S02]  /*1110*/  UP2UR UR7, UPR, URZ, 0x1 ;  /* 0x00000001ff077883 */ /* 0x002fe40008000000 */
[----:B------:R-:W-:Y:S01]  /*1120*/  UPLOP3.LUT UP0, UPT, UPT, UPT, UPT, 0x80, 0x8 ;  /* 0x000000000008789c */ /* 0x000fe20003f0f070 */
[----:B------:R-:W-:-:S03]  /*1130*/  UMOV UR4, URZ ;  /* 0x000000ff00047c82 */ /* 0x000fc60008000000 */
[----:B------:R-:W-:Y:S02]  /*1140*/  UP2UR UR39, UPR, URZ, 0x1 ;  /* 0x00000001ff277883 */ /* 0x000fe40008000000 */
[----:B------:R-:W-:-:S04]  /*1150*/  UISETP.NE.AND UP0, UPT, UR7, URZ, UPT ;  /* 0x000000ff0700728c */ /* 0x000fc8000bf05270 */
[----:B------:R-:W-:Y:S07]  /*1160*/  @P1 BRA `(.L_x_21) ;  /* 0x00000000001c1947 */ /* 0x000fee0003800000 */
[----:B------:R-:W-:Y:S01]  /*1170*/  UMOV UR4, 0x1 ;  /* 0x0000000100047882 */ /* 0x000fe20000000000 */
[----:B------:R-:W-:Y:S05]  /*1180*/  BRA `(.L_x_21) ;  /* 0x0000000000147947 */ /* 0x000fea0003800000 */
.L_x_20:
[----:B-1----:R-:W-:Y:S02]  /*1190*/  UP2UR UR7, UPR, URZ, 0x1 ;  /* 0x00000001ff077883 */ /* 0x002fe40008000000 */
[----:B------:R-:W-:Y:S01]  /*11a0*/  UPLOP3.LUT UP0, UPT, UPT, UPT, UPT, 0x40, 0x4 ;  /* 0x000000000004789c */ /* 0x000fe20003f0e870 */
[----:B------:R-:W-:-:S03]  /*11b0*/  UMOV UR4, 0x2 ;  /* 0x0000000200047882 */ /* 0x000fc60000000000 */
[----:B------:R-:W-:Y:S02]  /*11c0*/  UP2UR UR39, UPR, URZ, 0x1 ;  /* 0x00000001ff277883 */ /* 0x000fe40008000000 */
[----:B------:R-:W-:Y:S02]  /*11d0*/  UISETP.NE.AND UP0, UPT, UR7, URZ, UPT ;  /* 0x000000ff0700728c */ /* 0x000fe4000bf05270 */
.L_x_21:
[----:B------:R-:W1:Y:S01]  /*11e0*/  SHFL.IDX PT, R0, R3, RZ, 0x1f ;  /* 0x00001fff03007589 */ /* 0x000e6200000e0000 */
[----:B------:R-:W-:Y:S02]  /*11f0*/  USEL UR8, URZ, 0x1, !UP4 ;  /* 0x00000001ff087887 */ /* 0x000fe4000e000000 */
[----:B------:R-:W-:Y:S01]  /*1200*/  USEL UR57, URZ, 0x1, UP4 ;  /* 0x00000001ff397887 */ /* 0x000fe2000a000000 */
        /* <DEDUP_REMOVED lines=11> */
[----:B-1----:R1:W3:Y:S01]  /*12c0*/  SYNCS.EXCH.64 URZ, [UR9+0x5880], UR10 ;  /* 0x0058800a09ff75b2 */ /* 0x0022e20008000100 */
[----:B------:R1:W1:Y:S01]  /*12d0*/  SYNCS.EXCH.64 URZ, [UR9+0x5888], UR10 ;  /* 0x0058880a09ff75b2 */ /* 0x0002620008000100 */
[----:B------:R-:W-:Y:S01]  /*12e0*/  NOP ;  /* 0x0000000000007918 */ /* 0x000fe20000000000 */
.L_x_22:
        /* <DEDUP_REMOVED lines=18> */
[----:B------:R2:W1:Y:S01]  /*1410*/  SYNCS.EXCH.64 URZ, [UR10+0x58a0], UR14 ;  /* 0x0058a00e0aff75b2 */ /* 0x0004620008000100 */
[----:B------:R2:W1:Y:S01]  /*1420*/  SYNCS.EXCH.64 URZ, [UR10+0x5898], UR12 ;  /* 0x0058980c0aff75b2 */ /* 0x0004620008000100 */
[----:B------:R2:W1:Y:S02]  /*1430*/  SYNCS.EXCH.64 URZ, [UR10+0x58a8], UR14 ;  /* 0x0058a80e0aff75b2 */ /* 0x0004640008000100 */
[----:B--2---:R-:W-:Y:S01]  /*1440*/  NOP ;  /* 0x0000000000007918 */ /* 0x004fe20000000000 */
.L_x_23:
        /* <DEDUP_REMOVED lines=22> */
.L_x_24:
[----:B------:R-:W2:Y:S01]  /*15b0*/  SHFL.IDX PT, R3, R3, RZ, 0x1f ;  /* 0x00001fff03037589 */ /* 0x000ea200000e0000 */
[----:B------:R-:W1:Y:S01]  /*15c0*/  S2UR UR36, SR_CTAID.X ;  /* 0x00000000002479c3 */ /* 0x000e620000002500 */
[----:B------:R-:W-:Y:S01]  /*15d0*/  NOP ;  /* 0x0000000000007918 */ /* 0x000fe20000000000 */
[----:B--2---:R-:W-:-:S13]  /*15e0*/  ISETP.NE.AND P1, PT, R3, RZ, PT ;  /* 0x000000ff0300720c */ /* 0x004fda0003f25270 */
[----:B-1----:R-:W-:Y:S05]  /*15f0*/  @P1 BRA `(.L_x_25) ;  /* 0x0000000000301947 */ /* 0x002fea0003800000 */
        /* <DEDUP_REMOVED lines=12> */
.L_x_25:
[----:B------:R-:W-:Y:S01]  /*16c0*/  ISETP.GT.AND P1, PT, R2, 0x3, PT ;  /* 0x000000030200780c */ /* 0x000fe20003f24270 */
[----:B------:R-:W-:Y:S01]  /*16d0*/  NOP ;  /* 0x0000000000007918 */ /* 0x000fe20000000000 */
[----:B-12345:R-:W-:Y:S11]  /*16e0*/  BAR.SYNC.DEFER_BLOCKING 0x0 ;  /* 0x0000000000007b1d */ /* 0x03eff60000010000 */
[----:B------:R-:W-:Y:S05]  /*16f0*/  @P1 BRA `(.L_x_26) ;  /* 0x000000d800781947 */ /* 0x000fea0003800000 */
[----:B------:R-:W-:Y:S01]  /*1700*/  ISETP.GE.U32.AND P0, PT, R2, 0x2, PT ;  /* 0x000000020200780c */ /* 0x000fe20003f06070 */
[----:B------:R-:W-:-:S04]  /*1710*/  UISETP.NE.AND UP0, UPT, UR58, URZ, UPT ;  /* 0x000000ff3a00728c */ /* 0x000fc8000bf05270 */
[----:B------:R-:W-:-:S04]  /*1720*/  USEL UR7, URZ, 0x2, !UP0 ;  /* 0x00000002ff077887 */ /* 0x000fc8000c000000 */
[----:B------:R-:W-:-:S04]  /*1730*/  USEL UR7, UR7, 0x1, !UP5 ;  /* 0x0000000107077887 */ /* 0x000fc8000e800000 */
[----:B------:R-:W-:Y:S08]  /*1740*/  @!P0 BRA `(.L_x_27) ;  /* 0x0000007400788947 */ /* 0x000ff00003800000 */
[----:B------:R-:W-:Y:S05]  /*1750*/  @!P2 BRA `(.L_x_28) ;  /* 0x0000001c00e4a947 */ /* 0x000fea0003800000 */
[----:B------:R-:W-:-:S08]  /*1760*/  NOP ;  /* 0x0000000000007918 */ /* 0x000fd00000000000 */
[----:B------:R-:W1:-:S00]  /*1770*/  USETMAXREG.DEALLOC.CTAPOOL 0x20 ;  /* 0x00000020000079c8 */ /* 0x000e4000080e0500 */
[----:B-1----:R-:W1:Y:S02]  /*1780*/  LDC R0, c[0x0][0x900] ;  /* 0x00024000ff007b82 */ /* 0x002e640000000800 */
[----:B-1----:R-:W-:-:S13]  /*1790*/  ISETP.LE.AND P0, PT, R0, UR36, PT ;  /* 0x0000002400007c0c */ /* 0x002fda000bf03270 */
[----:B------:R-:W-:Y:S05]  /*17a0*/  @P0 EXIT ;  /* 0x000000000000094d */ /* 0x000fea0003800000 */
[----:B------:R-:W1:Y:S01]  /*17b0*/  S2UR UR44, SR_CgaCtaId ;  /* 0x00000000002c79c3 */ /* 0x000e620000008800 */
[----:B------:R-:W-:Y:S01]  /*17c0*/  UMOV UR4, 0x400 ;  /* 0x0000040000047882 */ /* 0x000fe20000000000 */
[----:B------:R-:W-:Y:S01]  /*17d0*/  HFMA2 R6, -RZ, RZ, 0, 0 ;  /* 0x00000000ff067431 */ /* 0x000fe200000001ff */
[----:B------:R-:W-:Y:S01]  /*17e0*/  PRMT R7, RZ, 0x7610, R7 ;  /* 0x00007610ff077816 */ /* 0x000fe20000000007 */
[----:B------:R-:W-:Y:S02]  /*17f0*/  ULOP3.LUT UR14, UR7, 0x1, URZ, 0xc0, !UPT ;  /* 0x00000001070e7892 */ /* 0x000fe4000f8ec0ff */
[----:B------:R-:W-:Y:S01]  /*1800*/  ULOP3.LUT UR13, UR5, 0x1, URZ, 0xc0, !UPT ;  /* 0x00000001050d7892 */ /* 0x000fe2000f8ec0ff */
[----:B------:R-:W-:Y:S01]  /*1810*/  UMOV UR23, 0x1 ;  /* 0x0000000100177882 */ /* 0x000fe20000000000 */
[----:B------:R-:W-:Y:S01]  /*1820*/  UMOV UR22, 0x1 ;  /* 0x0000000100167882 */ /* 0x000fe20000000000 */
[----:B------:R-:W-:Y:S01]  /*1830*/  UMOV UR21, 0x1 ;  /* 0x0000000100157882 */ /* 0x000fe20000000000 */
[----:B------:R-:W-:Y:S01]  /*1840*/  UMOV UR20, URZ ;  /* 0x000000ff00147c82 */ /* 0x000fe20008000000 */
[----:B------:R-:W-:Y:S01]  /*1850*/  UMOV UR45, 0xc0004010 ;  /* 0xc0004010002d7882 */ /* 0x000fe20000000000 */
[----:B-1----:R-:W-:-:S03]  /*1860*/  ULEA UR44, UR44, UR4, 0x18 ;  /* 0x000000042c2c7291 */ /* 0x002fc6000f8ec0ff */
[----:B------:R-:W-:Y:S01]  /*1870*/  UMOV UR4, URZ ;  /* 0x000000ff00047c82 */ /* 0x000fe20008000000 */
[----:B------:R-:W-:Y:S02]  /*1880*/  UIADD3 UR24, UPT, UPT, UR44, 0x2000, URZ ;  /* 0x000020002c187890 */ /* 0x000fe4000fffe0ff */
[----:B------:R-:W-:Y:S02]  /*1890*/  USHF.R.U32.HI UR44, URZ, 0x4, UR44 ;  /* 0x00000004ff2c7899 */ /* 0x000fe4000801162c */
[----:B------:R-:W-:Y:S02]  /*18a0*/  USHF.R.U32.HI UR24, URZ, 0x4, UR24 ;  /* 0x00000004ff187899 */ /* 0x000fe40008011618 */
[----:B------:R-:W-:Y:S02]  /*18b0*/  ULOP3.LUT UR44, UR44, 0x3fff, URZ, 0xc0, !UPT ;  /* 0x00003fff2c2c7892 */ /* 0x000fe4000f8ec0ff */
[----:B------:R-:W-:Y:S02]  /*18c0*/  ULOP3.LUT UR24, UR24, 0x3fff, URZ, 0xc0, !UPT ;  /* 0x00003fff18187892 */ /* 0x000fe4000f8ec0ff */
[----:B------:R-:W-:-:S02]  /*18d0*/  ULOP3.LUT UR44, UR44, 0x10000, URZ, 0xfc, !UPT ;  /* 0x000100002c2c7892 */ /* 0x000fc4000f8efcff */
[----:B------:R-:W-:-:S12]  /*18e0*/  ULOP3.LUT UR15, UR24, 0x10000, URZ, 0xfc, !UPT ;  /* 0x00010000180f7892 */ /* 0x000fd8000f8efcff */
.L_x_89:
[----:B------:R-:W1:Y:S01]  /*18f0*/  LDCU.64 UR6, c[0x0][0x908] ;  /* 0x00012100ff0677ac */ /* 0x000e620008000a00 */
[----:B--2---:R-:W2:Y:S01]  /*1900*/  LDCU UR5, c[0x0][0x904] ;  /* 0x00012080ff0577ac */ /* 0x004ea20008000800 */
[----:B-1----:R-:W-:Y:S01]  /*1910*/  UIMAD.WIDE.U32 UR8, UR36, UR6, URZ ;  /* 0x00000006240872a5 */ /* 0x002fe2000f8e00ff */
[----:B------:R-:W1:Y:S01]  /*1920*/  LDCU UR6, c[0x0][0x380] ;  /* 0x00007000ff0677ac */ /* 0x000e620008000800 */
[----:B--2---:R-:W-:Y:S02]  /*1930*/  UISETP.NE.AND UP0, UPT, UR5, 0x1, UPT ;  /* 0x000000010500788c */ /* 0x004fe4000bf05270 */
[----:B------:R-:W-:-:S04]  /*1940*/  USHF.R.U32.HI UR7, URZ, UR7, UR9 ;  /* 0x00000007ff077299 */ /* 0x000fc80008011609 */
[----:B------:R-:W-:-:S04]  /*1950*/  USEL UR7, UR36, UR7, !UP0 ;  /* 0x0000000724077287 */ /* 0x000fc8000c000000 */
[----:B------:R-:W-:-:S04]  /*1960*/  UIADD3 UR7, UPT, UPT, -UR7, URZ, URZ ;  /* 0x000000ff07077290 */ /* 0x000fc8000fffe1ff */
[----:B------:R-:W-:-:S04]  /*1970*/  UIMAD UR7, UR5, UR7, UR36 ;  /* 0x00000007050772a4 */ /* 0x000fc8000f8e0224 */
[----:B------:R-:W-:-:S04]  /*1980*/  USHF.L.U32 UR7, UR7, 0x8, URZ ;  /* 0x0000000807077899 */ /* 0x000fc800080006ff */
[----:B-1----:R-:W-:-:S09]  /*1990*/  UISETP.GE.AND UP0, UPT, UR7, UR6, UPT ;  /* 0x000000060700728c */ /* 0x002fd2000bf06270 */
[----:B------:R-:W-:Y:S05]  /*19a0*/  BRA.U UP0, `(.L_x_29) ;  /* 0x0000001d00387547 */ /* 0x000fea000b800000 */
[----:B------:R-:W-:-:S13]  /*19b0*/  LOP3.LUT P0, RZ, R7, 0xff, RZ, 0xc0, !PT ;  /* 0x000000ff07ff7812 */ /* 0x000fda000780c0ff */
[----:B------:R-:W-:Y:S05]  /*19c0*/  @P0 BRA `(.L_x_30) ;  /* 0x0000000000940947 */ /* 0x000fea0003800000 */
[----:B------:R-:W1:Y:S01]  /*19d0*/  S2UR UR6, SR_CgaCtaId ;  /* 0x00000000000679c3 */ /* 0x000e620000008800 */
[----:B------:R-:W-:Y:S01]  /*19e0*/  UMOV UR8, 0x40 ;  /* 0x0000004000087882 */ /* 0x000fe20000000000 */
[----:B------:R-:W-:Y:S01]  /*19f0*/  NOP ;  /* 0x0000000000007918 */ /* 0x000fe20000000000 */
[----:B------:R-:W-:Y:S01]  /*1a00*/  UMOV UR5, 0x400 ;  /* 0x0000040000057882 */ /* 0x000fe20000000000 */
[----:B-1----:R-:W-:Y:S02]  /*1a10*/  ULEA UR8, UR6, UR8, 0x18 ;  /* 0x0000000806087291 */ /* 0x002fe4000f8ec0ff */
[----:B------:R-:W-:-:S07]  /*1a20*/  ULEA UR6, UR6, UR5, 0x18 ;  /* 0x0000000506067291 */ /* 0x000fce000f8ec0ff */
[----:B------:R-:W1:Y:S02]  /*1a30*/  LDS.U8 R0, [UR8+0x1c] ;  /* 0x00001c08ff007984 */ /* 0x000e640008000000 */
[----:B-1----:R-:W-:-:S13]  /*1a40*/  ISETP.NE.AND P0, PT, R0, RZ, PT ;  /* 0x000000ff0000720c */ /* 0x002fda0003f05270 */
[----:B------:R-:W-:Y:S05]  /*1a50*/  @P0 BRA `(.L_x_31) ;  /* 0x0000000000580947 */ /* 0x000fea0003800000 */
[----:B------:R-:W-:-:S13]  /*1a60*/  ELECT P0, URZ, PT ;  /* 0x0000000000ff782f */ /* 0x000fda0003800000 */
[----:B------:R-:W-:Y:S05]  /*1a70*/  @!P0 BRA `(.L_x_32) ;  /* 0x0000000000608947 */ /* 0x000fea0003800000 */
[----:B------:R-:W-:Y:S01]  /*1a80*/  UMOV UR5, 0x10 ;  /* 0x0000001000057882 */ /* 0x000fe20000000000 */
[----:B------:R-:W-:Y:S01]  /*1a90*/  HFMA2 R0, -RZ, RZ, 0, 5.9604644775390625e-08 ;  /* 0x00000001ff007431 */ /* 0x000fe200000001ff */
[----:B------:R-:W-:-:S03]  /*1aa0*/  MOV R2, 0xffff ;  /* 0x0000ffff00027802 */ /* 0x000fc60000000f00 */
[----:B------:R-:W-:Y:S04]  /*1ab0*/  DEPBAR.LE SB1, 0x36 ;  /* 0x00009d800000791a */ /* 0x000fe80000000000 */
[----:B------:R-:W1:Y:S02]  /*1ac0*/  UTCATOMSWS.FIND_AND_SET.ALIGN UP0, UR5, UR5 ;  /* 0x00000005000575e3 */ /* 0x000e640008000800 */
[----:B-1----:R-:W-:Y:S01]  /*1ad0*/  MOV R3, UR5 ;  /* 0x0000000500037c02 */ /* 0x002fe20008000f00 */
[----:B------:R-:W-:Y:S06]  /*1ae0*/  BRA.U UP0, `(.L_x_33) ;  /* 0x0000000100187547 */ /* 0x000fec000b800000 */
.L_x_34:
[----:B------:R-:W-:Y:S05]  /*1af0*/  NANOSLEEP 0x64 ;  /* 0x000000640000795d */ /* 0x000fea0003800000 */
[----:B------:R-:W-:-:S05]  /*1b00*/  UMOV UR5, 0x10 ;  /* 0x0000001000057882 */ /* 0x000fca0000000000 */
[----:B------:R-:W-:Y:S04]  /*1b10*/  DEPBAR.LE SB1, 0x36 ;  /* 0x00009d800000791a */ /* 0x000fe80000000000 */
[----:B------:R-:W1:Y:S02]  /*1b20*/  UTCATOMSWS.FIND_AND_SET.ALIGN UP0, UR5, UR5 ;  /* 0x00000005000575e3 */ /* 0x000e640008000800 */
[----:B-1----:R-:W-:Y:S01]  /*1b30*/  MOV R3, UR5 ;  /* 0x0000000500037c02 */ /* 0x002fe20008000f00 */
[----:B------:R-:W-:Y:S05]  /*1b40*/  BRA.U !UP0, `(.L_x_34) ;  /* 0xfffffffd08e87547 */ /* 0x000fea000b83ffff */
.L_x_33:
[-C--:B------:R-:W-:Y:S02]  /*1b50*/  SHF.L.U32 R2, R2, R3.reuse, RZ ;  /* 0x0000000302027219 */ /* 0x080fe400000006ff */
[----:B------:R-:W-:Y:S01]  /*1b60*/  SHF.L.U32 R0, R0, R3, RZ ;  /* 0x0000000300007219 */ /* 0x000fe200000006ff */
[----:B------:R-:W-:Y:S02]  /*1b70*/  IMAD.SHL.U32 R3, R3, 0x20, RZ ;  /* 0x0000002003037824 */ /* 0x000fe400078e00ff */
[----:B------:R1:W-:Y:S04]  /*1b80*/  ATOMS.OR RZ, [UR8+0x14], R2 ;  /* 0x00001402ffff798c */ /* 0x0003e8000b000008 */
[----:B------:R1:W-:Y:S04]  /*1b90*/  ATOMS.OR RZ, [UR8+0x18], R0 ;  /* 0x00001800ffff798c */ /* 0x0003e8000b000008 */
[----:B------:R1:W-:Y:S01]  /*1ba0*/  STS [UR6+0x58e0], R3 ;  /* 0x0058e003ff007988 */ /* 0x0003e20008000806 */
[----:B------:R-:W-:Y:S05]  /*1bb0*/  BRA `(.L_x_32) ;  /* 0x0000000000107947 */ /* 0x000fea0003800000 */
.L_x_31:
[----:B------:R-:W-:Y:S02]  /*1bc0*/  MOV R0, 0xffffffff ;  /* 0xffffffff00007802 */ /* 0x000fe40000000f00 */
[----:B------:R-:W-:-:S03]  /*1bd0*/  MOV R2, 0x1c00 ;  /* 0x00001c0000027802 */ /* 0x000fc60000000f00 */
[----:B------:R1:W-:Y:S04]  /*1be0*/  STS [UR6+0x58e0], R0 ;  /* 0x0058e000ff007988 */ /* 0x0003e80008000806 */
[----:B-1----:R-:W-:Y:S05]  /*1bf0*/  CALL.REL.NOINC `($__internal_1_$__cuda_sm10x_tcgen05_guardrail_trap_phase_invalid_during_alloc) ;  /* 0x0000012000047944 */ /* 0x002fea0003c00000 */
.L_x_32:
[----:B------:R-:W-:Y:S05]  /*1c00*/  WARPSYNC.ALL ;  /* 0x0000000000007948 */ /* 0x000fea0003800000 */
[----:B------:R-:W-:Y:S01]  /*1c10*/  NOP ;  /* 0x0000000000007918 */ /* 0x000fe20000000000 */
.L_x_30:
[----:B------:R-:W2:Y:S01]  /*1c20*/  LDCU UR8, c[0x0][0x384] ;  /* 0x00007080ff0877ac */ /* 0x000ea20008000800 */
[----:B------:R-:W-:Y:S01]  /*1c30*/  HFMA2 R7, -RZ, RZ, 0, 5.9604644775390625e-08 ;  /* 0x00000001ff077431 */ /* 0x000fe200000001ff */
[----:B--2---:R-:W-:-:S09]  /*1c40*/  UISETP.NE.AND UP0, UPT, UR8, URZ, UPT ;  /* 0x000000ff0800728c */ /* 0x004fd2000bf05270 */
[----:B------:R-:W-:Y:S05]  /*1c50*/  BRA.U !UP0, `(.L_x_29) ;  /* 0x00000019088c7547 */ /* 0x000fea000b800000 */
[----:B------:R-:W-:Y:S01]  /*1c60*/  UIADD3 UR7, UPT, UPT, UR7, 0x100, URZ ;  /* 0x0000010007077890 */ /* 0x000fe2000fffe0ff */
[----:B------:R-:W-:Y:S01]  /*1c70*/  BSSY.RECONVERGENT B0, `(.L_x_35) ;  /* 0x000000d000007945 */ /* 0x000fe20003800200 */
[----:B------:R-:W-:Y:S02]  /*1c80*/  UIADD3 UR8, UPT, UPT, UR8, 0x3f, URZ ;  /* 0x0000003f08087890 */ /* 0x000fe4000fffe0ff */
[----:B------:R-:W-:Y:S02]  /*1c90*/  USHF.R.S32.HI UR5, URZ, 0x1f, UR7 ;  /* 0x0000001fff057899 */ /* 0x000fe40008011407 */
[----:B------:R-:W-:Y:S02]  /*1ca0*/  USHF.R.S32.HI UR6, URZ, 0x1f, UR8 ;  /* 0x0000001fff067899 */ /* 0x000fe40008011408 */
[----:B------:R-:W-:Y:S02]  /*1cb0*/  ULEA.HI UR5, UR5, UR7, URZ, 0x6 ;  /* 0x0000000705057291 */ /* 0x000fe4000f8f30ff */
[----:B------:R-:W-:-:S02]  /*1cc0*/  ULEA.HI UR6, UR6, UR8, URZ, 0x6 ;  /* 0x0000000806067291 */ /* 0x000fc4000f8f30ff */
[----:B------:R-:W-:Y:S02]  /*1cd0*/  UIADD3 UR5, UPT, UPT, UR5, 0x3f, URZ ;  /* 0x0000003f05057890 */ /* 0x000fe4000fffe0ff */
[----:B------:R-:W-:Y:S02]  /*1ce0*/  USHF.R.S32.HI UR6, URZ, 0x6, UR6 ;  /* 0x00000006ff067899 */ /* 0x000fe40008011406 */
[----:B------:R-:W-:-:S04]  /*1cf0*/  USHF.R.S32.HI UR5, URZ, 0x6, UR5 ;  /* 0x00000006ff057899 */ /* 0x000fc80008011405 */
[----:B------:R-:W-:-:S04]  /*1d00*/  UISETP.LT.AND UP0, UPT, UR6, UR5, UPT ;  /* 0x000000050600728c */ /* 0x000fc8000bf01270 */
[----:B------:R-:W-:Y:S01]  /*1d10*/  USEL UR19, UR6, UR5, UP0 ;  /* 0x0000000506137287 */ /* 0x000fe20008000000 */
[----:B------:R-:W-:Y:S11]  /*1d20*/  @!P4 BRA `(.L_x_36) ;  /* 0x000000000004c947 */ /* 0x000ff60003800000 */
[----:B------:R-:W-:Y:S05]  /*1d30*/  BPT.TRAP 0x1 ;  /* 0x000000040000795c */ /* 0x000fea0000300000 */
.L_x_36:
[----:B------:R-:W-:Y:S05]  /*1d40*/  BSYNC.RECONVERGENT B0 ;  /* 0x0000000000007941 */ /* 0x000fea0003800200 */
.L_x_35:
[----:B------:R-:W2:Y:S01]  /*1d50*/  S2UR UR12, SR_CgaCtaId ;  /* 0x00000000000c79c3 */ /* 0x000ea20000008800 */
[----:B------:R-:W-:Y:S01]  /*1d60*/  UMOV UR5, 0x400 ;  /* 0x0000040000057882 */ /* 0x000fe20000000000 */
[----:B------:R-:W-:Y:S01]  /*1d70*/  SHF.L.U32 R4, R6, 0x1f, RZ ;  /* 0x0000001f06047819 */ /* 0x000fe200000006ff */
[----:B--2---:R-:W-:-:S09]  /*1d80*/  ULEA UR12, UR12, UR5, 0x18 ;  /* 0x000000050c0c7291 */ /* 0x004fd2000f8ec0ff */
[----:B------:R-:W2:Y:S02]  /*1d90*/  SYNCS.PHASECHK.TRANS64.TRYWAIT P0, [UR12+0x5800], R4 ;  /* 0x00580004ff0075a7 */ /* 0x000ea4000800110c */
[----:B--2---:R-:W-:Y:S05]  /*1da0*/  @!P0 BRA `(.L_x_37) ;  /* 0x00000108001c8947 */ /* 0x004fea0003800000 */
.L_x_373:
[----:B------:R-:W-:Y:S05]  /*1db0*/  BRA.U !UP1, `(.L_x_38) ;  /* 0x0000000109047547 */ /* 0x000fea000b800000 */
[----:B------:R-:W-:Y:S05]  /*1dc0*/  BPT.TRAP 0x1 ;  /* 0x000000040000795c */ /* 0x000fea0000300000 */
.L_x_38:
[----:B------:R-:W-:Y:S01]  /*1dd0*/  ULEA UR5, UR4, UR12, 0x3 ;  /* 0x0000000c04057291 */ /* 0x000fe2000f8e18ff */
[----:B-1----:R-:W-:Y:S01]  /*1de0*/  MOV R3, UR20 ;  /* 0x0000001400037c02 */ /* 0x002fe20008000f00 */
[----:B------:R-:W-:-:S03]  /*1df0*/  UISETP.NE.AND UP4, UPT, UR14, URZ, UPT ;  /* 0x000000ff0e00728c */ /* 0x000fc6000bf85270 */
[----:B------:R-:W-:-:S04]  /*1e00*/  SHF.L.U32 R3, R3, 0x1f, RZ ;  /* 0x0000001f03037819 */ /* 0x000fc800000006ff */
[----:B------:R-:W1:Y:S02]  /*1e10*/  SYNCS.PHASECHK.TRANS64.TRYWAIT P0, [UR5+0x5820], R3 ;  /* 0x00582003ff0075a7 */ /* 0x000e640008001105 */
[----:B-1----:R-:W-:Y:S05]  /*1e20*/  @!P0 BRA `(.L_x_39) ;  /* 0x0000010800148947 */ /* 0x002fea0003800000 */
.L_x_375:
[----:B------:R-:W-:-:S04]  /*1e30*/  UIADD3 UR18, UPT, UPT, UR4, 0x1, URZ ;  /* 0x0000000104127890 */ /* 0x000fc8000fffe0ff */
[----:B------:R-:W-:-:S04]  /*1e40*/  UISETP.NE.AND UP0, UPT, UR18, 0x3, UPT ;  /* 0x000000031200788c */ /* 0x000fc8000bf05270 */
[----:B------:R-:W-:Y:S02]  /*1e50*/  USEL UR6, URZ, 0x1, UP0 ;  /* 0x00000001ff067887 */ /* 0x000fe40008000000 */
[----:B------:R-:W-:Y:S02]  /*1e60*/  USEL UR18, UR18, URZ, UP0 ;  /* 0x000000ff12127287 */ /* 0x000fe40008000000 */
[----:B------:R-:W-:Y:S01]  /*1e70*/  ULOP3.LUT UR20, UR20, UR6, URZ, 0x3c, !UPT ;  /* 0x0000000614147292 */ /* 0x000fe2000f8e3cff */
[----:B------:R-:W-:Y:S11]  /*1e80*/  BRA.U UP4, `(.L_x_40) ;  /* 0x0000000104047547 */ /* 0x000ff6000b800000 */
[----:B------:R-:W-:Y:S05]  /*1e90*/  BPT.TRAP 0x1 ;  /* 0x000000040000795c */ /* 0x000fea0000300000 */
.L_x_40:
[----:B-1----:R-:W-:Y:S01]  /*1ea0*/  IMAD.U32 R3, RZ, RZ, UR21 ;  /* 0x00000015ff037e24 */ /* 0x002fe2000f8e00ff */
[----:B------:R-:W-:-:S04]  /*1eb0*/  MOV R0, RZ ;  /* 0x000000ff00007202 */ /* 0x000fc80000000f00 */
[----:B------:R-:W-:-:S04]  /*1ec0*/  SHF.L.U32 R3, R3, 0x1f, RZ ;  /* 0x0000001f03037819 */ /* 0x000fc800000006ff */
[----:B------:R-:W1:Y:S02]  /*1ed0*/  SYNCS.PHASECHK.TRANS64.TRYWAIT P0, [UR12+0x5858], R3 ;  /* 0x00585803ff0075a7 */ /* 0x000e64000800110c */
[----:B-1----:R-:W-:Y:S05]  /*1ee0*/  @!P0 BRA `(.L_x_41) ;  /* 0x0000010400fc8947 */ /* 0x002fea0003800000 */
.L_x_377:
[----:B------:R-:W-:Y:S01]  /*1ef0*/  R2UR UR6, R0 ;  /* 0x00000000000672ca */ /* 0x000fe200000e0000 */
[----:B------:R-:W-:Y:S01]  /*1f00*/  ULEA UR8, UR4, UR15, 0x7 ;  /* 0x0000000f04087291 */ /* 0x000fe2000f8e38ff */
[----:B------:R-:W-:Y:S01]  /*1f10*/  UMOV UR10, 0x0 ;  /* 0x00000000000a7882 */ /* 0x000fe20000000000 */
[----:B------:R-:W-:Y:S01]  /*1f20*/  UMOV UR11, 0x8100010 ;  /* 0x08100010000b7882 */ /* 0x000fe20000000000 */
[----:B------:R-:W-:-:S09]  /*1f30*/  UMOV UR9, 0xc0004010 ;  /* 0xc000401000097882 */ /* 0x000fd20000000000 */
[----:B------:R2:W-:Y:S01]  /*1f40*/  UTCHMMA gdesc[UR44], gdesc[UR8], tmem[UR6], tmem[UR10], idesc[UR11], !UPT ;  /* 0x00ff0a082c0075ea */ /* 0x0005e2000f800006 */
[----:B------:R-:W-:Y:S05]  /*1f50*/  BRA.U UP4, `(.L_x_42) ;  /* 0x0000000104047547 */ /* 0x000fea000b800000 */
[----:B--2---:R-:W-:Y:S05]  /*1f60*/  BPT.TRAP 0x1 ;  /* 0x000000040000795c */ /* 0x004fea0000300000 */
.L_x_42:
[----:B------:R-:W-:Y:S01]  /*1f70*/  UIADD3 UR4, UPT, UPT, UR12, 0x5850, URZ ;  /* 0x000058500c047890 */ /* 0x000fe2000fffe0ff */
[----:B------:R-:W-:Y:S01]  /*1f80*/  BSSY.RECONVERGENT B0, `(.L_x_43) ;  /* 0x0000005000007945 */ /* 0x000fe20003800200 */
[----:B------:R-:W-:-:S07]  /*1f90*/  ULOP3.LUT UR17, UR21, 0x1, URZ, 0x3c, !UPT ;  /* 0x0000000115117892 */ /* 0x000fce000f8e3cff */
[----:B------:R3:W-:Y:S01]  /*1fa0*/  UTCBAR [UR4], URZ ;  /* 0x000000ff040073e9 */ /* 0x0007e200080000ff */
[----:B------:R-:W-:Y:S05]  /*1fb0*/  @!P4 BRA `(.L_x_44) ;  /* 0x000000000004c947 */ /* 0x000fea0003800000 */
[----:B--23--:R-:W-:Y:S05]  /*1fc0*/  BPT.TRAP 0x1 ;  /* 0x000000040000795c */ /* 0x00cfea0000300000 */
.L_x_44:
[----:B--23--:R-:W-:Y:S05]  /*1fd0*/  BSYNC.RECONVERGENT B0 ;  /* 0x0000000000007941 */ /* 0x00cfea0003800200 */
.L_x_43:
[----:B------:R-:W2:Y:S01]  /*1fe0*/  SYNCS.PHASECHK.TRANS64.TRYWAIT P0, [UR12+0x5808], R4 ;  /* 0x00580804ff0075a7 */ /* 0x000ea2000800110c */
[----:B------:R-:W-:Y:S01]  /*1ff0*/  UISETP.NE.AND UP3, UPT, UR13, URZ, UPT ;  /* 0x000000ff0d00728c */ /* 0x000fe2000bf65270 */
[----:B--2---:R-:W-:Y:S10]  /*2000*/  @!P0 BRA `(.L_x_45) ;  /* 0x0000010400cc8947 */ /* 0x004ff40003800000 */
.L_x_379:
[----:B------:R-:W-:Y:S05]  /*2010*/  BRA.U UP3, `(.L_x_46) ;  /* 0x0000000103047547 */ /* 0x000fea000b800000 */
[----:B------:R-:W-:Y:S05]  /*2020*/  BPT.TRAP 0x1 ;  /* 0x000000040000795c */ /* 0x000fea0000300000 */
.L_x_46:
[----:B-1----:R-:W-:Y:S02]  /*2030*/  IMAD.U32 R3, RZ, RZ, UR22 ;  /* 0x00000016ff037e24 */ /* 0x002fe4000f8e00ff */
[----:B------:R-:W-:-:S03]  /*2040*/  HFMA2 R0, -RZ, RZ, 0, 7.62939453125e-06 ;  /* 0x00000080ff007431 */ /* 0x000fc600000001ff */
[----:B------:R-:W-:-:S04]  /*2050*/  SHF.L.U32 R3, R3, 0x1f, RZ ;  /* 0x0000001f03037819 */ /* 0x000fc800000006ff */
[----:B------:R-:W1:Y:S02]  /*2060*/  SYNCS.PHASECHK.TRANS64.TRYWAIT P0, [UR12+0x5868], R3 ;  /* 0x00586803ff0075a7 */ /* 0x000e64000800110c */
[----:B-1----:R-:W-:Y:S05]  /*2070*/  @!P0 BRA `(.L_x_47) ;  /* 0x0000010400c88947 */ /* 0x002fea0003800000 */
.L_x_381:
[----:B------:R-:W-:Y:S01]  /*2080*/  R2UR UR4, R0 ;  /* 0x00000000000472ca */ /* 0x000fe200000e0000 */
[----:B------:R-:W-:Y:S01]  /*2090*/  UIADD3 UR10, UPT, UPT, UR44, 0x100, URZ ;  /* 0x000001002c0a7890 */ /* 0x000fe2000fffe0ff */
[----:B------:R-:W-:Y:S01]  /*20a0*/  UMOV UR9, 0xc0004010 ;  /* 0xc000401000097882 */ /* 0x000fe20000000000 */
[----:B------:R-:W-:Y:S01]  /*20b0*/  UMOV UR6, 0x0 ;  /* 0x0000000000067882 */ /* 0x000fe20000000000 */
[----:B------:R-:W-:Y:S01]  /*20c0*/  UMOV UR7, 0x8100010 ;  /* 0x0810001000077882 */ /* 0x000fe20000000000 */
[----:B------:R-:W-:-:S08]  /*20d0*/  UMOV UR11, 0xc0004010 ;  /* 0xc0004010000b7882 */ /* 0x000fd00000000000 */
[----:B------:R2:W-:Y:S01]  /*20e0*/  UTCHMMA gdesc[UR10], gdesc[UR8], tmem[UR4], tmem[UR6], idesc[UR7], !UPT ;  /* 0x00ff06080a0075ea */ /* 0x0005e2000f800004 */
[----:B------:R-:W-:Y:S05]  /*20f0*/  BRA.U UP3, `(.L_x_48) ;  /* 0x0000000103047547 */ /* 0x000fea000b800000 */
[----:B--2---:R-:W-:Y:S05]  /*2100*/  BPT.TRAP 0x1 ;  /* 0x000000040000795c */ /* 0x004fea0000300000 */
.L_x_48:
[----:B--2---:R-:W-:-:S09]  /*2110*/  UIADD3 UR4, UPT, UPT, UR12, 0x5860, URZ ;  /* 0x000058600c047890 */ /* 0x004fd2000fffe0ff */
[----:B------:R2:W-:Y:S01]  /*2120*/  UTCBAR [UR4], URZ ;  /* 0x000000ff040073e9 */ /* 0x0005e200080000ff */
[----:B------:R-:W-:Y:S05]  /*2130*/  BRA.U !UP1, `(.L_x_49) ;  /* 0x0000000109047547 */ /* 0x000fea000b800000 */
[----:B--2---:R-:W-:Y:S05]  /*2140*/  BPT.TRAP 0x1 ;  /* 0x000000040000795c */ /* 0x004fea0000300000 */
.L_x_49:
[----:B------:R-:W-:-:S09]  /*2150*/  UIADD3 UR5, UPT, UPT, UR5, 0x5838, URZ ;  /* 0x0000583805057890 */ /* 0x000fd2000fffe0ff */
[----:B------:R3:W-:Y:S01]  /*2160*/  UTCBAR [UR5], URZ ;  /* 0x000000ff050073e9 */ /* 0x0007e200080000ff */
[----:B------:R-:W-:Y:S05]  /*2170*/  BRA.U !UP1, `(.L_x_50) ;  /* 0x0000000109047547 */ /* 0x000fea000b800000 */
[----:B--23--:R-:W-:Y:S05]  /*2180*/  BPT.TRAP 0x1 ;  /* 0x000000040000795c */ /* 0x00cfea0000300000 */
.L_x_50:
[----:B--2---:R-:W-:Y:S01]  /*2190*/  ULEA UR4, UR18, UR12, 0x3 ;  /* 0x0000000c12047291 */ /* 0x004fe2000f8e18ff */
[----:B-1----:R-:W-:-:S04]  /*21a0*/  MOV R3, UR20 ;  /* 0x0000001400037c02 */ /* 0x002fc80008000f00 */
[----:B------:R-:W-:-:S04]  /*21b0*/  SHF.L.U32 R3, R3, 0x1f, RZ ;  /* 0x0000001f03037819 */ /* 0x000fc800000006ff */
[----:B------:R-:W1:Y:S02]  /*21c0*/  SYNCS.PHASECHK.TRANS64.TRYWAIT P0, [UR4+0x5820], R3 ;  /* 0x00582003ff0075a7 */ /* 0x000e640008001104 */
[----:B-1----:R-:W-:Y:S05]  /*21d0*/  @!P0 BRA `(.L_x_51) ;  /* 0x0000010400888947 */ /* 0x002fea0003800000 */
.L_x_383:
[----:B------:R-:W-:-:S04]  /*21e0*/  UIADD3 UR4, UPT, UPT, UR18, 0x1, URZ ;  /* 0x0000000112047890 */ /* 0x000fc8000fffe0ff */
[----:B------:R-:W-:-:S04]  /*21f0*/  UISETP.NE.AND UP0, UPT, UR4, 0x3, UPT ;  /* 0x000000030400788c */ /* 0x000fc8000bf05270 */
[----:B---3--:R-:W-:Y:S02]  /*2200*/  USEL UR5, URZ, 0x1, UP0 ;  /* 0x00000001ff057887 */ /* 0x008fe40008000000 */
[----:B------:R-:W-:Y:S02]  /*2210*/  USEL UR4, UR4, URZ, UP0 ;  /* 0x000000ff04047287 */ /* 0x000fe40008000000 */
[----:B------:R-:W-:Y:S01]  /*2220*/  ULOP3.LUT UR20, UR20, UR5, URZ, 0x3c, !UPT ;  /* 0x0000000514147292 */ /* 0x000fe2000f8e3cff */
[----:B------:R-:W-:Y:S11]  /*2230*/  BRA.U UP5, `(.L_x_52) ;  /* 0x0000000105047547 */ /* 0x000ff6000b800000 */
[----:B------:R-:W-:Y:S05]  /*2240*/  BPT.TRAP 0x1 ;  /* 0x000000040000795c */ /* 0x000fea0000300000 */
.L_x_52:
[----:B-1----:R-:W-:-:S04]  /*2250*/  MOV R3, UR23 ;  /* 0x0000001700037c02 */ /* 0x002fc80008000f00 */
[----:B------:R-:W-:-:S04]  /*2260*/  SHF.L.U32 R3, R3, 0x1f, RZ ;  /* 0x0000001f03037819 */ /* 0x000fc800000006ff */
[----:B------:R-:W1:Y:S02]  /*2270*/  SYNCS.PHASECHK.TRANS64.TRYWAIT P0, [UR12+0x58a0], R3 ;  /* 0x0058a003ff0075a7 */ /* 0x000e64000800110c */
[----:B-1----:R-:W-:Y:S05]  /*2280*/  @!P0 BRA `(.L_x_53) ;  /* 0x0000010400748947 */ /* 0x002fea0003800000 */
.L_x_385:
[----:B------:R-:W-:Y:S05]  /*2290*/  BRA.U UP4, `(.L_x_54) ;  /* 0x0000000104047547 */ /* 0x000fea000b800000 */
[----:B------:R-:W-:Y:S05]  /*22a0*/  BPT.TRAP 0x1 ;  /* 0x000000040000795c */ /* 0x000fea0000300000 */
.L_x_54:
[----:B------:R-:W-:Y:S02]  /*22b0*/  IMAD.U32 R5, RZ, RZ, UR17 ;  /* 0x00000011ff057e24 */ /* 0x000fe4000f8e00ff */
[----:B-1----:R-:W-:Y:S02]  /*22c0*/  HFMA2 R0, -RZ, RZ, 0, 2.384185791015625e-06 ;  /* 0x00000028ff007431 */ /* 0x002fe400000001ff */
[----:B------:R-:W-:Y:S01]  /*22d0*/  IMAD.MOV.U32 R3, RZ, RZ, 0x20 ;  /* 0x00000020ff037424 */ /* 0x000fe200078e00ff */
[----:B------:R-:W-:Y:S02]  /*22e0*/  MOV R2, 0x100 ;  /* 0x0000010000027802 */ /* 0x000fe40000000f00 */
[----:B------:R-:W-:-:S04]  /*22f0*/  SHF.L.U32 R5, R5, 0x1f, RZ ;  /* 0x0000001f05057819 */ /* 0x000fc800000006ff */
[----:B------:R-:W1:Y:S02]  /*2300*/  SYNCS.PHASECHK.TRANS64.TRYWAIT P0, [UR12+0x5858], R5 ;  /* 0x00585805ff0075a7 */ /* 0x000e64000800110c */
[----:B-1----:R-:W-:Y:S05]  /*2310*/  @!P0 BRA `(.L_x_55) ;  /* 0x0000010400688947 */ /* 0x002fea0003800000 */
.L_x_387:
[----:B------:R-:W-:Y:S01]  /*2320*/  R2UR UR9, R0 ;  /* 0x00000000000972ca */ /* 0x000fe200000e0000 */
[----:B------:R-:W-:Y:S01]  /*2330*/  IMAD.MOV.U32 R0, RZ, RZ, 0x38 ;  /* 0x00000038ff007424 */ /* 0x000fe200078e00ff */
[----:B------:R-:W-:Y:S01]  /*2340*/  R2UR UR11, R3 ;  /* 0x00000000030b72ca */ /* 0x000fe200000e0000 */
[----:B-1----:R-:W-:Y:S01]  /*2350*/  IMAD.MOV.U32 R4, RZ, RZ, 0x100 ;  /* 0x00000100ff047424 */ /* 0x002fe200078e00ff */
[----:B------:R-:W-:Y:S01]  /*2360*/  R2UR UR16, R2 ;  /* 0x00000000021072ca */ /* 0x000fe200000e0000 */
[----:B------:R-:W-:Y:S01]  /*2370*/  IMAD.MOV.U32 R3, RZ, RZ, 0x30 ;  /* 0x00000030ff037424 */ /* 0x000fe200078e00ff */
[----:B------:R-:W-:Y:S01]  /*2380*/  R2UR UR5, R0 ;  /* 0x00000000000572ca */ /* 0x000fe200000e0000 */
[----:B------:R-:W-:Y:S01]  /*2390*/  IMAD.MOV.U32 R2, RZ, RZ, 0x100 ;  /* 0x00000100ff027424 */ /* 0x000fe200078e00ff */
[----:B------:R-:W-:Y:S01]  /*23a0*/  R2UR UR10, R4 ;  /* 0x00000000040a72ca */ /* 0x000fe200000e0000 */
[----:B------:R-:W-:Y:S01]  /*23b0*/  IMAD.MOV.U32 R0, RZ, RZ, 0x100 ;  /* 0x00000100ff007424 */ /* 0x000fe200078e00ff */
[----:B------:R-:W-:Y:S01]  /*23c0*/  ULEA UR42, UR18, UR24, 0x7 ;  /* 0x00000018122a7291 */ /* 0x000fe2000f8e38ff */
[----:B------:R-:W-:Y:S01]  /*23d0*/  R2UR UR7, R3 ;  /* 0x00000000030772ca */ /* 0x000fe200000e0000 */
[----:B------:R-:W-:Y:S01]  /*23e0*/  UMOV UR32, 0x0 ;  /* 0x0000000000207882 */ /* 0x000fe20000000000 */
[----:B------:R-:W-:Y:S01]  /*23f0*/  R2UR UR8, R2 ;  /* 0x00000000020872ca */ /* 0x000fe200000e0000 */
[----:B------:R-:W-:Y:S01]  /*2400*/  UIADD3 UR40, UPT, UPT, UR42, 0x20, URZ ;  /* 0x000000202a287890 */ /* 0x000fe2000fffe0ff */
[----:B------:R-:W-:Y:S01]  /*2410*/  R2UR UR6, R0 ;  /* 0x00000000000672ca */ /* 0x000fe200000e0000 */
[----:B------:R-:W-:-:S02]  /*2420*/  UIADD3 UR38, UPT, UPT, UR42, 0x40, URZ ;  /* 0x000000402a267890 */ /* 0x000fc4000fffe0ff */
[----:B------:R-:W-:Y:S01]  /*2430*/  UIADD3 UR34, UPT, UPT, UR42, 0x60, URZ ;  /* 0x000000602a227890 */ /* 0x000fe2000fffe0ff */
[----:B------:R-:W-:Y:S01]  /*2440*/  UMOV UR33, 0x8050010 ;  /* 0x0805001000217882 */ /* 0x000fe20000000000 */
[----:B------:R-:W-:Y:S01]  /*2450*/  UMOV UR43, 0xc0004010 ;  /* 0xc0004010002b7882 */ /* 0x000fe20000000000 */
[----:B------:R-:W-:Y:S01]  /*2460*/  UMOV UR30, 0x0 ;  /* 0x00000000001e7882 */ /* 0x000fe20000000000 */
[----:B------:R-:W-:Y:S01]  /*2470*/  UMOV UR31, 0x8050010 ;  /* 0x08050010001f7882 */ /* 0x000fe20000000000 */
[----:B------:R-:W-:Y:S01]  /*2480*/  UMOV UR41, 0xc0004010 ;  /* 0xc000401000297882 */ /* 0x000fe20000000000 */
[----:B------:R-:W-:Y:S01]  /*2490*/  UMOV UR28, 0x0 ;  /* 0x00000000001c7882 */ /* 0x000fe20000000000 */
[----:B------:R-:W-:Y:S01]  /*24a0*/  UMOV UR29, 0x8050010 ;  /* 0x08050010001d7882 */ /* 0x000fe20000000000 */
[----:B------:R-:W-:Y:S01]  /*24b0*/  UMOV UR39, 0xc0004010 ;  /* 0xc000401000277882 */ /* 0x000fe20000000000 */
[----:B------:R1:W-:Y:S01]  /*24c0*/  UTCHMMA tmem[UR11], gdesc[UR42], tmem[UR16], tmem[UR32], idesc[UR33], !UPT ;  /* 0x00ff202a0b0079ea */ /* 0x0003e2000f800010 */
[----:B------:R-:W-:Y:S01]  /*24d0*/  UMOV UR26, 0x0 ;  /* 0x00000000001a7882 */ /* 0x000fe20000000000 */
[----:B------:R-:W-:Y:S01]  /*24e0*/  UMOV UR27, 0x8050010 ;  /* 0x08050010001b7882 */ /* 0x000fe20000000000 */
[----:B------:R-:W-:Y:S01]  /*24f0*/  UMOV UR35, 0xc0004010 ;  /* 0xc000401000237882 */ /* 0x000fe20000000000 */
[----:B------:R1:W-:Y:S01]  /*2500*/  UTCHMMA tmem[UR9], gdesc[UR40], tmem[UR10], tmem[UR30], idesc[UR31], UPT ;  /* 0x00ff1e28090079ea */ /* 0x0003e2000b80000a */
[----:B------:R1:W-:Y:S01]  /*2510*/  UTCHMMA tmem[UR7], gdesc[UR38], tmem[UR8], tmem[UR28], idesc[UR29], UPT ;  /* 0x00ff1c26070079ea */ /* 0x0003e2000b800008 */
[----:B------:R1:W-:Y:S01]  /*2520*/  UTCHMMA tmem[UR5], gdesc[UR34], tmem[UR6], tmem[UR26], idesc[UR27], UPT ;  /* 0x00ff1a22050079ea */ /* 0x0003e2000b800006 */
[----:B------:R-:W-:Y:S05]  /*2530*/  BRA.U UP5, `(.L_x_56) ;  /* 0x0000000105047547 */ /* 0x000fea000b800000 */
[----:B-1----:R-:W-:Y:S05]  /*2540*/  BPT.TRAP 0x1 ;  /* 0x000000040000795c */ /* 0x002fea0000300000 */
.L_x_56:
[----:B-1----:R-:W-:Y:S02]  /*2550*/  UIADD3 UR7, UPT, UPT, UR12, 0x5890, URZ ;  /* 0x000058900c077890 */ /* 0x002fe4000fffe0ff */
[----:B------:R-:W-:Y:S02]  /*2560*/  UISETP.GE.AND UP0, UPT, UR19, 0x2, UPT ;  /* 0x000000021300788c */ /* 0x000fe4000bf06270 */
[----:B------:R-:W-:Y:S01]  /*2570*/  ULOP3.LUT UR6, UR22, 0x1, URZ, 0x3c, !UPT ;  /* 0x0000000116067892 */ /* 0x000fe2000f8e3cff */
[----:B------:R-:W-:Y:S01]  /*2580*/  UMOV UR5, URZ ;  /* 0x000000ff00057c82 */ /* 0x000fe20008000000 */
[----:B------:R-:W-:-:S03]  /*2590*/  UMOV UR16, UR18 ;  /* 0x0000001200107c82 */ /* 0x000fc60008000000 */
[----:B------:R1:W-:Y:S02]  /*25a0*/  UTCBAR [UR7], URZ ;  /* 0x000000ff070073e9 */ /* 0x0003e400080000ff */
[----:B------:R-:W-:Y:S05]  /*25b0*/  BRA.U !UP0, `(.L_x_57) ;  /* 0x0000000908f07547 */ /* 0x000fea000b800000 */
[----:B------:R-:W-:Y:S01]  /*25c0*/  UMOV UR5, URZ ;  /* 0x000000ff00057c82 */ /* 0x000fe20008000000 */
[----:B------:R-:W-:Y:S01]  /*25d0*/  UMOV UR16, UR18 ;  /* 0x0000001200107c82 */ /* 0x000fe20008000000 */
[----:B------:R-:W-:Y:S01]  /*25e0*/  UMOV UR25, UR18 ;  /* 0x0000001200197c82 */ /* 0x000fe20008000000 */
.L_x_76:
[----:B-12---:R-:W-:Y:S01]  /*25f0*/  UMOV UR7, UR19 ;  /* 0x0000001300077c82 */ /* 0x006fe20008000000 */
[----:B------:R-:W-:Y:S02]  /*2600*/  UIADD3 UR19, UPT, UPT, UR19, -0x1, URZ ;  /* 0xffffffff13137890 */ /* 0x000fe4000fffe0ff */
[----:B------:R-:W-:Y:S01]  /*2610*/  UISETP.GT.U32.AND UP2, UPT, UR7, 0x2, UPT ;  /* 0x000000020700788c */ /* 0x000fe2000bf44070 */
[----:B------:R-:W-:Y:S01]  /*2620*/  UMOV UR21, UR17 ;  /* 0x0000001100157c82 */ /* 0x000fe20008000000 */
[----:B------:R-:W-:Y:S01]  /*2630*/  UMOV UR22, UR6 ;  /* 0x0000000600167c82 */ /* 0x000fe20008000000 */
[----:B------:R-:W-:Y:S08]  /*2640*/  BRA.U !UP1, `(.L_x_58) ;  /* 0x0000000109047547 */ /* 0x000ff0000b800000 */
[----:B------:R-:W-:Y:S05]  /*2650*/  BPT.TRAP 0x1 ;  /* 0x000000040000795c */ /* 0x000fea0000300000 */
.L_x_58:
[----:B------:R-:W1:Y:S01]  /*2660*/  S2UR UR12, SR_CgaCtaId ;  /* 0x00000000000c79c3 */ /* 0x000e620000008800 */
[----:B------:R-:W-:Y:S01]  /*2670*/  UMOV UR6, 0x400 ;  /* 0x0000040000067882 */ /* 0x000fe20000000000 */
[----:B------:R-:W-:Y:S05]  /*2680*/  IMAD.U32 R0, RZ, RZ, UR20 ;  /* 0x00000014ff007e24 */ /* 0x000fea000f8e00ff */
[----:B------:R-:W-:Y:S01]  /*2690*/  SHF.L.U32 R3, R0, 0x1f, RZ ;  /* 0x0000001f00037819 */ /* 0x000fe200000006ff */
[----:B------:R-:W-:Y:S01]  /*26a0*/  HFMA2 R0, -RZ, RZ, 0, 0 ;  /* 0x00000000ff007431 */ /* 0x000fe200000001ff */
[----:B-1----:R-:W-:Y:S04]  /*26b0*/  ULEA UR12, UR12, UR6, 0x18 ;  /* 0x000000060c0c7291 */ /* 0x002fe8000f8ec0ff */
[----:B------:R-:W-:Y:S09]  /*26c0*/  ULEA UR6, UR4, UR12, 0x3 ;  /* 0x0000000c04067291 */ /* 0x000ff2000f8e18ff */
[----:B------:R-:W1:Y:S02]  /*26d0*/  SYNCS.PHASECHK.TRANS64.TRYWAIT P0, [UR6+0x5820], R3 ;  /* 0x00582003ff0075a7 */ /* 0x000e640008001106 */
[----:B-1----:R-:W-:Y:S05]  /*26e0*/  @!P0 BRA `(.L_x_59) ;  /* 0x00000100008c8947 */ /* 0x002fea0003800000 */
.L_x_389:
[----:B------:R-:W-:Y:S01]  /*26f0*/  ULEA UR26, UR4, UR15, 0x7 ;  /* 0x0000000f041a7291 */ /* 0x000fe2000f8e38ff */
[----:B------:R-:W-:Y:S01]  /*2700*/  R2UR UR6, R0 ;  /* 0x00000000000672ca */ /* 0x000fe200000e0000 */
[----:B------:R-:W-:Y:S02]  /*2710*/  UISETP.NE.AND UP4, UPT, UR14, URZ, UPT ;  /* 0x000000ff0e00728c */ /* 0x000fe4000bf85270 */
[----:B------:R-:W-:Y:S01]  /*2720*/  UIADD3 UR18, UPT, UPT, UR4, 0x1, URZ ;  /* 0x0000000104127890 */ /* 0x000fe2000fffe0ff */
[----:B------:R-:W-:Y:S01]  /*2730*/  UMOV UR8, 0x0 ;  /* 0x0000000000087882 */ /* 0x000fe20000000000 */
[----:B------:R-:W-:Y:S02]  /*2740*/  UMOV UR9, 0x8100010 ;  /* 0x0810001000097882 */ /* 0x000fe40000000000 */
[----:B------:R-:W-:Y:S01]  /*2750*/  UISETP.NE.AND UP0, UPT, UR18, 0x3, UPT ;  /* 0x000000031200788c */ /* 0x000fe2000bf05270 */
[----:B------:R-:W-:Y:S03]  /*2760*/  UMOV UR27, 0xc0004010 ;  /* 0xc0004010001b7882 */ /* 0x000fe60000000000 */
[----:B------:R-:W-:Y:S02]  /*2770*/  USEL UR4, URZ, 0x1, UP0 ;  /* 0x00000001ff047887 */ /* 0x000fe40008000000 */
[----:B------:R-:W-:Y:S01]  /*2780*/  USEL UR18, UR18, URZ, UP0 ;  /* 0x000000ff12127287 */ /* 0x000fe20008000000 */
[----:B------:R2:W-:Y:S01]  /*2790*/  UTCHMMA gdesc[UR44], gdesc[UR26], tmem[UR6], tmem[UR8], idesc[UR9], !UPT ;  /* 0x00ff081a2c0075ea */ /* 0x0005e2000f800006 */
[----:B------:R-:W-:Y:S01]  /*27a0*/  ULOP3.LUT UR20, UR20, UR4, URZ, 0x3c, !UPT ;  /* 0x0000000414147292 */ /* 0x000fe2000f8e3cff */
[----:B------:R-:W-:Y:S11]  /*27b0*/  BRA.U UP4, `(.L_x_60) ;  /* 0x0000000104047547 */ /* 0x000ff6000b800000 */
[----:B--2---:R-:W-:Y:S05]  /*27c0*/  BPT.TRAP 0x1 ;  /* 0x000000040000795c */ /* 0x004fea0000300000 */
.L_x_60:
[----:B------:R-:W-:Y:S09]  /*27d0*/  UIADD3 UR4, UPT, UPT, UR12, 0x5850, URZ ;  /* 0x000058500c047890 */ /* 0x000ff2000fffe0ff */
[----:B------:R3:W-:Y:S01]  /*27e0*/  UTCBAR [UR4], URZ ;  /* 0x000000ff040073e9 */ /* 0x0007e200080000ff */
[----:B------:R-:W-:Y:S05]  /*27f0*/  BRA.U UP5, `(.L_x_61) ;  /* 0x0000000105047547 */ /* 0x000fea000b800000 */
[----:B--23--:R-:W-:Y:S05]  /*2800*/  BPT.TRAP 0x1 ;  /* 0x000000040000795c */ /* 0x00cfea0000300000 */
.L_x_61:
[----:B------:R-:W-:Y:S01]  /*2810*/  MOV R0, UR23 ;  /* 0x0000001700007c02 */ /* 0x000fe20008000f00 */
[----:B------:R-:W-:Y:S03]  /*2820*/  UISETP.NE.AND UP3, UPT, UR13, URZ, UPT ;  /* 0x000000ff0d00728c */ /* 0x000fe6000bf65270 */
[----:B-1----:R-:W-:Y:S04]  /*2830*/  SHF.L.U32 R3, R0, 0x1f, RZ ;  /* 0x0000001f00037819 */ /* 0x002fe800000006ff */
[----:B------:R-:W1:Y:S02]  /*2840*/  SYNCS.PHASECHK.TRANS64.TRYWAIT P0, [UR12+0x58a8], R3 ;  /* 0x0058a803ff0075a7 */ /* 0x000e64000800110c */
[----:B-1----:R-:W-:Y:S05]  /*2850*/  @!P0 BRA `(.L_x_62) ;  /* 0x0000010000488947 */ /* 0x002fea0003800000 */
.L_x_391:
[----:B------:R-:W-:Y:S05]  /*2860*/  BRA.U UP3, `(.L_x_63) ;  /* 0x0000000103047547 */ /* 0x000fea000b800000 */
[----:B--23--:R-:W-:Y:S05]  /*2870*/  BPT.TRAP 0x1 ;  /* 0x000000040000795c */ /* 0x00cfea0000300000 */
.L_x_63:
[----:B-1----:R-:W-:Y:S01]  /*2880*/  IMAD.U32 R0, RZ, RZ, UR22 ;  /* 0x00000016ff007e24 */ /* 0x002fe2000f8e00ff */
[----:B------:R-:W-:Y:S01]  /*2890*/  MOV R2, 0x180 ;  /* 0x0000018000027802 */ /* 0x000fe20000000f00 */
[----:B------:R-:W-:Y:S03]  /*28a0*/  IMAD.MOV.U32 R3, RZ, RZ, 0xa0 ;  /* 0x000000a0ff037424 */ /* 0x000fe600078e00ff */
[----:B------:R-:W-:Y:S01]  /*28b0*/  SHF.L.U32 R5, R0, 0x1f, RZ ;  /* 0x0000001f00057819 */ /* 0x000fe200000006ff */
[----:B------:R-:W-:Y:S03]  /*28c0*/  HFMA2 R0, -RZ, RZ, 0, 1.0013580322265625e-05 ;  /* 0x000000a8ff007431 */ /* 0x000fe600000001ff */
[----:B------:R-:W1:Y:S02]  /*28d0*/  SYNCS.PHASECHK.TRANS64.TRYWAIT P0, [UR12+0x5868], R5 ;  /* 0x00586805ff0075a7 */ /* 0x000e64000800110c */
[----:B-1----:R-:W-:Y:S05]  /*28e0*/  @!P0 BRA `(.L_x_64) ;  /* 0x00000100003c8947 */ /* 0x002fea0003800000 */
.L_x_393:
[----:B------:R-:W-:Y:S01]  /*28f0*/  ULEA UR46, UR25, UR24, 0x7 ;  /* 0x00000018192e7291 */ /* 0x000fe2000f8e38ff */
[----:B--2---:R-:W-:Y:S01]  /*2900*/  R2UR UR8, R0 ;  /* 0x00000000000872ca */ /* 0x004fe200000e0000 */
[----:B------:R-:W-:Y:S01]  /*2910*/  UISETP.NE.U32.AND UP0, UPT, UR5, URZ, UPT ;  /* 0x000000ff0500728c */ /* 0x000fe2000bf05070 */
[----:B------:R-:W-:Y:S01]  /*2920*/  IMAD.MOV.U32 R0, RZ, RZ, 0xb8 ;  /* 0x000000b8ff007424 */ /* 0x000fe200078e00ff */
[----:B------:R-:W-:Y:S01]  /*2930*/  UIADD3 UR42, UPT, UPT, UR46, 0x20, URZ ;  /* 0x000000202e2a7890 */ /* 0x000fe2000fffe0ff */
[----:B------:R-:W-:Y:S01]  /*2940*/  R2UR UR10, R3 ;  /* 0x00000000030a72ca */ /* 0x000fe200000e0000 */
[----:B------:R-:W-:Y:S01]  /*2950*/  UIADD3 UR40, UPT, UPT, UR46, 0x40, URZ ;  /* 0x000000402e287890 */ /* 0x000fe2000fffe0ff */
[----:B------:R-:W-:Y:S01]  /*2960*/  R2UR UR11, R2 ;  /* 0x00000000020b72ca */ /* 0x000fe200000e0000 */
[----:B------:R-:W-:Y:S01]  /*2970*/  UIADD3 UR38, UPT, UPT, UR46, 0x60, URZ ;  /* 0x000000602e267890 */ /* 0x000fe2000fffe0ff */
[----:B-1----:R-:W-:Y:S01]  /*2980*/  IMAD.MOV.U32 R4, RZ, RZ, 0x180 ;  /* 0x00000180ff047424 */ /* 0x002fe200078e00ff */
[----:B---3--:R-:W-:Y:S01]  /*2990*/  R2UR UR4, R0 ;  /* 0x00000000000472ca */ /* 0x008fe200000e0000 */
[----:B------:R-:W-:Y:S01]  /*29a0*/  IMAD.MOV.U32 R3, RZ, RZ, 0xb0 ;  /* 0x000000b0ff037424 */ /* 0x000fe200078e00ff */
[----:B------:R-:W-:Y:S01]  /*29b0*/  UMOV UR34, 0x0 ;  /* 0x0000000000227882 */ /* 0x000fe20000000000 */
[----:B------:R-:W-:Y:S01]  /*29c0*/  IMAD.MOV.U32 R2, RZ, RZ, 0x180 ;  /* 0x00000180ff027424 */ /* 0x000fe200078e00ff */
[----:B------:R-:W-:Y:S01]  /*29d0*/  R2UR UR9, R4 ;  /* 0x00000000040972ca */ /* 0x000fe200000e0000 */
[----:B------:R-:W-:Y:S01]  /*29e0*/  IMAD.MOV.U32 R0, RZ, RZ, 0x180 ;  /* 0x00000180ff007424 */ /* 0x000fe200078e00ff */
[----:B------:R-:W-:Y:S01]  /*29f0*/  R2UR UR6, R3 ;  /* 0x00000000030672ca */ /* 0x000fe200000e0000 */
[----:B------:R-:W-:Y:S01]  /*2a00*/  UMOV UR35, 0x8050010 ;  /* 0x0805001000237882 */ /* 0x000fe20000000000 */
[----:B------:R-:W-:Y:S01]  /*2a10*/  R2UR UR7, R2 ;  /* 0x00000000020772ca */ /* 0x000fe200000e0000 */
[----:B------:R-:W-:Y:S01]  /*2a20*/  UMOV UR47, 0xc0004010 ;  /* 0xc0004010002f7882 */ /* 0x000fe20000000000 */
[----:B------:R-:W-:Y:S01]  /*2a30*/  R2UR UR5, R0 ;  /* 0x00000000000572ca */ /* 0x000fe200000e0000 */
[----:B------:R1:W-:Y:S01]  /*2a40*/  UTCHMMA tmem[UR10], gdesc[UR46], tmem[UR11], tmem[UR34], idesc[UR35], UP0 ;  /* 0x00ff222e0a0079ea */ /* 0x0003e2000800000b */
[----:B------:R-:W-:Y:S01]  /*2a50*/  UMOV UR32, 0x0 ;  /* 0x0000000000207882 */ /* 0x000fe20000000000 */
[----:B------:R-:W-:Y:S01]  /*2a60*/  UMOV UR33, 0x8050010 ;  /* 0x0805001000217882 */ /* 0x000fe20000000000 */
[----:B------:R-:W-:Y:S01]  /*2a70*/  UMOV UR43, 0xc0004010 ;  /* 0xc0004010002b7882 */ /* 0x000fe20000000000 */
[----:B------:R-:W-:Y:S01]  /*2a80*/  UMOV UR30, 0x0 ;  /* 0x00000000001e7882 */ /* 0x000fe20000000000 */
[----:B------:R-:W-:Y:S01]  /*2a90*/  UMOV UR31, 0x8050010 ;  /* 0x08050010001f7882 */ /* 0x000fe20000000000 */
[----:B------:R1:W-:Y:S01]  /*2aa0*/  UTCHMMA tmem[UR8], gdesc[UR42], tmem[UR9], tmem[UR32], idesc[UR33], UPT ;  /* 0x00ff202a080079ea */ /* 0x0003e2000b800009 */
[----:B------:R-:W-:Y:S01]  /*2ab0*/  UMOV UR41, 0xc0004010 ;  /* 0xc000401000297882 */ /* 0x000fe20000000000 */
[----:B------:R-:W-:Y:S01]  /*2ac0*/  UMOV UR28, 0x0 ;  /* 0x00000000001c7882 */ /* 0x000fe20000000000 */
[----:B------:R-:W-:Y:S01]  /*2ad0*/  UMOV UR29, 0x8050010 ;  /* 0x08050010001d7882 */ /* 0x000fe20000000000 */
[----:B------:R-:W-:Y:S01]  /*2ae0*/  UMOV UR39, 0xc0004010 ;  /* 0xc000401000277882 */ /* 0x000fe20000000000 */
[----:B------:R1:W-:Y:S01]  /*2af0*/  UTCHMMA tmem[UR6], gdesc[UR40], tmem[UR7], tmem[UR30], idesc[UR31], UPT ;  /* 0x00ff1e28060079ea */ /* 0x0003e2000b800007 */
[----:B------:R1:W-:Y:S01]  /*2b00*/  UTCHMMA tmem[UR4], gdesc[UR38], tmem[UR5], tmem[UR28], idesc[UR29], UPT ;  /* 0x00ff1c26040079ea */ /* 0x0003e2000b800005 */
[----:B------:R-:W-:Y:S05]  /*2b10*/  BRA.U UP5, `(.L_x_65) ;  /* 0x0000000105047547 */ /* 0x000fea000b800000 */
[----:B-1----:R-:W-:Y:S05]  /*2b20*/  BPT.TRAP 0x1 ;  /* 0x000000040000795c */ /* 0x002fea0000300000 */
.L_x_65:
[----:B-1----:R-:W-:Y:S02]  /*2b30*/  UIADD3 UR4, UPT, UPT, UR12, 0x5898, URZ ;  /* 0x000058980c047890 */ /* 0x002fe4000fffe0ff */
[----:B------:R-:W-:Y:S07]  /*2b40*/  ULOP3.LUT UR23, UR23, 0x1, URZ, 0x3c, !UPT ;  /* 0x0000000117177892 */ /* 0x000fee000f8e3cff */
[----:B------:R1:W-:Y:S01]  /*2b50*/  UTCBAR [UR4], URZ ;  /* 0x000000ff040073e9 */ /* 0x0003e200080000ff */
[----:B------:R-:W-:Y:S05]  /*2b60*/  BRA.U !UP1, `(.L_x_66) ;  /* 0x0000000109047547 */ /* 0x000fea000b800000 */
[----:B-1----:R-:W-:Y:S05]  /*2b70*/  BPT.TRAP 0x1 ;  /* 0x000000040000795c */ /* 0x002fea0000300000 */
.L_x_66:
[----:B------:R-:W-:Y:S01]  /*2b80*/  ULEA UR10, UR16, UR12, 0x3 ;  /* 0x0000000c100a7291 */ /* 0x000fe2000f8e18ff */
[----:B------:R-:W-:Y:S01]  /*2b90*/  MOV R0, 0x80 ;  /* 0x0000008000007802 */ /* 0x000fe20000000f00 */
[----:B------:R-:W-:Y:S02]  /*2ba0*/  UIADD3 UR6, UPT, UPT, UR44, 0x100, URZ ;  /* 0x000001002c067890 */ /* 0x000fe4000fffe0ff */
[----:B------:R-:W-:Y:S01]  /*2bb0*/  UIADD3 UR5, UPT, UPT, UR10, 0x5838, URZ ;  /* 0x000058380a057890 */ /* 0x000fe2000fffe0ff */
[----:B-1----:R-:W-:Y:S01]  /*2bc0*/  R2UR UR4, R0 ;  /* 0x00000000000472ca */ /* 0x002fe200000e0000 */
[----:B------:R-:W-:Y:S01]  /*2bd0*/  UIADD3 UR10, UPT, UPT, UR16, 0x1, URZ ;  /* 0x00000001100a7890 */ /* 0x000fe2000fffe0ff */
[----:B------:R-:W-:Y:S01]  /*2be0*/  UMOV UR27, 0xc0004010 ;  /* 0xc0004010001b7882 */ /* 0x000fe20000000000 */
[----:B------:R-:W-:Y:S02]  /*2bf0*/  UMOV UR8, 0x0 ;  /* 0x0000000000087882 */ /* 0x000fe40000000000 */
[----:B------:R-:W-:Y:S01]  /*2c00*/  UISETP.NE.AND UP0, UPT, UR10, 0x3, UPT ;  /* 0x000000030a00788c */ /* 0x000fe2000bf05270 */
[----:B------:R-:W-:Y:S02]  /*2c10*/  UMOV UR9, 0x8100010 ;  /* 0x0810001000097882 */ /* 0x000fe40000000000 */
[----:B------:R1:W-:Y:S01]  /*2c20*/  UTCBAR [UR5], URZ ;  /* 0x000000ff050073e9 */ /* 0x0003e200080000ff */
[----:B------:R-:W-:Y:S01]  /*2c30*/  USEL UR10, UR10, URZ, UP0 ;  /* 0x000000ff0a0a7287 */ /* 0x000fe20008000000 */
[----:B------:R-:W-:Y:S03]  /*2c40*/  UMOV UR7, 0xc0004010 ;  /* 0xc000401000077882 */ /* 0x000fe60000000000 */
[----:B------:R1:W-:Y:S01]  /*2c50*/  UTCHMMA gdesc[UR6], gdesc[UR26], tmem[UR4], tmem[UR8], idesc[UR9], !UPT ;  /* 0x00ff081a060075ea */ /* 0x0003e2000f800004 */
[----:B------:R-:W-:Y:S07]  /*2c60*/  BRA.U UP3, `(.L_x_67) ;  /* 0x0000000103047547 */ /* 0x000fee000b800000 */
[----:B-1----:R-:W-:Y:S05]  /*2c70*/  BPT.TRAP 0x1 ;  /* 0x000000040000795c */ /* 0x002fea0000300000 */
.L_x_67:
[----:B-1----:R-:W-:Y:S09]  /*2c80*/  UIADD3 UR4, UPT, UPT, UR12, 0x5860, URZ ;  /* 0x000058600c047890 */ /* 0x002ff2000fffe0ff */
[----:B------:R1:W-:Y:S01]  /*2c90*/  UTCBAR [UR4], URZ ;  /* 0x000000ff040073e9 */ /* 0x0003e200080000ff */
[----:B------:R-:W-:Y:S05]  /*2ca0*/  BRA.U !UP1, `(.L_x_68) ;  /* 0x0000000109047547 */ /* 0x000fea000b800000 */
[----:B-1----:R-:W-:Y:S05]  /*2cb0*/  BPT.TRAP 0x1 ;  /* 0x000000040000795c */ /* 0x002fea0000300000 */
.L_x_68:
[----:B------:R-:W-:Y:S02]  /*2cc0*/  ULEA UR5, UR10, UR12, 0x3 ;  /* 0x0000000c0a057291 */ /* 0x000fe4000f8e18ff */
[----:B------:R-:W-:Y:S02]  /*2cd0*/  UIADD3 UR10, UPT, UPT, UR10, 0x1, URZ ;  /* 0x000000010a0a7890 */ /* 0x000fe4000fffe0ff */
[----:B-1----:R-:W-:Y:S02]  /*2ce0*/  UIADD3 UR4, UPT, UPT, UR5, 0x5838, URZ ;  /* 0x0000583805047890 */ /* 0x002fe4000fffe0ff */
[----:B------:R-:W-:Y:S04]  /*2cf0*/  UISETP.NE.AND UP0, UPT, UR10, 0x3, UPT ;  /* 0x000000030a00788c */ /* 0x000fe8000bf05270 */
[----:B------:R-:W-:Y:S03]  /*2d00*/  USEL UR16, UR10, URZ, UP0 ;  /* 0x000000ff0a107287 */ /* 0x000fe60008000000 */
[----:B------:R1:W-:Y:S01]  /*2d10*/  UTCBAR [UR4], URZ ;  /* 0x000000ff040073e9 */ /* 0x0003e200080000ff */
[----:B------:R-:W-:Y:S08]  /*2d20*/  BRA.U !UP1, `(.L_x_69) ;  /* 0x0000000109047547 */ /* 0x000ff0000b800000 */
[----:B-1----:R-:W-:Y:S05]  /*2d30*/  BPT.TRAP 0x1 ;  /* 0x000000040000795c */ /* 0x002fea0000300000 */
.L_x_69:
[----:B-1----:R-:W-:Y:S01]  /*2d40*/  ULEA UR4, UR18, UR12, 0x3 ;  /* 0x0000000c12047291 */ /* 0x002fe2000f8e18ff */
[----:B------:R-:W-:Y:S04]  /*2d50*/  MOV R0, UR20 ;  /* 0x0000001400007c02 */ /* 0x000fe80008000f00 */
[----:B------:R-:W-:Y:S04]  /*2d60*/  SHF.L.U32 R3, R0, 0x1f, RZ ;  /* 0x0000001f00037819 */ /* 0x000fe800000006ff */
[----:B------:R-:W1:Y:S02]  /*2d70*/  SYNCS.PHASECHK.TRANS64.TRYWAIT P0, [UR4+0x5820], R3 ;  /* 0x00582003ff0075a7 */ /* 0x000e640008001104 */
[----:B-1----:R-:W-:Y:S05]  /*2d80*/  @!P0 BRA `(.L_x_70) ;  /* 0x000000fc002c8947 */ /* 0x002fea0003800000 */
.L_x_395:
[----:B------:R-:W-:Y:S04]  /*2d90*/  UISETP.NE.AND UP0, UPT, UR18, 0x2, UPT ;  /* 0x000000021200788c */ /* 0x000fe8000bf05270 */
[----:B------:R-:W-:Y:S04]  /*2da0*/  USEL UR4, URZ, 0x1, UP0 ;  /* 0x00000001ff047887 */ /* 0x000fe80008000000 */
[----:B------:R-:W-:Y:S01]  /*2db0*/  ULOP3.LUT UR20, UR20, UR4, URZ, 0x3c, !UPT ;  /* 0x0000000414147292 */ /* 0x000fe2000f8e3cff */
[----:B------:R-:W-:Y:S11]  /*2dc0*/  BRA.U UP5, `(.L_x_71) ;  /* 0x0000000105047547 */ /* 0x000ff6000b800000 */
[----:B------:R-:W-:Y:S05]  /*2dd0*/  BPT.TRAP 0x1 ;  /* 0x000000040000795c */ /* 0x000fea0000300000 */
.L_x_71:
[----:B-1----:R-:W-:Y:S04]  /*2de0*/  MOV R0, UR23 ;  /* 0x0000001700007c02 */ /* 0x002fe80008000f00 */
[----:B------:R-:W-:Y:S04]  /*2df0*/  SHF.L.U32 R3, R0, 0x1f, RZ ;  /* 0x0000001f00037819 */ /* 0x000fe800000006ff */
[----:B------:R-:W1:Y:S02]  /*2e00*/  SYNCS.PHASECHK.TRANS64.TRYWAIT P0, [UR12+0x58a0], R3 ;  /* 0x0058a003ff0075a7 */ /* 0x000e64000800110c */
[----:B-1----:R-:W-:Y:S05]  /*2e10*/  @!P0 BRA `(.L_x_72) ;  /* 0x000000fc00208947 */ /* 0x002fea0003800000 */
.L_x_397:
[----:B------:R-:W-:Y:S05]  /*2e20*/  BRA.U UP4, `(.L_x_73) ;  /* 0x0000000104047547 */ /* 0x000fea000b800000 */
[----:B------:R-:W-:Y:S05]  /*2e30*/  BPT.TRAP 0x1 ;  /* 0x000000040000795c */ /* 0x000fea0000300000 */
.L_x_73:
[----:B------:R-:W-:Y:S01]  /*2e40*/  ULOP3.LUT UR17, UR21, 0x1, URZ, 0x3c, !UPT ;  /* 0x0000000115117892 */ /* 0x000fe2000f8e3cff */
[----:B------:R-:W-:Y:S02]  /*2e50*/  HFMA2 R2, -RZ, RZ, 0, 1.52587890625e-05 ;  /* 0x00000100ff027431 */ /* 0x000fe400000001ff */
[----:B-1----:R-:W-:Y:S03]  /*2e60*/  IMAD.MOV.U32 R3, RZ, RZ, 0x20 ;  /* 0x00000020ff037424 */ /* 0x002fe600078e00ff */
[----:B------:R-:W-:Y:S05]  /*2e70*/  IMAD.U32 R0, RZ, RZ, UR17 ;  /* 0x00000011ff007e24 */ /* 0x000fea000f8e00ff */
[----:B------:R-:W-:Y:S02]  /*2e80*/  SHF.L.U32 R4, R0, 0x1f, RZ ;  /* 0x0000001f00047819 */ /* 0x000fe400000006ff */
[----:B------:R-:W-:Y:S02]  /*2e90*/  MOV R0, 0x28 ;  /* 0x0000002800007802 */ /* 0x000fe40000000f00 */
[----:B------:R-:W1:Y:S02]  /*2ea0*/  SYNCS.PHASECHK.TRANS64.TRYWAIT P0, [UR12+0x5858], R4 ;  /* 0x00585804ff0075a7 */ /* 0x000e64000800110c */
[----:B-1----:R-:W-:Y:S05]  /*2eb0*/  @!P0 BRA `(.L_x_74) ;  /* 0x000000fc00108947 */ /* 0x002fea0003800000 */
.L_x_399:
[----:B------:R-:W-:Y:S01]  /*2ec0*/  ULEA UR42, UR18, UR24, 0x7 ;  /* 0x00000018122a7291 */ /* 0x000fe2000f8e38ff */
[----:B------:R-:W-:Y:S01]  /*2ed0*/  R2UR UR8, R0 ;  /* 0x00000000000872ca */ /* 0x000fe200000e0000 */
[----:B------:R-:W-:Y:S01]  /*2ee0*/  IMAD.MOV.U32 R0, RZ, RZ, 0x38 ;  /* 0x00000038ff007424 */ /* 0x000fe200078e00ff */
[----:B------:R-:W-:Y:S01]  /*2ef0*/  R2UR UR10, R3 ;  /* 0x00000000030a72ca */ /* 0x000fe200000e0000 */
[----:B------:R-:W-:Y:S01]  /*2f00*/  UIADD3 UR40, UPT, UPT, UR42, 0x20, URZ ;  /* 0x000000202a287890 */ /* 0x000fe2000fffe0ff */
[----:B------:R-:W-:Y:S01]  /*2f10*/  R2UR UR11, R2 ;  /* 0x00000000020b72ca */ /* 0x000fe200000e0000 */
[----:B------:R-:W-:Y:S01]  /*2f20*/  UIADD3 UR38, UPT, UPT, UR42, 0x40, URZ ;  /* 0x000000402a267890 */ /* 0x000fe2000fffe0ff */
[----:B-1----:R-:W-:Y:S01]  /*2f30*/  IMAD.MOV.U32 R4, RZ, RZ, 0x100 ;  /* 0x00000100ff047424 */ /* 0x002fe200078e00ff */
[----:B------:R-:W-:Y:S01]  /*2f40*/  UIADD3 UR34, UPT, UPT, UR42, 0x60, URZ ;  /* 0x000000602a227890 */ /* 0x000fe2000fffe0ff */
[----:B------:R-:W-:Y:S01]  /*2f50*/  R2UR UR4, R0 ;  /* 0x00000000000472ca */ /* 0x000fe200000e0000 */
        /* <DEDUP_REMOVED lines=10> */
[----:B------:R1:W-:Y:S01]  /*3000*/  UTCHMMA tmem[UR10], gdesc[UR42], tmem[UR11], tmem[UR32], idesc[UR33], UPT ;  /* 0x00ff202a0a0079ea */ /* 0x0003e2000b80000b */
        /* <DEDUP_REMOVED lines=14> */
.L_x_75:
[----:B-1----:R-:W-:Y:S02]  /*30f0*/  UIADD3 UR7, UPT, UPT, UR12, 0x5890, URZ ;  /* 0x000058900c077890 */ /* 0x002fe4000fffe0ff */
[----:B------:R-:W-:Y:S02]  /*3100*/  UIADD3 UR4, UPT, UPT, UR18, 0x1, URZ ;  /* 0x0000000112047890 */ /* 0x000fe4000fffe0ff */
[----:B------:R-:W-:Y:S02]  /*3110*/  ULOP3.LUT UR6, UR22, 0x1, URZ, 0x3c, !UPT ;  /* 0x0000000116067892 */ /* 0x000fe4000f8e3cff */
[----:B------:R-:W-:Y:S01]  /*3120*/  UISETP.NE.AND UP0, UPT, UR4, 0x3, UPT ;  /* 0x000000030400788c */ /* 0x000fe2000bf05270 */
[----:B------:R-:W-:Y:S02]  /*3130*/  UMOV UR5, 0x1 ;  /* 0x0000000100057882 */ /* 0x000fe40000000000 */
[----:B------:R2:W-:Y:S01]  /*3140*/  UTCBAR [UR7], URZ ;  /* 0x000000ff070073e9 */ /* 0x0005e200080000ff */
[----:B------:R-:W-:Y:S01]  /*3150*/  USEL UR4, UR4, URZ, UP0 ;  /* 0x000000ff04047287 */ /* 0x000fe20008000000 */
[----:B------:R-:W-:Y:S01]  /*3160*/  UMOV UR25, UR18 ;  /* 0x0000001200197c82 */ /* 0x000fe20008000000 */
[----:B------:R-:W-:Y:S10]  /*3170*/  BRA.U UP2, `(.L_x_76) ;  /* 0xfffffff5021c7547 */ /* 0x000ff4000b83ffff */
.L_x_57:
[----:B------:R-:W-:Y:S04]  /*3180*/  BSSY.RECONVERGENT B0, `(.L_x_77) ;  /* 0x0000003000007945 */ /* 0x000fe80003800200 */
[----:B------:R-:W-:Y:S05]  /*3190*/  @!P4 BRA `(.L_x_78) ;  /* 0x000000000004c947 */ /* 0x000fea0003800000 */
[----:B-12---:R-:W-:Y:S05]  /*31a0*/  BPT.TRAP 0x1 ;  /* 0x000000040000795c */ /* 0x006fea0000300000 */
.L_x_78:
[----:B-12---:R-:W-:Y:S05]  /*31b0*/  BSYNC.RECONVERGENT B0 ;  /* 0x0000000000007941 */ /* 0x006fea0003800200 */
.L_x_77:
[----:B------:R-:W-:Y:S01]  /*31c0*/  UIADD3 UR7, UPT, UPT, UR12, 0x5810, URZ ;  /* 0x000058100c077890 */ /* 0x000fe2000fffe0ff */
[----:B------:R-:W-:Y:S08]  /*31d0*/  BSSY.RECONVERGENT B0, `(.L_x_79) ;  /* 0x0000004000007945 */ /* 0x000ff00003800200 */
[----:B------:R1:W-:Y:S01]  /*31e0*/  UTCBAR [UR7], URZ ;  /* 0x000000ff070073e9 */ /* 0x0003e200080000ff */
[----:B------:R-:W-:Y:S05]  /*31f0*/  @!P4 BRA `(.L_x_80) ;  /* 0x000000000004c947 */ /* 0x000fea0003800000 */
[----:B-1----:R-:W-:Y:S05]  /*3200*/  BPT.TRAP 0x1 ;  /* 0x000000040000795c */ /* 0x002fea0000300000 */
.L_x_80:
[----:B-1----:R-:W-:Y:S05]  /*3210*/  BSYNC.RECONVERGENT B0 ;  /* 0x0000000000007941 */ /* 0x002fea0003800200 */
.L_x_79:
[----:B------:R-:W-:-:S09]  /*3220*/  UIADD3 UR7, UPT, UPT, UR12, 0x5818, URZ ;  /* 0x000058180c077890 */ /* 0x000fd2000fffe0ff */
[----:B------:R1:W-:Y:S01]  /*3230*/  UTCBAR [UR7], URZ ;  /* 0x000000ff070073e9 */ /* 0x0003e200080000ff */
[----:B------:R-:W-:Y:S05]  /*3240*/  BRA.U UP5, `(.L_x_81) ;  /* 0x0000000105047547 */ /* 0x000fea000b800000 */
[----:B-1----:R-:W-:Y:S05]  /*3250*/  BPT.TRAP 0x1 ;  /* 0x000000040000795c */ /* 0x002fea0000300000 */
.L_x_81:
[----:B------:R-:W-:-:S04]  /*3260*/  MOV R3, UR23 ;  /* 0x0000001700037c02 */ /* 0x000fc80008000f00 */
[----:B------:R-:W-:-:S04]  /*3270*/  SHF.L.U32 R3, R3, 0x1f, RZ ;  /* 0x0000001f03037819 */ /* 0x000fc800000006ff */
[----:B------:R-:W2:Y:S02]  /*3280*/  SYNCS.PHASECHK.TRANS64.TRYWAIT P0, [UR12+0x58a8], R3 ;  /* 0x0058a803ff0075a7 */ /* 0x000ea4000800110c */
[----:B--2---:R-:W-:Y:S05]  /*3290*/  @!P0 BRA `(.L_x_82) ;  /* 0x000000f800388947 */ /* 0x004fea0003800000 */
.L_x_401:
[----:B------:R-:W-:Y:S05]  /*32a0*/  BRA.U UP3, `(.L_x_83) ;  /* 0x0000000103047547 */ /* 0x000fea000b800000 */
[----:B-1----:R-:W-:Y:S05]  /*32b0*/  BPT.TRAP 0x1 ;  /* 0x000000040000795c */ /* 0x002fea0000300000 */
.L_x_83:
[----:B------:R-:W-:Y:S02]  /*32c0*/  IMAD.U32 R5, RZ, RZ, UR6 ;  /* 0x00000006ff057e24 */ /* 0x000fe4000f8e00ff */
[----:B------:R-:W-:Y:S02]  /*32d0*/  HFMA2 R2, -RZ, RZ, 0, 2.288818359375e-05 ;  /* 0x00000180ff027431 */ /* 0x000fe400000001ff */
[----:B--2---:R-:W-:Y:S01]  /*32e0*/  IMAD.MOV.U32 R3, RZ, RZ, 0xa0 ;  /* 0x000000a0ff037424 */ /* 0x004fe200078e00ff */
[----:B------:R-:W-:Y:S02]  /*32f0*/  MOV R0, 0xa8 ;  /* 0x000000a800007802 */ /* 0x000fe40000000f00 */
[----:B------:R-:W-:-:S04]  /*3300*/  SHF.L.U32 R5, R5, 0x1f, RZ ;  /* 0x0000001f05057819 */ /* 0x000fc800000006ff */
[----:B------:R-:W2:Y:S02]  /*3310*/  SYNCS.PHASECHK.TRANS64.TRYWAIT P0, [UR12+0x5868], R5 ;  /* 0x00586805ff0075a7 */ /* 0x000ea4000800110c */
[----:B--2---:R-:W-:Y:S05]  /*3320*/  @!P0 BRA `(.L_x_84) ;  /* 0x000000f8002c8947 */ /* 0x004fea0003800000 */
.L_x_403:
[----:B------:R-:W-:Y:S01]  /*3330*/  R2UR UR9, R0 ;  /* 0x00000000000972ca */ /* 0x000fe200000e0000 */
[----:B------:R-:W-:Y:S01]  /*3340*/  IMAD.MOV.U32 R0, RZ, RZ, 0xb8 ;  /* 0x000000b8ff007424 */ /* 0x000fe200078e00ff */
[----:B------:R-:W-:Y:S01]  /*3350*/  R2UR UR11, R3 ;  /* 0x00000000030b72ca */ /* 0x000fe200000e0000 */
[----:B--2---:R-:W-:Y:S01]  /*3360*/  IMAD.MOV.U32 R4, RZ, RZ, 0x180 ;  /* 0x00000180ff047424 */ /* 0x004fe200078e00ff */
[----:B------:R-:W-:Y:S01]  /*3370*/  R2UR UR17, R2 ;  /* 0x00000000021172ca */ /* 0x000fe200000e0000 */
[----:B------:R-:W-:Y:S01]  /*3380*/  IMAD.MOV.U32 R3, RZ, RZ, 0xb0 ;  /* 0x000000b0ff037424 */ /* 0x000fe200078e00ff */
[----:B------:R-:W-:Y:S01]  /*3390*/  R2UR UR6, R0 ;  /* 0x00000000000672ca */ /* 0x000fe200000e0000 */
[----:B------:R-:W-:Y:S01]  /*33a0*/  IMAD.MOV.U32 R2, RZ, RZ, 0x180 ;  /* 0x00000180ff027424 */ /* 0x000fe200078e00ff */
[----:B------:R-:W-:Y:S01]  /*33b0*/  R2UR UR10, R4 ;  /* 0x00000000040a72ca */ /* 0x000fe200000e0000 */
[----:B------:R-:W-:Y:S01]  /*33c0*/  IMAD.MOV.U32 R0, RZ, RZ, 0x180 ;  /* 0x00000180ff007424 */ /* 0x000fe200078e00ff */
[----:B------:R-:W-:Y:S01]  /*33d0*/  ULEA UR18, UR18, UR24, 0x7 ;  /* 0x0000001812127291 */ /* 0x000fe2000f8e38ff */
[----:B-1----:R-:W-:Y:S01]  /*33e0*/  R2UR UR7, R3 ;  /* 0x00000000030772ca */ /* 0x002fe200000e0000 */
[----:B------:R-:W-:Y:S01]  /*33f0*/  UISETP.NE.U32.AND UP0, UPT, UR5, URZ, UPT ;  /* 0x000000ff0500728c */ /* 0x000fe2000bf05070 */
        /* <DEDUP_REMOVED lines=14> */
[----:B------:R1:W-:Y:S01]  /*34e0*/  UTCHMMA tmem[UR11], gdesc[UR18], tmem[UR17], tmem[UR32], idesc[UR33], UP0 ;  /* 0x00ff20120b0079ea */ /* 0x0003e20008000011 */
        /* <DEDUP_REMOVED lines=8> */
.L_x_85:
[----:B-1----:R-:W-:-:S09]  /*3570*/  UIADD3 UR5, UPT, UPT, UR12, 0x5898, URZ ;  /* 0x000058980c057890 */ /* 0x002fd2000fffe0ff */
[----:B------:R1:W-:Y:S01]  /*3580*/  UTCBAR [UR5], URZ ;  /* 0x000000ff050073e9 */ /* 0x0003e200080000ff */
[----:B------:R-:W-:Y:S05]  /*3590*/  BRA.U !UP1, `(.L_x_86) ;  /* 0x0000000109047547 */ /* 0x000fea000b800000 */
[----:B-1----:R-:W-:Y:S05]  /*35a0*/  BPT.TRAP 0x1 ;  /* 0x000000040000795c */ /* 0x002fea0000300000 */
.L_x_86:
[----:B-1----:R-:W-:-:S04]  /*35b0*/  ULEA UR5, UR16, UR12, 0x3 ;  /* 0x0000000c10057291 */ /* 0x002fc8000f8e18ff */
[----:B------:R-:W-:-:S09]  /*35c0*/  UIADD3 UR5, UPT, UPT, UR5, 0x5838, URZ ;  /* 0x0000583805057890 */ /* 0x000fd2000fffe0ff */
[----:B------:R1:W-:Y:S01]  /*35d0*/  UTCBAR [UR5], URZ ;  /* 0x000000ff050073e9 */ /* 0x0003e200080000ff */
[----:B------:R-:W-:Y:S05]  /*35e0*/  BRA.U UP4, `(.L_x_87) ;  /* 0x0000000104047547 */ /* 0x000fea000b800000 */
[----:B-1----:R-:W-:Y:S05]  /*35f0*/  BPT.TRAP 0x1 ;  /* 0x000000040000795c */ /* 0x002fea0000300000 */
.L_x_87:
[----:B-1----:R-:W-:-:S09]  /*3600*/  UIADD3 UR5, UPT, UPT, UR12, 0x5850, URZ ;  /* 0x000058500c057890 */ /* 0x002fd2000fffe0ff */
[----:B------:R1:W-:Y:S01]  /*3610*/  UTCBAR [UR5], URZ ;  /* 0x000000ff050073e9 */ /* 0x0003e200080000ff */
[----:B------:R-:W-:Y:S05]  /*3620*/  BRA.U UP3, `(.L_x_88) ;  /* 0x0000000103047547 */ /* 0x000fea000b800000 */
[----:B-1----:R-:W-:Y:S05]  /*3630*/  BPT.TRAP 0x1 ;  /* 0x000000040000795c */ /* 0x002fea0000300000 */
.L_x_88:
[----:B------:R-:W-:Y:S01]  /*3640*/  UIADD3 UR12, UPT, UPT, UR12, 0x5860, URZ ;  /* 0x000058600c0c7890 */ /* 0x000fe2000fffe0ff */
[----:B------:R-:W-:Y:S01]  /*3650*/  LOP3.LUT R6, R6, 0x1, RZ, 0x3c, !PT ;  /* 0x0000000106067812 */ /* 0x000fe200078e3cff */
[----:B------:R-:W-:-:S07]  /*3660*/  ULOP3.LUT UR23, UR23, 0x1, URZ, 0x3c, !UPT ;  /* 0x0000000117177892 */ /* 0x000fce000f8e3cff */
[----:B------:R2:W-:Y:S01]  /*3670*/  UTCBAR [UR12], URZ ;  /* 0x000000ff0c0073e9 */ /* 0x0005e200080000ff */
[----:B------:R-:W-:Y:S02]  /*3680*/  NOP ;  /* 0x0000000000007918 */ /* 0x000fe40000000000 */
.L_x_29:
[----:B------:R-:W3:Y:S01]  /*3690*/  LDCU UR6, c[0x0][0x370] ;  /* 0x00006e00ff0677ac */ /* 0x000ee20008000800 */
[----:B-1----:R-:W1:Y:S01]  /*36a0*/  LDCU UR5, c[0x0][0x900] ;  /* 0x00012000ff0577ac */ /* 0x002e620008000800 */
[----:B---3--:R-:W-:-:S04]  /*36b0*/  UIADD3 UR36, UPT, UPT, UR6, UR36, URZ ;  /* 0x0000002406247290 */ /* 0x008fc8000fffe0ff */
[----:B-1----:R-:W-:-:S09]  /*36c0*/  UISETP.GE.AND UP0, UPT, UR36, UR5, UPT ;  /* 0x000000052400728c */ /* 0x002fd2000bf06270 */
[----:B------:R-:W-:Y:S05]  /*36d0*/  BRA.U !UP0, `(.L_x_89) ;  /* 0xffffffe108847547 */ /* 0x000fea000b83ffff */
[----:B--2---:R-:W-:Y:S05]  /*36e0*/  EXIT ;  /* 0x000000000000794d */ /* 0x004fea0003800000 */
.L_x_28:
[----:B------:R-:W-:-:S08]  /*36f0*/  NOP ;  /* 0x0000000000007918 */ /* 0x000fd00000000000 */
[----:B------:R-:W1:-:S00]  /*3700*/  USETMAXREG.DEALLOC.CTAPOOL 0x60 ;  /* 0x00000060000079c8 */ /* 0x000e4000080e0500 */
[----:B-1----:R-:W1:Y:S01]  /*3710*/  LDC R0, c[0x0][0x900] ;  /* 0x00024000ff007b82 */ /* 0x002e620000000800 */
[----:B------:R-:W-:Y:S02]  /*3720*/  MOV R30, UR36 ;  /* 0x00000024001e7c02 */ /* 0x000fe40008000f00 */
[----:B-1----:R-:W-:-:S13]  /*3730*/  ISETP.LE.AND P0, PT, R0, UR36, PT ;  /* 0x0000002400007c0c */ /* 0x002fda000bf03270 */
[----:B------:R-:W-:Y:S05]  /*3740*/  @P0 EXIT ;  /* 0x000000000000094d */ /* 0x000fea0003800000 */
[----:B------:R-:W1:Y:S01]  /*3750*/  S2UR UR4, SR_CTAID.Z ;  /* 0x00000000000479c3 */ /* 0x000e620000002700 */
[----:B------:R-:W2:Y:S01]  /*3760*/  S2R R3, SR_CTAID.Y ;  /* 0x0000000000037919 */ /* 0x000ea20000002600 */
[----:B------:R-:W1:Y:S01]  /*3770*/  LDCU UR36, c[0x0][0x370] ;  /* 0x00006e00ff2477ac */ /* 0x000e620008000800 */
[----:B------:R-:W-:Y:S01]  /*3780*/  LOP3.LUT P0, R29, R26, 0x7f, RZ, 0xc0, !PT ;  /* 0x0000007f1a1d7812 */ /* 0x000fe2000780c0ff */
[----:B------:R-:W-:Y:S01]  /*3790*/  BSSY B8, `(.L_x_90) ;  /* 0x0000558000087945 */ /* 0x000fe20003800000 */
[----:B------:R-:W-:Y:S01]  /*37a0*/  IMAD.MOV.U32 R28, RZ, RZ, 0x1 ;  /* 0x00000001ff1c7424 */ /* 0x000fe200078e00ff */
[----:B------:R-:W3:Y:S01]  /*37b0*/  LDCU UR5, c[0x0][0x374] ;  /* 0x00006e80ff0577ac */ /* 0x000ee20008000800 */
[----:B------:R-:W-:Y:S01]  /*37c0*/  IMAD.MOV.U32 R27, RZ, RZ, RZ ;  /* 0x000000ffff1b7224 */ /* 0x000fe200078e00ff */
[----:B------:R-:W4:Y:S01]  /*37d0*/  LDCU.64 UR44, c[0x0][0x358] ;  /* 0x00006b00ff2c77ac */ /* 0x000f220008000a00 */
[----:B------:R-:W-:Y:S01]  /*37e0*/  UMOV UR43, URZ ;  /* 0x000000ff002b7c82 */ /* 0x000fe20008000000 */
[----:B------:R-:W-:Y:S01]  /*37f0*/  UMOV UR42, URZ ;  /* 0x000000ff002a7c82 */ /* 0x000fe20008000000 */
[----:B-1----:R-:W-:-:S04]  /*3800*/  UIMAD UR4, UR36, UR4, URZ ;  /* 0x00000004240472a4 */ /* 0x002fc8000f8e02ff */
[----:B------:R-:W-:-:S04]  /*3810*/  UIADD3 UR4, UPT, UPT, URZ, -UR4, URZ ;  /* 0x80000004ff047290 */ /* 0x000fc8000fffe0ff */
[----:B---3--:R-:W-:Y:S01]  /*3820*/  UIMAD UR4, UR4, UR5, URZ ;  /* 0x00000005040472a4 */ /* 0x008fe2000f8e02ff */
[----:B--2---:R-:W-:-:S05]  /*3830*/  IMAD R0, R3, UR36, R30 ;  /* 0x0000002403007c24 */ /* 0x004fca000f8e021e */
[----:B------:R-:W-:-:S04]  /*3840*/  ISETP.NE.OR P0, PT, R0, UR4, P0 ;  /* 0x0000000400007c0c */ /* 0x000fc80008705670 */
[----:B----4-:R-:W-:-:S09]  /*3850*/  P2R R31, PR, RZ, 0x1 ;  /* 0x00000001ff1f7803 */ /* 0x010fd20000000000 */
.L_x_216:
[----:B------:R-:W-:Y:S05]  /*3860*/  YIELD ;  /* 0x0000000000007946 */ /* 0x000fea0003800000 */
[----:B------:R-:W1:Y:S01]  /*3870*/  LDC R5, c[0x0][0x904] ;  /* 0x00024100ff057b82 */ /* 0x000e620000000800 */
[----:B--2---:R-:W2:Y:S01]  /*3880*/  LDCU.64 UR4, c[0x0][0x908] ;  /* 0x00012100ff0477ac */ /* 0x004ea20008000a00 */
[----:B------:R-:W-:Y:S01]  /*3890*/  BSSY B7, `(.L_x_91) ;  /* 0x0000543000077945 */ /* 0x000fe20003800000 */
[----:B---3--:R-:W3:Y:S05]  /*38a0*/  LDCU.64 UR6, c[0x0][0x920] ;  /* 0x00012400ff0677ac */ /* 0x008eea0008000a00 */
[----:B----4-:R-:W4:Y:S08]  /*38b0*/  LDC.64 R2, c[0x0][0x918] ;  /* 0x00024600ff027b82 */ /* 0x010f300000000a00 */
[----:B-----5:R-:W5:Y:S01]  /*38c0*/  LDC.64 R24, c[0x0][0x910] ;  /* 0x00024400ff187b82 */ /* 0x020f620000000a00 */
[----:B--2---:R-:W-:Y:S01]  /*38d0*/  IMAD.HI.U32 R7, R30, UR4, RZ ;  /* 0x000000041e077c27 */ /* 0x004fe2000f8e00ff */
[----:B------:R-:W2:Y:S04]  /*38e0*/  LDCU UR4, c[0x0][0x380] ;  /* 0x00007000ff0477ac */ /* 0x000ea80008000800 */
[----:B------:R-:W-:-:S02]  /*38f0*/  SHF.R.U32.HI R7, RZ, UR5, R7 ;  /* 0x00000005ff077c19 */ /* 0x000fc40008011607 */
[----:B-1----:R-:W-:-:S04]  /*3900*/  ISETP.NE.AND P0, PT, R5, 0x1, PT ;  /* 0x000000010500780c */ /* 0x002fc80003f05270 */
[----:B------:R-:W-:Y:S02]  /*3910*/  SEL R6, R30, R7, !P0 ;  /* 0x000000071e067207 */ /* 0x000fe40004000000 */
[----:B----4-:R-:W-:-:S03]  /*3920*/  ISETP.NE.AND P0, PT, R3, 0x1, PT ;  /* 0x000000010300780c */ /* 0x010fc60003f05270 */
[----:B---3--:R-:W-:-:S04]  /*3930*/  IMAD.HI.U32 R7, R6, UR6, RZ ;  /* 0x0000000606077c27 */ /* 0x008fc8000f8e00ff */
[----:B------:R-:W-:Y:S01]  /*3940*/  IMAD.MOV R4, RZ, RZ, -R6 ;  /* 0x000000ffff047224 */ /* 0x000fe200078e0a06 */
[----:B------:R-:W-:-:S03]  /*3950*/  SHF.R.U32.HI R7, RZ, UR7, R7 ;  /* 0x00000007ff077c19 */ /* 0x000fc60008011607 */
[----:B------:R-:W-:Y:S01]  /*3960*/  IMAD R4, R5, R4, R30 ;  /* 0x0000000405047224 */ /* 0x000fe200078e021e */
[----:B------:R-:W-:Y:S02]  /*3970*/  SEL R0, R6, R7, !P0 ;  /* 0x0000000706007207 */ /* 0x000fe40004000000 */
[----:B-----5:R-:W-:-:S03]  /*3980*/  ISETP.NE.AND P0, PT, R24, 0x1, PT ;  /* 0x000000011800780c */ /* 0x020fc60003f05270 */
[----:B------:R-:W-:-:S05]  /*3990*/  IMAD.HI.U32 R25, R0, R25, RZ ;  /* 0x0000001900197227 */ /* 0x000fca00078e00ff */
[----:B------:R-:W-:Y:S01]  /*39a0*/  SHF.R.U32.HI R5, RZ, R2, R25 ;  /* 0x00000002ff057219 */ /* 0x000fe20000011619 */
[----:B------:R-:W-:Y:S02]  /*39b0*/  IMAD.SHL.U32 R2, R4, 0x100, RZ ;  /* 0x0000010004027824 */ /* 0x000fe400078e00ff */
[----:B------:R-:W-:Y:S01]  /*39c0*/  IMAD.MOV R25, RZ, RZ, -R0 ;  /* 0x000000ffff197224 */ /* 0x000fe200078e0a00 */
[----:B------:R-:W-:Y:S02]  /*39d0*/  SEL R5, R0, R5, !P0 ;  /* 0x0000000500057207 */ /* 0x000fe40004000000 */
[----:B--2---:R-:W-:Y:S01]  /*39e0*/  ISETP.GE.AND P0, PT, R2, UR4, PT ;  /* 0x0000000402007c0c */ /* 0x004fe2000bf06270 */
[----:B------:R-:W-:Y:S02]  /*39f0*/  IMAD R25, R3, R25, R6 ;  /* 0x0000001903197224 */ /* 0x000fe400078e0206 */
[----:B------:R-:W-:-:S04]  /*3a00*/  IMAD.MOV R5, RZ, RZ, -R5 ;  /* 0x000000ffff057224 */ /* 0x000fc800078e0a05 */
[----:B------:R-:W-:-:S06]  /*3a10*/  IMAD R24, R24, R5, R0 ;  /* 0x0000000518187224 */ /* 0x000fcc00078e0200 */
[----:B------:R-:W-:Y:S05]  /*3a20*/  @P0 BRA `(.L_x_92) ;  /* 0x0000005000a40947 */ /* 0x000fea0003800000 */
[----:B------:R-:W1:Y:S02]  /*3a30*/  LDCU UR5, c[0x0][0x384] ;  /* 0x00007080ff0577ac */ /* 0x000e640008000800 */
[----:B-1----:R-:W-:-:S09]  /*3a40*/  UISETP.NE.AND UP0, UPT, UR5, URZ, UPT ;  /* 0x000000ff0500728c */ /* 0x002fd2000bf05270 */
[----:B------:R-:W-:Y:S05]  /*3a50*/  BRA.U UP0, `(.L_x_93) ;  /* 0x0000003100747547 */ /* 0x000fea000b800000 */
[----:B------:R-:W-:-:S09]  /*3a60*/  UISETP.NE.AND UP0, UPT, UR41, URZ, UPT ;  /* 0x000000ff2900728c */ /* 0x000fd2000bf05270 */
[----:B------:R-:W-:Y:S05]  /*3a70*/  BRA.U UP0, `(.L_x_94) ;  /* 0x0000000100047547 */ /* 0x000fea000b800000 */
[----:B------:R-:W-:Y:S05]  /*3a80*/  BPT.TRAP 0x1 ;  /* 0x000000040000795c */ /* 0x000fea0000300000 */
.L_x_94:
[----:B------:R-:W1:Y:S01]  /*3a90*/  S2R R16, SR_CgaCtaId ;  /* 0x0000000000107919 */ /* 0x000e620000008800 */
[----:B------:R-:W-:Y:S01]  /*3aa0*/  MOV R5, 0x400 ;  /* 0x0000040000057802 */ /* 0x000fe20000000f00 */
[----:B------:R-:W-:Y:S01]  /*3ab0*/  BSSY B0, `(.L_x_95) ;  /* 0x0000005000007945 */ /* 0x000fe20003800000 */
[----:B------:R-:W-:Y:S02]  /*3ac0*/  SHF.L.U32 R3, R28, 0x1f, RZ ;  /* 0x0000001f1c037819 */ /* 0x000fe400000006ff */
[----:B-1----:R-:W-:-:S04]  /*3ad0*/  LEA R16, R16, R5, 0x18 ;  /* 0x0000000510107211 */ /* 0x002fc800078ec0ff */
[----:B------:R-:W1:Y:S02]  /*3ae0*/  SYNCS.PHASECHK.TRANS64.TRYWAIT P0, [R16+URZ+0x58c0], R3 ;  /* 0x0058c003100075a7 */ /* 0x000e6400080011ff */
[----:B-1----:R-:W-:Y:S05]  /*3af0*/  @!P0 BRA `(.L_x_96) ;  /* 0x000000f000508947 */ /* 0x002fea0003800000 */
.L_x_404:
[----:B------:R-:W-:Y:S05]  /*3b00*/  BSYNC B0 ;  /* 0x0000000000007941 */ /* 0x000fea0003800000 */
.L_x_95:
[----:B------:R-:W-:Y:S01]  /*3b10*/  ISETP.NE.AND P0, PT, R31, RZ, PT ;  /* 0x000000ff1f00720c */ /* 0x000fe20003f05270 */
[----:B------:R-:W-:-:S12]  /*3b20*/  BSSY.RECONVERGENT B6, `(.L_x_97) ;  /* 0x0000233000067945 */ /* 0x000fd80003800200 */
[----:B------:R-:W-:Y:S05]  /*3b30*/  @P0 BRA `(.L_x_98) ;  /* 0x0000002000c40947 */ /* 0x000fea0003800000 */
[----:B------:R-:W2:Y:S01]  /*3b40*/  LDC.64 R8, c[0x4][0xa0] ;  /* 0x01002800ff087b82 */ /* 0x000ea20000000a00 */
[----:B------:R-:W-:Y:S01]  /*3b50*/  MOV R17, 0x0 ;  /* 0x0000000000117802 */ /* 0x000fe20000000f00 */
[----:B------:R-:W3:Y:S01]  /*3b60*/  LDCU.64 UR4, c[0x4][0xd0] ;  /* 0x01001a00ff0477ac */ /* 0x000ee20008000a00 */
[----:B------:R-:W-:Y:S02]  /*3b70*/  MOV R6, UR38 ;  /* 0x0000002600067c02 */ /* 0x000fe40008000f00 */
[----:B------:R-:W-:-:S03]  /*3b80*/  MOV R7, UR37 ;  /* 0x0000002500077c02 */ /* 0x000fc60008000f00 */
[----:B-1----:R1:W4:Y:S01]  /*3b90*/  LDC.64 R2, c[0x4][R17] ;  /* 0x0100000011027b82 */ /* 0x0023220000000a00 */
[----:B---3--:R-:W-:Y:S02]  /*3ba0*/  IMAD.U32 R4, RZ, RZ, UR4 ;  /* 0x00000004ff047e24 */ /* 0x008fe4000f8e00ff */
[----:B------:R-:W-:Y:S01]  /*3bb0*/  IMAD.U32 R5, RZ, RZ, UR5 ;  /* 0x00000005ff057e24 */ /* 0x000fe2000f8e00ff */
[----:B--2---:R1:W-:Y:S04]  /*3bc0*/  STL.64 [R1], R8 ;  /* 0x0000000801007387 */ /* 0x0043e80000100a00 */
[----:B------:R-:W-:-:S07]  /*3bd0*/  LEPC R20, `(.L_x_99) ;  /* 0x000000001014794e */ /* 0x000fce0000000000 */
[----:B-1--4-:R-:W-:Y:S05]  /*3be0*/  CALL.ABS.NOINC R2 ;  /* 0x0000000002007343 */ /* 0x012fea0003c00000 */
.L_x_99:
[----:B------:R-:W-:Y:S01]  /*3bf0*/  HFMA2 R2, -RZ, RZ, 0, 5.9604644775390625e-08 ;  /* 0x00000001ff027431 */ /* 0x000fe200000001ff */
[----:B------:R-:W-:Y:S01]  /*3c00*/  MOV R3, 0x4 ;  /* 0x0000000400037802 */ /* 0x000fe20000000f00 */
[----:B------:R-:W-:Y:S01]  /*3c10*/  IMAD.MOV.U32 R0, RZ, RZ, 0x3 ;  /* 0x00000003ff007424 */ /* 0x000fe200078e00ff */
[----:B------:R1:W2:Y:S01]  /*3c20*/  LDC.64 R8, c[0x4][R17] ;  /* 0x0100000011087b82 */ /* 0x0002a20000000a00 */
[----:B------:R-:W3:Y:S01]  /*3c30*/  LDCU.64 UR4, c[0x4][0xe8] ;  /* 0x01001d00ff0477ac */ /* 0x000ee20008000a00 */
[----:B------:R-:W-:Y:S01]  /*3c40*/  MOV R6, UR38 ;  /* 0x0000002600067c02 */ /* 0x000fe20008000f00 */
[----:B------:R-:W-:Y:S01]  /*3c50*/  IMAD.U32 R7, RZ, RZ, UR37 ;  /* 0x00000025ff077e24 */ /* 0x000fe2000f8e00ff */
[----:B------:R1:W-:Y:S04]  /*3c60*/  STL.64 [R1], R2 ;  /* 0x0000000201007387 */ /* 0x0003e80000100a00 */
[----:B------:R1:W-:Y:S01]  /*3c70*/  STL [R1+0x8], R0 ;  /* 0x0000080001007387 */ /* 0x0003e20000100800 */
[----:B---3--:R-:W-:Y:S01]  /*3c80*/  MOV R4, UR4 ;  /* 0x0000000400047c02 */ /* 0x008fe20008000f00 */
[----:B------:R-:W-:-:S02]  /*3c90*/  IMAD.U32 R5, RZ, RZ, UR5 ;  /* 0x00000005ff057e24 */ /* 0x000fc4000f8e00ff */
[----:B------:R-:W-:-:S07]  /*3ca0*/  LEPC R20, `(.L_x_100) ;  /* 0x000000001014794e */ /* 0x000fce0000000000 */
[----:B-12---:R-:W-:Y:S05]  /*3cb0*/  CALL.ABS.NOINC R8 ;  /* 0x0000000008007343 */ /* 0x006fea0003c00000 */
.L_x_100:
[----:B------:R1:W2:Y:S01]  /*3cc0*/  LDC.64 R2, c[0x4][R17] ;  /* 0x0100000011027b82 */ /* 0x0002a20000000a00 */
[----:B------:R-:W3:Y:S01]  /*3cd0*/  LDCU.64 UR4, c[0x4][0xe0] ;  /* 0x01001c00ff0477ac */ /* 0x000ee20008000a00 */
[----:B------:R-:W-:Y:S01]  /*3ce0*/  CS2R R6, SRZ ;  /* 0x0000000000067805 */ /* 0x000fe2000001ff00 */
[----:B---3--:R-:W-:Y:S01]  /*3cf0*/  IMAD.U32 R4, RZ, RZ, UR4 ;  /* 0x00000004ff047e24 */ /* 0x008fe2000f8e00ff */
[----:B------:R-:W-:-:S04]  /*3d00*/  MOV R5, UR5 ;  /* 0x0000000500057c02 */ /* 0x000fc80008000f00 */
[----:B------:R-:W-:-:S07]  /*3d10*/  LEPC R20, `(.L_x_101) ;  /* 0x000000001014794e */ /* 0x000fce0000000000 */
[----:B-12---:R-:W-:Y:S05]  /*3d20*/  CALL.ABS.NOINC R2 ;  /* 0x0000000002007343 */ /* 0x006fea0003c00000 */
.L_x_101:
[----:B------:R1:W2:Y:S01]  /*3d30*/  LDC.64 R2, c[0x4][R17] ;  /* 0x0100000011027b82 */ /* 0x0002a20000000a00 */
[----:B------:R-:W3:Y:S01]  /*3d40*/  LDCU.64 UR4, c[0x4][0xf0] ;  /* 0x01001e00ff0477ac */ /* 0x000ee20008000a00 */
[----:B------:R-:W-:Y:S01]  /*3d50*/  CS2R R6, SRZ ;  /* 0x0000000000067805 */ /* 0x000fe2000001ff00 */
[----:B---3--:R-:W-:Y:S01]  /*3d60*/  IMAD.U32 R4, RZ, RZ, UR4 ;  /* 0x00000004ff047e24 */ /* 0x008fe2000f8e00ff */
[----:B------:R-:W-:-:S04]  /*3d70*/  MOV R5, UR5 ;  /* 0x0000000500057c02 */ /* 0x000fc80008000f00 */
[----:B------:R-:W-:-:S07]  /*3d80*/  LEPC R20, `(.L_x_102) ;  /* 0x000000001014794e */ /* 0x000fce0000000000 */
[----:B-12---:R-:W-:Y:S05]  /*3d90*/  CALL.ABS.NOINC R2 ;  /* 0x0000000002007343 */ /* 0x006fea0003c00000 */
.L_x_102:
[----:B------:R1:W2:Y:S01]  /*3da0*/  LDC.64 R2, c[0x4][R17] ;  /* 0x0100000011027b82 */ /* 0x0002a20000000a00 */
[----:B------:R-:W3:Y:S01]  /*3db0*/  LDCU.64 UR4, c[0x4][0xf8] ;  /* 0x01001f00ff0477ac */ /* 0x000ee20008000a00 */
[----:B------:R-:W-:Y:S01]  /*3dc0*/  CS2R R6, SRZ ;  /* 0x0000000000067805 */ /* 0x000fe2000001ff00 */
[----:B---3--:R-:W-:Y:S01]  /*3dd0*/  IMAD.U32 R4, RZ, RZ, UR4 ;  /* 0x00000004ff047e24 */ /* 0x008fe2000f8e00ff */
[----:B------:R-:W-:-:S04]  /*3de0*/  MOV R5, UR5 ;  /* 0x0000000500057c02 */ /* 0x000fc80008000f00 */
[----:B------:R-:W-:-:S07]  /*3df0*/  LEPC R20, `(.L_x_103) ;  /* 0x000000001014794e */ /* 0x000fce0000000000 */
[----:B-12---:R-:W-:Y:S05]  /*3e00*/  CALL.ABS.NOINC R2 ;  /* 0x0000000002007343 */ /* 0x006fea0003c00000 */
.L_x_103:
[----:B------:R-:W-:Y:S01]  /*3e10*/  HFMA2 R0, -RZ, RZ, 0, 9.5367431640625e-07 ;  /* 0x00000010ff007431 */ /* 0x000fe200000001ff */
[----:B------:R1:W2:Y:S01]  /*3e20*/  LDC.64 R2, c[0x4][R17] ;  /* 0x0100000011027b82 */ /* 0x0002a20000000a00 */
[----:B------:R-:W3:Y:S01]  /*3e30*/  LDCU.64 UR4, c[0x4][0xc8] ;  /* 0x01001900ff0477ac */ /* 0x000ee20008000a00 */
[----:B------:R-:W-:Y:S01]  /*3e40*/  MOV R6, UR38 ;  /* 0x0000002600067c02 */ /* 0x000fe20008000f00 */
[----:B------:R-:W-:Y:S01]  /*3e50*/  IMAD.U32 R7, RZ, RZ, UR37 ;  /* 0x00000025ff077e24 */ /* 0x000fe2000f8e00ff */
[----:B------:R1:W-:Y:S01]  /*3e60*/  STL [R1], R0 ;  /* 0x0000000001007387 */ /* 0x0003e20000100800 */
[----:B---3--:R-:W-:Y:S01]  /*3e70*/  MOV R4, UR4 ;  /* 0x0000000400047c02 */ /* 0x008fe20008000f00 */
[----:B------:R-:W-:-:S04]  /*3e80*/  IMAD.U32 R5, RZ, RZ, UR5 ;  /* 0x00000005ff057e24 */ /* 0x000fc8000f8e00ff */
[----:B------:R-:W-:-:S07]  /*3e90*/  LEPC R20, `(.L_x_104) ;  /* 0x000000001014794e */ /* 0x000fce0000000000 */
[----:B-12---:R-:W-:Y:S05]  /*3ea0*/  CALL.ABS.NOINC R2 ;  /* 0x0000000002007343 */ /* 0x006fea0003c00000 */
.L_x_104:
[----:B------:R-:W1:Y:S01]  /*3eb0*/  S2R R3, SR_SWINHI ;  /* 0x0000000000037919 */ /* 0x000e620000002f00 */
[----:B------:R-:W2:Y:S01]  /*3ec0*/  LDCU.64 UR4, c[0x4][0x100] ;  /* 0x01002000ff0477ac */ /* 0x000ea20008000a00 */
[----:B------:R-:W-:Y:S01]  /*3ed0*/  MOV R6, UR38 ;  /* 0x0000002600067c02 */ /* 0x000fe20008000f00 */
[----:B------:R-:W-:Y:S01]  /*3ee0*/  IMAD.U32 R7, RZ, RZ, UR37 ;  /* 0x00000025ff077e24 */ /* 0x000fe2000f8e00ff */
[----:B------:R-:W-:Y:S02]  /*3ef0*/  MOV R4, R16 ;  /* 0x0000001000047202 */ /* 0x000fe40000000f00 */
[----:B-1----:R-:W-:Y:S02]  /*3f00*/  MOV R5, R3 ;  /* 0x0000000300057202 */ /* 0x002fe40000000f00 */
[----:B------:R1:W3:Y:S01]  /*3f10*/  LDC.64 R2, c[0x4][R17] ;  /* 0x0100000011027b82 */ /* 0x0002e20000000a00 */
[----:B------:R-:W-:Y:S02]  /*3f20*/  IADD3 R8, P0, PT, R4, 0x3800, RZ ;  /* 0x0000380004087810 */ /* 0x000fe40007f1e0ff */
[----:B--2---:R-:W-:-:S03]  /*3f30*/  MOV R4, UR4 ;  /* 0x0000000400047c02 */ /* 0x004fc60008000f00 */
[----:B------:R-:W-:Y:S02]  /*3f40*/  IMAD.X R9, RZ, RZ, R5, P0 ;  /* 0x000000ffff097224 */ /* 0x000fe400000e0605 */
[----:B------:R-:W-:-:S03]  /*3f50*/  IMAD.U32 R5, RZ, RZ, UR5 ;  /* 0x00000005ff057e24 */ /* 0x000fc6000f8e00ff */
[----:B------:R1:W-:Y:S04]  /*3f60*/  STL.64 [R1], R8 ;  /* 0x0000000801007387 */ /* 0x0003e80000100a00 */
[----:B------:R-:W-:-:S07]  /*3f70*/  LEPC R20, `(.L_x_105) ;  /* 0x000000001014794e */ /* 0x000fce0000000000 */
[----:B-1-3--:R-:W-:Y:S05]  /*3f80*/  CALL.ABS.NOINC R2 ;  /* 0x0000000002007343 */ /* 0x00afea0003c00000 */
.L_x_105:
[----:B------:R-:W1:Y:S01]  /*3f90*/  LDC.64 R8, c[0x4][0xd8] ;  /* 0x01003600ff087b82 */ /* 0x000e620000000a00 */
[----:B------:R-:W2:Y:S01]  /*3fa0*/  LDCU.64 UR4, c[0x4][0xd0] ;  /* 0x01001a00ff0477ac */ /* 0x000ea20008000a00 */
[----:B------:R-:W-:Y:S02]  /*3fb0*/  MOV R6, UR38 ;  /* 0x0000002600067c02 */ /* 0x000fe40008000f00 */
[----:B------:R-:W-:-:S04]  /*3fc0*/  MOV R7, UR37 ;  /* 0x0000002500077c02 */ /* 0x000fc80008000f00 */
[----:B------:R3:W4:Y:S01]  /*3fd0*/  LDC.64 R2, c[0x4][R17] ;  /* 0x0100000011027b82 */ /* 0x0007220000000a00 */
[----:B--2---:R-:W-:Y:S02]  /*3fe0*/  IMAD.U32 R4, RZ, RZ, UR4 ;  /* 0x00000004ff047e24 */ /* 0x004fe4000f8e00ff */
[----:B------:R-:W-:Y:S01]  /*3ff0*/  IMAD.U32 R5, RZ, RZ, UR5 ;  /* 0x00000005ff057e24 */ /* 0x000fe2000f8e00ff */
[----:B-1----:R3:W-:Y:S04]  /*4000*/  STL.64 [R1], R8 ;  /* 0x0000000801007387 */ /* 0x0027e80000100a00 */
[----:B------:R-:W-:-:S07]  /*4010*/  LEPC R20, `(.L_x_106) ;  /* 0x000000001014794e */ /* 0x000fce0000000000 */
[----:B---34-:R-:W-:Y:S05]  /*4020*/  CALL.ABS.NOINC R2 ;  /* 0x0000000002007343 */ /* 0x018fea0003c00000 */
.L_x_106:
[----:B------:R-:W-:Y:S01]  /*4030*/  HFMA2 R0, -RZ, RZ, 0, 2.384185791015625e-06 ;  /* 0x00000028ff007431 */ /* 0x000fe200000001ff */
        /* <DEDUP_REMOVED lines=9> */
.L_x_107:
        /* <DEDUP_REMOVED lines=10> */
.L_x_108:
[----:B------:R1:W2:Y:S01]  /*4170*/  LDC.64 R2, c[0x4][R17] ;  /* 0x0100000011027b82 */ /* 0x0002a20000000a00 */
[----:B------:R-:W3:Y:S01]  /*4180*/  LDCU.64 UR4, c[0x4][0xe0] ;  /* 0x01001c00ff0477ac */ /* 0x000ee20008000a00 */
[----:B------:R-:W-:Y:S01]  /*4190*/  CS2R R6, SRZ ;  /* 0x0000000000067805 */ /* 0x000fe2000001ff00 */
[----:B---3--:R-:W-:Y:S01]  /*41a0*/  IMAD.U32 R4, RZ, RZ, UR4 ;  /* 0x00000004ff047e24 */ /* 0x008fe2000f8e00ff */
[----:B------:R-:W-:-:S04]  /*41b0*/  MOV R5, UR5 ;  /* 0x0000000500057c02 */ /* 0x000fc80008000f00 */
[----:B------:R-:W-:-:S07]  /*41c0*/  LEPC R20, `(.L_x_109) ;  /* 0x000000001014794e */ /* 0x000fce0000000000 */
[----:B-12---:R-:W-:Y:S05]  /*41d0*/  CALL.ABS.NOINC R2 ;  /* 0x0000000002007343 */ /* 0x006fea0003c00000 */
.L_x_109:
[----:B------:R-:W-:Y:S01]  /*41e0*/  HFMA2 R0, -RZ, RZ, 0, 4.76837158203125e-07 ;  /* 0x00000008ff007431 */ /* 0x000fe200000001ff */
        /* <DEDUP_REMOVED lines=9> */
.L_x_110:
[----:B------:R-:W-:Y:S01]  /*4280*/  HFMA2 R0, -RZ, RZ, 0, 2.6226043701171875e-06 ;  /* 0x0000002cff007431 */ /* 0x000fe200000001ff */
        /* <DEDUP_REMOVED lines=9> */
.L_x_111:
[----:B------:R1:W2:Y:S01]  /*4320*/  LDC.64 R2, c[0x4][R17] ;  /* 0x0100000011027b82 */ /* 0x0002a20000000a00 */
[----:B------:R-:W3:Y:S01]  /*4330*/  LDCU.64 UR4, c[0x4][0xe0] ;  /* 0x01001c00ff0477ac */ /* 0x000ee20008000a00 */
[----:B------:R-:W-:Y:S01]  /*4340*/  CS2R R6, SRZ ;  /* 0x0000000000067805 */ /* 0x000fe2000001ff00 */
[----:B---3--:R-:W-:Y:S01]  /*4350*/  IMAD.U32 R4, RZ, RZ, UR4 ;  /* 0x00000004ff047e24 */ /* 0x008fe2000f8e00ff */
[----:B------:R-:W-:-:S04]  /*4360*/  MOV R5, UR5 ;  /* 0x0000000500057c02 */ /* 0x000fc80008000f00 */
[----:B------:R-:W-:-:S07]  /*4370*/  LEPC R20, `(.L_x_112) ;  /* 0x000000001014794e */ /* 0x000fce0000000000 */
[----:B-12---:R-:W-:Y:S05]  /*4380*/  CALL.ABS.NOINC R2 ;  /* 0x0000000002007343 */ /* 0x006fea0003c00000 */
.L_x_112:
        /* <DEDUP_REMOVED lines=10> */
.L_x_113:
[----:B------:R-:W-:Y:S01]  /*4430*/  HFMA2 R0, -RZ, RZ, 0, 2.443790435791015625e-06 ;  /* 0x00000029ff007431 */ /* 0x000fe200000001ff */
        /* <DEDUP_REMOVED lines=9> */
.L_x_114:
        /* <DEDUP_REMOVED lines=10> */
.L_x_115:
        /* <DEDUP_REMOVED lines=10> */
.L_x_116:
[----:B------:R1:W2:Y:S01]  /*4610*/  LDC.64 R2, c[0x4][R17] ;  /* 0x0100000011027b82 */ /* 0x0002a20000000a00 */
[----:B------:R-:W3:Y:S01]  /*4620*/  LDCU.64 UR4, c[0x4][0xe0] ;  /* 0x01001c00ff0477ac */ /* 0x000ee20008000a00 */
[----:B------:R-:W-:Y:S01]  /*4630*/  CS2R R6, SRZ ;  /* 0x0000000000067805 */ /* 0x000fe2000001ff00 */
[----:B---3--:R-:W-:Y:S01]  /*4640*/  IMAD.U32 R4, RZ, RZ, UR4 ;  /* 0x00000004ff047e24 */ /* 0x008fe2000f8e00ff */
[----:B------:R-:W-:-:S04]  /*4650*/  MOV R5, UR5 ;  /* 0x0000000500057c02 */ /* 0x000fc80008000f00 */
[----:B------:R-:W-:-:S07]  /*4660*/  LEPC R20, `(.L_x_117) ;  /* 0x000000001014794e */ /* 0x000fce0000000000 */
[----:B-12---:R-:W-:Y:S05]  /*4670*/  CALL.ABS.NOINC R2 ;  /* 0x0000000002007343 */ /* 0x006fea0003c00000 */
.L_x_117:
        /* <DEDUP_REMOVED lines=10> */
.L_x_118:
        /* <DEDUP_REMOVED lines=10> */
.L_x_119:
[----:B------:R1:W2:Y:S01]  /*47c0*/  LDC.64 R2, c[0x4][R17] ;  /* 0x0100000011027b82 */ /* 0x0002a20000000a00 */
[----:B------:R-:W3:Y:S01]  /*47d0*/  LDCU.64 UR4, c[0x4][0xe0] ;  /* 0x01001c00ff0477ac */ /* 0x000ee20008000a00 */
[----:B------:R-:W-:Y:S01]  /*47e0*/  CS2R R6, SRZ ;  /* 0x0000000000067805 */ /* 0x000fe2000001ff00 */
[----:B---3--:R-:W-:Y:S01]  /*47f0*/  IMAD.U32 R4, RZ, RZ, UR4 ;  /* 0x00000004ff047e24 */ /* 0x008fe2000f8e00ff */
[----:B------:R-:W-:-:S04]  /*4800*/  MOV R5, UR5 ;  /* 0x0000000500057c02 */ /* 0x000fc80008000f00 */
[----:B------:R-:W-:-:S07]  /*4810*/  LEPC R20, `(.L_x_120) ;  /* 0x000000001014794e */ /* 0x000fce0000000000 */
[----:B-12---:R-:W-:Y:S05]  /*4820*/  CALL.ABS.NOINC R2 ;  /* 0x0000000002007343 */ /* 0x006fea0003c00000 */
.L_x_120:
[----:B------:R-:W-:Y:S01]  /*4830*/  HFMA2 R0, -RZ, RZ, 0, 5.9604644775390625e-08 ;  /* 0x00000001ff007431 */ /* 0x000fe200000001ff */
        /* <DEDUP_REMOVED lines=9> */
.L_x_121:
        /* <DEDUP_REMOVED lines=10> */
.L_x_122:
        /* <DEDUP_REMOVED lines=10> */
.L_x_123:
        /* <DEDUP_REMOVED lines=10> */
.L_x_124:
[----:B------:R1:W2:Y:S01]  /*4ab0*/  LDC.64 R2, c[0x4][R17] ;  /* 0x0100000011027b82 */ /* 0x0002a20000000a00 */
[----:B------:R-:W3:Y:S01]  /*4ac0*/  LDCU.64 UR4, c[0x4][0xe0] ;  /* 0x01001c00ff0477ac */ /* 0x000ee20008000a00 */
[----:B------:R-:W-:Y:S01]  /*4ad0*/  CS2R R6, SRZ ;  /* 0x0000000000067805 */ /* 0x000fe2000001ff00 */
[----:B---3--:R-:W-:Y:S01]  /*4ae0*/  IMAD.U32 R4, RZ, RZ, UR4 ;  /* 0x00000004ff047e24 */ /* 0x008fe2000f8e00ff */
[----:B------:R-:W-:-:S04]  /*4af0*/  MOV R5, UR5 ;  /* 0x0000000500057c02 */ /* 0x000fc80008000f00 */
[----:B------:R-:W-:-:S07]  /*4b00*/  LEPC R20, `(.L_x_125) ;  /* 0x000000001014794e */ /* 0x000fce0000000000 */
[----:B-12---:R-:W-:Y:S05]  /*4b10*/  CALL.ABS.NOINC R2 ;  /* 0x0000000002007343 */ /* 0x006fea0003c00000 */
.L_x_125:
        /* <DEDUP_REMOVED lines=10> */
.L_x_126:
        /* <DEDUP_REMOVED lines=10> */
.L_x_127:
[----:B------:R1:W2:Y:S01]  /*4c60*/  LDC.64 R2, c[0x4][R17] ;  /* 0x0100000011027b82 */ /* 0x0002a20000000a00 */
[----:B------:R-:W3:Y:S01]  /*4c70*/  LDCU.64 UR4, c[0x4][0xe0] ;  /* 0x01001c00ff0477ac */ /* 0x000ee20008000a00 */
[----:B------:R-:W-:Y:S01]  /*4c80*/  CS2R R6, SRZ ;  /* 0x0000000000067805 */ /* 0x000fe2000001ff00 */
[----:B---3--:R-:W-:Y:S01]  /*4c90*/  IMAD.U32 R4, RZ, RZ, UR4 ;  /* 0x00000004ff047e24 */ /* 0x008fe2000f8e00ff */
[----:B------:R-:W-:-:S04]  /*4ca0*/  MOV R5, UR5 ;  /* 0x0000000500057c02 */ /* 0x000fc80008000f00 */
[----:B------:R-:W-:-:S07]  /*4cb0*/  LEPC R20, `(.L_x_128) ;  /* 0x000000001014794e */ /* 0x000fce0000000000 */
[----:B-12---:R-:W-:Y:S05]  /*4cc0*/  CALL.ABS.NOINC R2 ;  /* 0x0000000002007343 */ /* 0x006fea0003c00000 */
.L_x_128:
[----:B------:R-:W-:Y:S01]  /*4cd0*/  HFMA2 R0, -RZ, RZ, 0, 1.1920928955078125e-07 ;  /* 0x00000002ff007431 */ /* 0x000fe200000001ff */
        /* <DEDUP_REMOVED lines=9> */
.L_x_129:
        /* <DEDUP_REMOVED lines=10> */
.L_x_130:
        /* <DEDUP_REMOVED lines=10> */
.L_x_131:
        /* <DEDUP_REMOVED lines=10> */
.L_x_132:
        /* <DEDUP_REMOVED lines=10> */
.L_x_133:
        /* <DEDUP_REMOVED lines=10> */
.L_x_134:
[----:B------:R1:W2:Y:S01]  /*5090*/  LDC.64 R2, c[0x4][R17] ;  /* 0x0100000011027b82 */ /* 0x0002a20000000a00 */
[----:B------:R-:W3:Y:S01]  /*50a0*/  LDCU.64 UR4, c[0x4][0xe0] ;  /* 0x01001c00ff0477ac */ /* 0x000ee20008000a00 */
[----:B------:R-:W-:Y:S01]  /*50b0*/  CS2R R6, SRZ ;  /* 0x0000000000067805 */ /* 0x000fe2000001ff00 */
[----:B---3--:R-:W-:Y:S01]  /*50c0*/  IMAD.U32 R4, RZ, RZ, UR4 ;  /* 0x00000004ff047e24 */ /* 0x008fe2000f8e00ff */
[----:B------:R-:W-:-:S04]  /*50d0*/  MOV R5, UR5 ;  /* 0x0000000500057c02 */ /* 0x000fc80008000f00 */
[----:B------:R-:W-:-:S07]  /*50e0*/  LEPC R20, `(.L_x_135) ;  /* 0x000000001014794e */ /* 0x000fce0000000000 */
[----:B-12---:R-:W-:Y:S05]  /*50f0*/  CALL.ABS.NOINC R2 ;  /* 0x0000000002007343 */ /* 0x006fea0003c00000 */
.L_x_135:
        /* <DEDUP_REMOVED lines=10> */
.L_x_136:
        /* <DEDUP_REMOVED lines=10> */
.L_x_137:
[----:B------:R1:W2:Y:S01]  /*5240*/  LDC.64 R2, c[0x4][R17] ;  /* 0x0100000011027b82 */ /* 0x0002a20000000a00 */
[----:B------:R-:W3:Y:S01]  /*5250*/  LDCU.64 UR4, c[0x4][0xe0] ;  /* 0x01001c00ff0477ac */ /* 0x000ee20008000a00 */
[----:B------:R-:W-:Y:S01]  /*5260*/  CS2R R6, SRZ ;  /* 0x0000000000067805 */ /* 0x000fe2000001ff00 */
[----:B---3--:R-:W-:Y:S01]  /*5270*/  IMAD.U32 R4, RZ, RZ, UR4 ;  /* 0x00000004ff047e24 */ /* 0x008fe2000f8e00ff */
[----:B------:R-:W-:-:S04]  /*5280*/  MOV R5, UR5 ;  /* 0x0000000500057c02 */ /* 0x000fc80008000f00 */
[----:B------:R-:W-:-:S07]  /*5290*/  LEPC R20, `(.L_x_138) ;  /* 0x000000001014794e */ /* 0x000fce0000000000 */
[----:B-12---:R-:W-:Y:S05]  /*52a0*/  CALL.ABS.NOINC R2 ;  /* 0x0000000002007343 */ /* 0x006fea0003c00000 */
.L_x_138:
[----:B------:R-:W-:Y:S01]  /*52b0*/  HFMA2 R0, -RZ, RZ, 0, 7.62939453125e-06 ;  /* 0x00000080ff007431 */ /* 0x000fe200000001ff */
        /* <DEDUP_REMOVED lines=9> */
.L_x_139:
        /* <DEDUP_REMOVED lines=10> */
.L_x_140:
        /* <DEDUP_REMOVED lines=10> */
.L_x_141:
        /* <DEDUP_REMOVED lines=10> */
.L_x_142:
[----:B------:R1:W2:Y:S01]  /*5530*/  LDC.64 R2, c[0x4][R17] ;  /* 0x0100000011027b82 */ /* 0x0002a20000000a00 */
[----:B------:R-:W3:Y:S01]  /*5540*/  LDCU.64 UR4, c[0x4][0xe0] ;  /* 0x01001c00ff0477ac */ /* 0x000ee20008000a00 */
[----:B------:R-:W-:Y:S01]  /*5550*/  CS2R R6, SRZ ;  /* 0x0000000000067805 */ /* 0x000fe2000001ff00 */
[----:B---3--:R-:W-:Y:S01]  /*5560*/  IMAD.U32 R4, RZ, RZ, UR4 ;  /* 0x00000004ff047e24 */ /* 0x008fe2000f8e00ff */
[----:B------:R-:W-:-:S04]  /*5570*/  MOV R5, UR5 ;  /* 0x0000000500057c02 */ /* 0x000fc80008000f00 */
[----:B------:R-:W-:-:S07]  /*5580*/  LEPC R20, `(.L_x_143) ;  /* 0x000000001014794e */ /* 0x000fce0000000000 */
[----:B-12---:R-:W-:Y:S05]  /*5590*/  CALL.ABS.NOINC R2 ;  /* 0x0000000002007343 */ /* 0x006fea0003c00000 */
.L_x_143:
        /* <DEDUP_REMOVED lines=10> */
.L_x_144:
        /* <DEDUP_REMOVED lines=10> */
.L_x_145:
[----:B------:R1:W2:Y:S01]  /*56e0*/  LDC.64 R2, c[0x4][R17] ;  /* 0x0100000011027b82 */ /* 0x0002a20000000a00 */
[----:B------:R-:W3:Y:S01]  /*56f0*/  LDCU.64 UR4, c[0x4][0xe0] ;  /* 0x01001c00ff0477ac */ /* 0x000ee20008000a00 */
[----:B------:R-:W-:Y:S01]  /*5700*/  CS2R R6, SRZ ;  /* 0x0000000000067805 */ /* 0x000fe2000001ff00 */
[----:B---3--:R-:W-:Y:S01]  /*5710*/  IMAD.U32 R4, RZ, RZ, UR4 ;  /* 0x00000004ff047e24 */ /* 0x008fe2000f8e00ff */
[----:B------:R-:W-:-:S04]  /*5720*/  MOV R5, UR5 ;  /* 0x0000000500057c02 */ /* 0x000fc80008000f00 */
[----:B------:R-:W-:-:S07]  /*5730*/  LEPC R20, `(.L_x_146) ;  /* 0x000000001014794e */ /* 0x000fce0000000000 */
[----:B-12---:R-:W-:Y:S05]  /*5740*/  CALL.ABS.NOINC R2 ;  /* 0x0000000002007343 */ /* 0x006fea0003c00000 */
.L_x_146:
[----:B------:R1:W-:Y:S01]  /*5750*/  STL [R1], RZ ;  /* 0x000000ff01007387 */ /* 0x0003e20000100800 */
[----:B------:R1:W2:Y:S01]  /*5760*/  LDC.64 R2, c[0x4][R17] ;  /* 0x0100000011027b82 */ /* 0x0002a20000000a00 */
[----:B------:R-:W3:Y:S01]  /*5770*/  LDCU.64 UR4, c[0x4][0xc8] ;  /* 0x01001900ff0477ac */ /* 0x000ee20008000a00 */
[----:B------:R-:W-:Y:S02]  /*5780*/  MOV R6, UR38 ;  /* 0x0000002600067c02 */ /* 0x000fe40008000f00 */
[----:B------:R-:W-:Y:S01]  /*5790*/  MOV R7, UR37 ;  /* 0x0000002500077c02 */ /* 0x000fe20008000f00 */
[----:B---3--:R-:W-:Y:S02]  /*57a0*/  IMAD.U32 R4, RZ, RZ, UR4 ;  /* 0x00000004ff047e24 */ /* 0x008fe4000f8e00ff */
[----:B------:R-:W-:Y:S02]  /*57b0*/  IMAD.U32 R5, RZ, RZ, UR5 ;  /* 0x00000005ff057e24 */ /* 0x000fe4000f8e00ff */
[----:B------:R-:W-:-:S07]  /*57c0*/  LEPC R20, `(.L_x_147) ;  /* 0x000000001014794e */ /* 0x000fce0000000000 */
[----:B-12---:R-:W-:Y:S05]  /*57d0*/  CALL.ABS.NOINC R2 ;  /* 0x0000000002007343 */ /* 0x006fea0003c00000 */
.L_x_147:
        /* <DEDUP_REMOVED lines=10> */
.L_x_148:
        /* <DEDUP_REMOVED lines=10> */
.L_x_149:
        /* <DEDUP_REMOVED lines=10> */
.L_x_150:
[----:B------:R1:W2:Y:S01]  /*59c0*/  LDC.64 R2, c[0x4][R17] ;  /* 0x0100000011027b82 */ /* 0x0002a20000000a00 */
[----:B------:R-:W3:Y:S01]  /*59d0*/  LDCU.64 UR4, c[0x4][0xe0] ;  /* 0x01001c00ff0477ac */ /* 0x000ee20008000a00 */
[----:B------:R-:W-:Y:S01]  /*59e0*/  CS2R R6, SRZ ;  /* 0x0000000000067805 */ /* 0x000fe2000001ff00 */
[----:B---3--:R-:W-:Y:S01]  /*59f0*/  IMAD.U32 R4, RZ, RZ, UR4 ;  /* 0x00000004ff047e24 */ /* 0x008fe2000f8e00ff */
[----:B------:R-:W-:-:S04]  /*5a00*/  MOV R5, UR5 ;  /* 0x0000000500057c02 */ /* 0x000fc80008000f00 */
[----:B------:R-:W-:-:S07]  /*5a10*/  LEPC R20, `(.L_x_151) ;  /* 0x000000001014794e */ /* 0x000fce0000000000 */
[----:B-12---:R-:W-:Y:S05]  /*5a20*/  CALL.ABS.NOINC R2 ;  /* 0x0000000002007343 */ /* 0x006fea0003c00000 */
.L_x_151:
        /* <DEDUP_REMOVED lines=9> */
.L_x_152:
        /* <DEDUP_REMOVED lines=10> */
.L_x_153:
[----:B------:R1:W2:Y:S01]  /*5b60*/  LDC.64 R2, c[0x4][R17] ;  /* 0x0100000011027b82 */ /* 0x0002a20000000a00 */
[----:B------:R-:W3:Y:S01]  /*5b70*/  LDCU.64 UR4, c[0x4][0xe0] ;  /* 0x01001c00ff0477ac */ /* 0x000ee20008000a00 */
[----:B------:R-:W-:Y:S01]  /*5b80*/  CS2R R6, SRZ ;  /* 0x0000000000067805 */ /* 0x000fe2000001ff00 */
[----:B---3--:R-:W-:Y:S01]  /*5b90*/  IMAD.U32 R4, RZ, RZ, UR4 ;  /* 0x00000004ff047e24 */ /* 0x008fe2000f8e00ff */
[----:B------:R-:W-:-:S04]  /*5ba0*/  MOV R5, UR5 ;  /* 0x0000000500057c02 */ /* 0x000fc80008000f00 */
[----:B------:R-:W-:-:S07]  /*5bb0*/  LEPC R20, `(.L_x_154) ;  /* 0x000000001014794e */ /* 0x000fce0000000000 */
[----:B-12---:R-:W-:Y:S05]  /*5bc0*/  CALL.ABS.NOINC R2 ;  /* 0x0000000002007343 */ /* 0x006fea0003c00000 */
.L_x_154:
[----:B------:R-:W-:Y:S01]  /*5bd0*/  HFMA2 R0, -RZ, RZ, 0, 0.0001220703125 ;  /* 0x00000800ff007431 */ /* 0x000fe200000001ff */
        /* <DEDUP_REMOVED lines=9> */
.L_x_155:
        /* <DEDUP_REMOVED lines=10> */
.L_x_156:
        /* <DEDUP_REMOVED lines=10> */
.L_x_157:
        /* <DEDUP_REMOVED lines=10> */
.L_x_98:
[----:B------:R-:W-:Y:S05]  /*5e50*/  BSYNC.RECONVERGENT B6 ;  /* 0x0000000000067941 */ /* 0x000fea0003800200 */
.L_x_97:
[----:B-1----:R-:W1:Y:S01]  /*5e60*/  S2R R3, SR_SWINHI ;  /* 0x0000000000037919 */ /* 0x002e620000002f00 */
[----:B------:R-:W-:Y:S01]  /*5e70*/  IMAD.SHL.U32 R14, R26, 0x2, RZ ;  /* 0x000000021a0e7824 */ /* 0x000fe200078e00ff */
[----:B------:R-:W2:Y:S04]  /*5e80*/  LDCU.64 UR4, c[0x0][0x880] ;  /* 0x00011000ff0477ac */ /* 0x000ea80008000a00 */
[----:B------:R-:W-:Y:S02]  /*5e90*/  LOP3.LUT R14, R14, 0xfe, RZ, 0xc0, !PT ;  /* 0x000000fe0e0e7812 */ /* 0x000fe400078ec0ff */
[----:B--2---:R-:W-:-:S04]  /*5ea0*/  ISETP.NE.U32.AND P5, PT, RZ, UR4, PT ;  /* 0x00000004ff007c0c */ /* 0x004fc8000bfa5070 */
[----:B------:R-:W-:Y:S02]  /*5eb0*/  ISETP.NE.AND.EX P5, PT, RZ, UR5, PT, P5 ;  /* 0x00000005ff007c0c */ /* 0x000fe4000bfa5350 */
[----:B------:R-:W-:Y:S02]  /*5ec0*/  MOV R4, R16 ;  /* 0x0000001000047202 */ /* 0x000fe40000000f00 */
[----:B-1----:R-:W-:-:S03]  /*5ed0*/  MOV R5, R3 ;  /* 0x0000000300057202 */ /* 0x002fc60000000f00 */
[----:B------:R-:W-:-:S03]  /*5ee0*/  IMAD.WIDE.U32 R14, R14, 0x2, R4 ;  /* 0x000000020e0e7825 */ /* 0x000fc600078e0004 */
[C---:B------:R-:W-:Y:S02]  /*5ef0*/  IADD3 R3, P3, PT, R14.reuse, 0x3800, RZ ;  /* 0x000038000e037810 */ /* 0x040fe40007f7e0ff */
[C---:B------:R-:W-:Y:S02]  /*5f00*/  IADD3 R9, P0, PT, R14.reuse, 0x3a00, RZ ;  /* 0x00003a000e097810 */ /* 0x040fe40007f1e0ff */
[C---:B------:R-:W-:Y:S01]  /*5f10*/  IADD3 R7, P1, PT, R14.reuse, 0x3c00, RZ ;  /* 0x00003c000e077810 */ /* 0x040fe20007f3e0ff */
[--C-:B------:R-:W-:Y:S01]  /*5f20*/  IMAD.X R21, RZ, RZ, R15.reuse, P3 ;  /* 0x000000ffff157224 */ /* 0x100fe200018e060f */
[----:B------:R-:W-:Y:S01]  /*5f30*/  IADD3 R5, P2, PT, R14, 0x3e00, RZ ;  /* 0x00003e000e057810 */ /* 0x000fe20007f5e0ff */
[--C-:B------:R-:W-:Y:S02]  /*5f40*/  IMAD.X R19, RZ, RZ, R15.reuse, P0 ;  /* 0x000000ffff137224 */ /* 0x100fe400000e060f */
[----:B------:R-:W-:Y:S01]  /*5f50*/  IMAD.X R13, RZ, RZ, R15, P1 ;  /* 0x000000ffff0d7224 */ /* 0x000fe200008e060f */
[----:B------:R-:W-:Y:S01]  /*5f60*/  SHF.R.U64 R6, R3, 0x3, R21 ;  /* 0x0000000303067819 */ /* 0x000fe20000001215 */
[----:B------:R-:W-:Y:S01]  /*5f70*/  IMAD.X R11, RZ, RZ, R15, P2 ;  /* 0x000000ffff0b7224 */ /* 0x000fe200010e060f */
[----:B------:R-:W-:-:S02]  /*5f80*/  SHF.R.U64 R4, R9, 0x3, R19 ;  /* 0x0000000309047819 */ /* 0x000fc40000001213 */
[----:B------:R-:W-:Y:S02]  /*5f90*/  SHF.R.U64 R2, R7, 0x3, R13 ;  /* 0x0000000307027819 */ /* 0x000fe4000000120d */
[----:B------:R-:W-:Y:S02]  /*5fa0*/  SHF.R.U64 R0, R5, 0x3, R11 ;  /* 0x0000000305007819 */ /* 0x000fe4000000120b */
[----:B------:R-:W-:Y:S02]  /*5fb0*/  LOP3.LUT R20, R3, 0x10, R6, 0x78, !PT ;  /* 0x0000001003147812 */ /* 0x000fe400078e7806 */
[----:B------:R-:W-:Y:S02]  /*5fc0*/  LOP3.LUT R18, R9, 0x10, R4, 0x78, !PT ;  /* 0x0000001009127812 */ /* 0x000fe400078e7804 */
[----:B------:R-:W-:Y:S01]  /*5fd0*/  IADD3 R6, P0, PT, R14, 0x4000, RZ ;  /* 0x000040000e067810 */ /* 0x000fe20007f1e0ff */
[----:B------:R1:W-:Y:S01]  /*5fe0*/  ST.E desc[UR44][R20.64], RZ ;  /* 0x000000ff14007985 */ /* 0x0003e2000c10192c */
[----:B------:R-:W-:-:S02]  /*5ff0*/  LOP3.LUT R12, R7, 0x10, R2, 0x78, !PT ;  /* 0x00000010070c7812 */ /* 0x000fc400078e7802 */
[C---:B------:R-:W-:Y:S01]  /*6000*/  IADD3 R4, P1, PT, R14.reuse, 0x4200, RZ ;  /* 0x000042000e047810 */ /* 0x040fe20007f3e0ff */
[--C-:B------:R-:W-:Y:S01]  /*6010*/  IMAD.X R37, RZ, RZ, R15.reuse, P0 ;  /* 0x000000ffff257224 */ /* 0x100fe200000e060f */
[----:B------:R-:W-:Y:S01]  /*6020*/  LOP3.LUT R10, R5, 0x10, R0, 0x78, !PT ;  /* 0x00000010050a7812 */ /* 0x000fe200078e7800 */
[----:B------:R1:W-:Y:S01]  /*6030*/  ST.E desc[UR44][R18.64], RZ ;  /* 0x000000ff12007985 */ /* 0x0003e2000c10192c */
[C---:B------:R-:W-:Y:S01]  /*6040*/  IADD3 R2, P2, PT, R14.reuse, 0x4400, RZ ;  /* 0x000044000e027810 */ /* 0x040fe20007f5e0ff */
[----:B------:R-:W-:Y:S01]  /*6050*/  IMAD.X R35, RZ, RZ, R15, P1 ;  /* 0x000000ffff237224 */ /* 0x000fe200008e060f */
[----:B------:R-:W-:Y:S01]  /*6060*/  IADD3 R0, P3, PT, R14, 0x4600, RZ ;  /* 0x000046000e007810 */ /* 0x000fe20007f7e0ff */
[----:B------:R1:W-:Y:S01]  /*6070*/  ST.E desc[UR44][R12.64], RZ ;  /* 0x000000ff0c007985 */ /* 0x0003e2000c10192c */
[----:B------:R-:W-:Y:S01]  /*6080*/  SHF.R.U64 R9, R6, 0x3, R37 ;  /* 0x0000000306097819 */ /* 0x000fe20000001225 */
[----:B------:R-:W-:Y:S01]  /*6090*/  IMAD.X R33, RZ, RZ, R15, P2 ;  /* 0x000000ffff217224 */ /* 0x000fe200010e060f */
[----:B------:R-:W-:Y:S01]  /*60a0*/  SHF.R.U64 R7, R4, 0x3, R35 ;  /* 0x0000000304077819 */ /* 0x000fe20000001223 */
[----:B------:R-:W-:Y:S01]  /*60b0*/  IMAD.X R23, RZ, RZ, R15, P3 ;  /* 0x000000ffff177224 */ /* 0x000fe200018e060f */
[----:B------:R-:W-:Y:S01]  /*60c0*/  LOP3.LUT R36, R6, 0x10, R9, 0x78, !PT ;  /* 0x0000001006247812 */ /* 0x000fe200078e7809 */
[----:B------:R1:W-:Y:S01]  /*60d0*/  ST.E desc[UR44][R10.64], RZ ;  /* 0x000000ff0a007985 */ /* 0x0003e2000c10192c */
[----:B------:R-:W-:-:S02]  /*60e0*/  SHF.R.U64 R5, R2, 0x3, R33 ;  /* 0x0000000302057819 */ /* 0x000fc40000001221 */
[----:B------:R-:W-:Y:S01]  /*60f0*/  SHF.R.U64 R3, R0, 0x3, R23 ;  /* 0x0000000300037819 */ /* 0x000fe20000001217 */
[----:B------:R1:W-:Y:S01]  /*6100*/  ST.E desc[UR44][R36.64], RZ ;  /* 0x000000ff24007985 */ /* 0x0003e2000c10192c */
[----:B------:R-:W-:Y:S02]  /*6110*/  LOP3.LUT R34, R4, 0x10, R7, 0x78, !PT ;  /* 0x0000001004227812 */ /* 0x000fe400078e7807 */
[----:B------:R-:W-:Y:S02]  /*6120*/  LOP3.LUT R32, R2, 0x10, R5, 0x78, !PT ;  /* 0x0000001002207812 */ /* 0x000fe400078e7805 */
[----:B------:R-:W-:Y:S01]  /*6130*/  LOP3.LUT R22, R0, 0x10, R3, 0x78, !PT ;  /* 0x0000001000167812 */ /* 0x000fe200078e7803 */
[----:B------:R1:W-:Y:S04]  /*6140*/  ST.E desc[UR44][R34.64], RZ ;  /* 0x000000ff22007985 */ /* 0x0003e8000c10192c */
[----:B------:R1:W-:Y:S04]  /*6150*/  ST.E desc[UR44][R32.64], RZ ;  /* 0x000000ff20007985 */ /* 0x0003e8000c10192c */
[----:B------:R1:W-:Y:S01]  /*6160*/  ST.E desc[UR44][R22.64], RZ ;  /* 0x000000ff16007985 */ /* 0x0003e2000c10192c */
[----:B------:R-:W-:Y:S05]  /*6170*/  @!P5 BRA `(.L_x_158) ;  /* 0x0000000000c4d947 */ /* 0x000fea0003800000 */
[----:B------:R-:W2:Y:S01]  /*6180*/  LDC R0, c[0x0][0x904] ;  /* 0x00024100ff007b82 */ /* 0x000ea20000000800 */
[----:B------:R-:W3:Y:S01]  /*6190*/  LDCU.64 UR4, c[0x0][0x908] ;  /* 0x00012100ff0477ac */ /* 0x000ee20008000a00 */
[----:B------:R-:W-:Y:S01]  /*61a0*/  BSSY.RECONVERGENT B0, `(.L_x_158) ;  /* 0x000002e000007945 */ /* 0x000fe20003800200 */
[----:B---3--:R-:W-:Y:S01]  /*61b0*/  IMAD.HI.U32 R3, R30, UR4, RZ ;  /* 0x000000041e037c27 */ /* 0x008fe2000f8e00ff */
[----:B------:R-:W3:Y:S01]  /*61c0*/  LDCU UR4, c[0x0][0x380] ;  /* 0x00007000ff0477ac */ /* 0x000ee20008000800 */
[----:B--2---:R-:W-:-:S03]  /*61d0*/  ISETP.NE.AND P0, PT, R0, 0x1, PT ;  /* 0x000000010000780c */ /* 0x004fc60003f05270 */
[----:B------:R-:W-:-:S04]  /*61e0*/  SHF.R.U32.HI R3, RZ, UR5, R3 ;  /* 0x00000005ff037c19 */ /* 0x000fc80008011603 */
[----:B------:R-:W-:-:S05]  /*61f0*/  SEL R3, R30, R3, !P0 ;  /* 0x000000031e037207 */ /* 0x000fca0004000000 */
[----:B------:R-:W-:-:S04]  /*6200*/  IMAD.MOV R3, RZ, RZ, -R3 ;  /* 0x000000ffff037224 */ /* 0x000fc800078e0a03 */
[----:B------:R-:W-:-:S04]  /*6210*/  IMAD R2, R0, R3, R30 ;  /* 0x0000000300027224 */ /* 0x000fc800078e021e */
[----:B------:R-:W-:-:S05]  /*6220*/  IMAD R2, R2, 0x100, R29 ;  /* 0x0000010002027824 */ /* 0x000fca00078e021d */
[----:B---3--:R-:W-:-:S13]  /*6230*/  ISETP.GE.AND P0, PT, R2, UR4, PT ;  /* 0x0000000402007c0c */ /* 0x008fda000bf06270 */
[----:B------:R-:W-:Y:S05]  /*6240*/  @P0 BRA `(.L_x_159) ;  /* 0x00000000008c0947 */ /* 0x000fea0003800000 */
[----:B------:R-:W2:Y:S01]  /*6250*/  LDC R5, c[0x0][0x38c] ;  /* 0x0000e300ff057b82 */ /* 0x000ea20000000800 */
[----:B------:R-:W-:Y:S01]  /*6260*/  HFMA2 R6, -RZ, RZ, 0, 0 ;  /* 0x00000000ff067431 */ /* 0x000fe200000001ff */
[----:B------:R-:W3:Y:S01]  /*6270*/  LDCU UR6, c[0x0][0x890] ;  /* 0x00011200ff0677ac */ /* 0x000ee20008000800 */
[----:B------:R-:W4:Y:S01]  /*6280*/  LDCU.64 UR4, c[0x0][0x888] ;  /* 0x00011100ff0477ac */ /* 0x000f220008000a00 */
[----:B--2---:R-:W-:-:S04]  /*6290*/  IABS R4, R5 ;  /* 0x0000000500047213 */ /* 0x004fc80000000000 */
[----:B------:R-:W2:Y:S08]  /*62a0*/  I2F.RP R8, R4 ;  /* 0x0000000400087306 */ /* 0x000eb00000209400 */
[----:B--2---:R-:W2:Y:S02]  /*62b0*/  MUFU.RCP R7, R8 ;  /* 0x0000000800077308 */ /* 0x004ea40000001000 */
[----:B--2---:R-:W-:Y:S01]  /*62c0*/  IADD3 R7, PT, PT, R7, 0xffffffe, RZ ;  /* 0x0ffffffe07077810 */ /* 0x004fe20007ffe0ff */
[----:B------:R-:W2:Y:S05]  /*62d0*/  LDC.64 R8, c[0x0][0x880] ;  /* 0x00022000ff087b82 */ /* 0x000eaa0000000a00 */
[----:B------:R-:W5:Y:S02]  /*62e0*/  F2I.FTZ.U32.TRUNC.NTZ R7, R7 ;  /* 0x0000000700077305 */ /* 0x000f64000021f000 */
[----:B-----5:R-:W-:-:S04]  /*62f0*/  IMAD.MOV R0, RZ, RZ, -R7 ;  /* 0x000000ffff007224 */ /* 0x020fc800078e0a07 */
[----:B------:R-:W-:Y:S01]  /*6300*/  IMAD R3, R0, R4, RZ ;  /* 0x0000000400037224 */ /* 0x000fe200078e02ff */
[----:B------:R-:W-:-:S03]  /*6310*/  IABS R0, R24 ;  /* 0x0000001800007213 */ /* 0x000fc60000000000 */
[----:B------:R-:W-:-:S06]  /*6320*/  IMAD.HI.U32 R3, R7, R3, R6 ;  /* 0x0000000307037227 */ /* 0x000fcc00078e0006 */
[----:B------:R-:W-:-:S04]  /*6330*/  IMAD.HI.U32 R6, R3, R0, RZ ;  /* 0x0000000003067227 */ /* 0x000fc800078e00ff */
[----:B------:R-:W-:-:S04]  /*6340*/  IMAD.MOV R3, RZ, RZ, -R6 ;  /* 0x000000ffff037224 */ /* 0x000fc800078e0a06 */
[----:B------:R-:W-:Y:S01]  /*6350*/  IMAD R3, R4, R3, R0 ;  /* 0x0000000304037224 */ /* 0x000fe200078e0200 */
[----:B------:R-:W-:-:S04]  /*6360*/  LOP3.LUT R0, R24, R5, RZ, 0x3c, !PT ;  /* 0x0000000518007212 */ /* 0x000fc800078e3cff */
[----:B------:R-:W-:Y:S02]  /*6370*/  ISETP.GT.U32.AND P1, PT, R4, R3, PT ;  /* 0x000000030400720c */ /* 0x000fe40003f24070 */
[----:B------:R-:W-:-:S11]  /*6380*/  ISETP.GE.AND P0, PT, R0, RZ, PT ;  /* 0x000000ff0000720c */ /* 0x000fd60003f06270 */
[-C--:B------:R-:W-:Y:S01]  /*6390*/  @!P1 IADD3 R3, PT, PT, R3, -R4.reuse, RZ ;  /* 0x8000000403039210 */ /* 0x080fe20007ffe0ff */
[----:B------:R-:W-:Y:S01]  /*63a0*/  @!P1 VIADD R6, R6, 0x1 ;  /* 0x0000000106069836 */ /* 0x000fe20000000000 */
[----:B------:R-:W-:Y:S02]  /*63b0*/  ISETP.NE.AND P1, PT, R5, RZ, PT ;  /* 0x000000ff0500720c */ /* 0x000fe40003f25270 */
[----:B------:R-:W-:Y:S01]  /*63c0*/  ISETP.GE.U32.AND P2, PT, R3, R4, PT ;  /* 0x000000040300720c */ /* 0x000fe20003f46070 */
[----:B---3--:R-:W-:-:S12]  /*63d0*/  IMAD R3, R25, UR6, R2 ;  /* 0x0000000619037c24 */ /* 0x008fd8000f8e0202 */
[----:B------:R-:W-:-:S05]  /*63e0*/  @P2 IADD3 R6, PT, PT, R6, 0x1, RZ ;  /* 0x0000000106062810 */ /* 0x000fca0007ffe0ff */
[----:B------:R-:W-:Y:S01]  /*63f0*/  @!P0 IMAD.MOV R6, RZ, RZ, -R6 ;  /* 0x000000ffff068224 */ /* 0x000fe200078e0a06 */
[----:B------:R-:W-:-:S04]  /*6400*/  @!P1 LOP3.LUT R6, RZ, R5, RZ, 0x33, !PT ;  /* 0x00000005ff069212 */ /* 0x000fc800078e33ff */
[C---:B------:R-:W-:Y:S01]  /*6410*/  IADD3 R0, PT, PT, -R6.reuse, RZ, RZ ;  /* 0x000000ff06007210 */ /* 0x040fe20007ffe1ff */
[----:B----4-:R-:W-:-:S04]  /*6420*/  IMAD R3, R6, UR5, R3 ;  /* 0x0000000506037c24 */ /* 0x010fc8000f8e0203 */
[----:B------:R-:W-:-:S04]  /*6430*/  IMAD R0, R5, R0, R24 ;  /* 0x0000000005007224 */ /* 0x000fc800078e0218 */
[----:B------:R-:W-:Y:S01]  /*6440*/  IMAD R3, R0, UR4, R3 ;  /* 0x0000000400037c24 */ /* 0x000fe2000f8e0203 */
[----:B------:R-:W-:-:S03]  /*6450*/  MOV R0, 0xff800000 ;  /* 0xff80000000007802 */ /* 0x000fc60000000f00 */
[----:B--2---:R-:W-:-:S05]  /*6460*/  IMAD.WIDE R8, R3, 0x4, R8 ;  /* 0x0000000403087825 */ /* 0x004fca00078e0208 */
[----:B------:R2:W-:Y:S02]  /*6470*/  STG.E desc[UR44][R8.64], R0 ;  /* 0x0000000008007986 */ /* 0x0005e4000c10192c */
.L_x_159:
[----:B------:R-:W-:Y:S05]  /*6480*/  BSYNC.RECONVERGENT B0 ;  /* 0x0000000000007941 */ /* 0x000fea0003800200 */
.L_x_158:
[----:B------:R-:W-:-:S09]  /*6490*/  UISETP.NE.AND UP0, UPT, UR41, URZ, UPT ;  /* 0x000000ff2900728c */ /* 0x000fd2000bf05270 */
[----:B------:R-:W-:Y:S05]  /*64a0*/  BRA.U UP0, `(.L_x_160) ;  /* 0x0000000100047547 */ /* 0x000fea000b800000 */
[----:B------:R-:W-:Y:S05]  /*64b0*/  BPT.TRAP 0x1 ;  /* 0x000000040000795c */ /* 0x000fea0000300000 */
.L_x_160:
[C---:B------:R-:W-:Y:S01]  /*64c0*/  IADD3 R7, P2, PT, R14.reuse, 0x4c00, RZ ;  /* 0x00004c000e077810 */ /* 0x040fe20007f5e0ff */
[----:B------:R3:W-:Y:S01]  /*64d0*/  SYNCS.ARRIVE.TRANS64.A1T0 RZ, [R16+URZ+0x58b0], RZ ;  /* 0x0058b0ff10ff79a7 */ /* 0x0007e200081000ff */
[C---:B--2---:R-:W-:Y:S01]  /*64e0*/  IADD3 R9, P1, PT, R14.reuse, 0x4a00, RZ ;  /* 0x00004a000e097810 */ /* 0x044fe20007f3e0ff */
[----:B------:R-:W-:Y:S01]  /*64f0*/  UISETP.NE.AND UP0, UPT, UR41, URZ, UPT ;  /* 0x000000ff2900728c */ /* 0x000fe2000bf05270 */
[C---:B-1----:R-:W-:Y:S01]  /*6500*/  IADD3 R11, P0, PT, R14.reuse, 0x4800, RZ ;  /* 0x000048000e0b7810 */ /* 0x042fe20007f1e0ff */
[--C-:B------:R-:W-:Y:S01]  /*6510*/  IMAD.X R33, RZ, RZ, R15.reuse, P2 ;  /* 0x000000ffff217224 */ /* 0x100fe200010e060f */
[C---:B------:R-:W-:Y:S01]  /*6520*/  IADD3 R5, P3, PT, R14.reuse, 0x4e00, RZ ;  /* 0x00004e000e057810 */ /* 0x040fe20007f7e0ff */
[--C-:B------:R-:W-:Y:S01]  /*6530*/  IMAD.X R35, RZ, RZ, R15.reuse, P1 ;  /* 0x000000ffff237224 */ /* 0x100fe200008e060f */
[C---:B------:R-:W-:Y:S01]  /*6540*/  IADD3 R4, P4, PT, R14.reuse, 0x5000, RZ ;  /* 0x000050000e047810 */ /* 0x040fe20007f9e0ff */
[--C-:B------:R-:W-:Y:S01]  /*6550*/  IMAD.X R37, RZ, RZ, R15.reuse, P0 ;  /* 0x000000ffff257224 */ /* 0x100fe200000e060f */
[C---:B------:R-:W-:Y:S01]  /*6560*/  IADD3 R3, P2, PT, R14.reuse, 0x5200, RZ ;  /* 0x000052000e037810 */ /* 0x040fe20007f5e0ff */
[--C-:B------:R-:W-:Y:S01]  /*6570*/  IMAD.X R23, RZ, RZ, R15.reuse, P3 ;  /* 0x000000ffff177224 */ /* 0x100fe200018e060f */
[C---:B------:R-:W-:Y:S01]  /*6580*/  IADD3 R0, P1, PT, R14.reuse, 0x5600, RZ ;  /* 0x000056000e007810 */ /* 0x040fe20007f3e0ff */
[--C-:B------:R-:W-:Y:S01]  /*6590*/  IMAD.X R21, RZ, RZ, R15.reuse, P4 ;  /* 0x000000ffff157224 */ /* 0x100fe200020e060f */
[----:B------:R-:W-:Y:S01]  /*65a0*/  IADD3 R2, P0, PT, R14, 0x5400, RZ ;  /* 0x000054000e027810 */ /* 0x000fe20007f1e0ff */
[----:B------:R-:W-:Y:S01]  /*65b0*/  IMAD.X R19, RZ, RZ, R15, P2 ;  /* 0x000000ffff137224 */ /* 0x000fe200010e060f */
[----:B------:R-:W-:Y:S01]  /*65c0*/  SHF.R.U64 R10, R9, 0x3, R35 ;  /* 0x00000003090a7819 */ /* 0x000fe20000001223 */
[----:B------:R-:W-:Y:S01]  /*65d0*/  IMAD.X R13, RZ, RZ, R15, P1 ;  /* 0x000000ffff0d7224 */ /* 0x000fe200008e060f */
[----:B------:R-:W-:Y:S01]  /*65e0*/  SHF.R.U64 R12, R11, 0x3, R37 ;  /* 0x000000030b0c7819 */ /* 0x000fe20000001225 */
[----:B------:R-:W-:Y:S01]  /*65f0*/  IMAD.X R15, RZ, RZ, R15, P0 ;  /* 0x000000ffff0f7224 */ /* 0x000fe200000e060f */
[----:B------:R-:W-:-:S02]  /*6600*/  SHF.R.U64 R6, R5, 0x3, R23 ;  /* 0x0000000305067819 */ /* 0x000fc40000001217 */
[----:B------:R-:W-:Y:S02]  /*6610*/  SHF.R.U64 R8, R7, 0x3, R33 ;  /* 0x0000000307087819 */ /* 0x000fe40000001221 */
[----:B------:R-:W-:Y:S02]  /*6620*/  LOP3.LUT R34, R9, 0x10, R10, 0x78, !PT ;  /* 0x0000001009227812 */ /* 0x000fe400078e780a */
[----:B------:R-:W-:Y:S02]  /*6630*/  LOP3.LUT R36, R11, 0x10, R12, 0x78, !PT ;  /* 0x000000100b247812 */ /* 0x000fe400078e780c */
[----:B------:R-:W-:Y:S02]  /*6640*/  LOP3.LUT R22, R5, 0x10, R6, 0x78, !PT ;  /* 0x0000001005167812 */ /* 0x000fe400078e7806 */
[----:B------:R-:W-:Y:S01]  /*6650*/  SHF.R.U64 R9, R4, 0x3, R21 ;  /* 0x0000000304097819 */ /* 0x000fe20000001215 */
[----:B------:R3:W-:Y:S01]  /*6660*/  ST.E desc[UR44][R36.64], RZ ;  /* 0x000000ff24007985 */ /* 0x0007e2000c10192c */
[----:B------:R-:W-:-:S02]  /*6670*/  LOP3.LUT R32, R7, 0x10, R8, 0x78, !PT ;  /* 0x0000001007207812 */ /* 0x000fc400078e7808 */
[C---:B------:R-:W-:Y:S01]  /*6680*/  SHF.R.U64 R6, R3.reuse, 0x3, R19 ;  /* 0x0000000303067819 */ /* 0x040fe20000001213 */
[----:B------:R3:W-:Y:S01]  /*6690*/  ST.E desc[UR44][R34.64], RZ ;  /* 0x000000ff22007985 */ /* 0x0007e2000c10192c */
[----:B------:R-:W-:Y:S02]  /*66a0*/  SHF.R.U64 R7, R2, 0x3, R15 ;  /* 0x0000000302077819 */ /* 0x000fe4000000120f */
[----:B------:R-:W-:Y:S01]  /*66b0*/  SHF.R.U64 R5, R0, 0x3, R13 ;  /* 0x0000000300057819 */ /* 0x000fe2000000120d */
[----:B------:R3:W-:Y:S01]  /*66c0*/  ST.E desc[UR44][R32.64], RZ ;  /* 0x000000ff20007985 */ /* 0x0007e2000c10192c */
[----:B------:R-:W-:Y:S02]  /*66d0*/  LOP3.LUT R20, R4, 0x10, R9, 0x78, !PT ;  /* 0x0000001004147812 */ /* 0x000fe400078e7809 */
[----:B------:R-:W-:Y:S01]  /*66e0*/  LOP3.LUT R18, R3, 0x10, R6, 0x78, !PT ;  /* 0x0000001003127812 */ /* 0x000fe200078e7806 */
[----:B------:R3:W-:Y:S01]  /*66f0*/  ST.E desc[UR44][R22.64], RZ ;  /* 0x000000ff16007985 */ /* 0x0007e2000c10192c */
[----:B------:R-:W-:-:S02]  /*6700*/  LOP3.LUT R14, R2, 0x10, R7, 0x78, !PT ;  /* 0x00000010020e7812 */ /* 0x000fc400078e7807 */
[----:B------:R-:W-:Y:S01]  /*6710*/  LOP3.LUT R12, R0, 0x10, R5, 0x78, !PT ;  /* 0x00000010000c7812 */ /* 0x000fe200078e7805 */
[----:B------:R3:W-:Y:S04]  /*6720*/  ST.E desc[UR44][R20.64], RZ ;  /* 0x000000ff14007985 */ /* 0x0007e8000c10192c */
[----:B------:R3:W-:Y:S04]  /*6730*/  ST.E desc[UR44][R18.64], RZ ;  /* 0x000000ff12007985 */ /* 0x0007e8000c10192c */
[----:B------:R3:W-:Y:S04]  /*6740*/  ST.E desc[UR44][R14.64], RZ ;  /* 0x000000ff0e007985 */ /* 0x0007e8000c10192c */
[----:B------:R3:W-:Y:S01]  /*6750*/  ST.E desc[UR44][R12.64], RZ ;  /* 0x000000ff0c007985 */ /* 0x0007e2000c10192c */
[----:B------:R-:W-:Y:S01]  /*6760*/  @!PT LDS RZ, [RZ] ;  /* 0x00000000fffff984 */ /* 0x000fe20000000800 */
[----:B------:R-:W-:Y:S01]  /*6770*/  @!PT LDS RZ, [RZ] ;  /* 0x00000000fffff984 */ /* 0x000fe20000000800 */
[----:B------:R-:W-:Y:S01]  /*6780*/  @!PT LDS RZ, [RZ] ;  /* 0x00000000fffff984 */ /* 0x000fe20000000800 */
[----:B------:R-:W-:Y:S01]  /*6790*/  @!PT LDS RZ, [RZ] ;  /* 0x00000000fffff984 */ /* 0x000fe20000000800 */
[----:B------:R1:W-:Y:S06]  /*67a0*/  MEMBAR.ALL.CTA ;  /* 0x0000000000007992 */ /* 0x0003ec0000008000 */
[----:B-1----:R-:W1:Y:S01]  /*67b0*/  FENCE.VIEW.ASYNC.S ;  /* 0x00000000000073c6 */ /* 0x002e620000000000 */
[----:B------:R-:W-:Y:S05]  /*67c0*/  BRA.U UP0, `(.L_x_161) ;  /* 0x0000000100047547 */ /* 0x000fea000b800000 */
[----:B------:R-:W-:Y:S05]  /*67d0*/  BPT.TRAP 0x1 ;  /* 0x000000040000795c */ /* 0x000fea0000300000 */
.L_x_161:
[----:B------:R-:W-:Y:S01]  /*67e0*/  SHF.L.U32 R3, R28, 0x1f, RZ ;  /* 0x0000001f1c037819 */ /* 0x000fe200000006ff */
[----:B------:R-:W-:Y:S03]  /*67f0*/  BSSY B0, `(.L_x_162) ;  /* 0x0000003000007945 */ /* 0x000fe60003800000 */
[----:B-1----:R-:W1:Y:S02]  /*6800*/  SYNCS.PHASECHK.TRANS64.TRYWAIT P0, [R16+URZ+0x58c8], R3 ;  /* 0x0058c803100075a7 */ /* 0x002e6400080011ff */
[----:B-1----:R-:W-:Y:S05]  /*6810*/  @!P0 BRA `(.L_x_163) ;  /* 0x000000c4001c8947 */ /* 0x002fea0003800000 */
.L_x_405:
[----:B------:R-:W-:Y:S05]  /*6820*/  BSYNC B0 ;  /* 0x0000000000007941 */ /* 0x000fea0003800000 */
.L_x_162:
[----:B------:R-:W-:Y:S05]  /*6830*/  @!P5 BRA `(.L_x_164) ;  /* 0x0000000000ccd947 */ /* 0x000fea0003800000 */
[----:B------:R-:W2:Y:S01]  /*6840*/  LDC R0, c[0x0][0x904] ;  /* 0x00024100ff007b82 */ /* 0x000ea20000000800 */
[----:B------:R-:W1:Y:S01]  /*6850*/  LDCU.64 UR4, c[0x0][0x908] ;  /* 0x00012100ff0477ac */ /* 0x000e620008000a00 */
[----:B------:R-:W-:Y:S01]  /*6860*/  BSSY.RECONVERGENT B0, `(.L_x_164) ;  /* 0x0000030000007945 */ /* 0x000fe20003800200 */
[----:B-1----:R-:W-:Y:S01]  /*6870*/  IMAD.HI.U32 R3, R30, UR4, RZ ;  /* 0x000000041e037c27 */ /* 0x002fe2000f8e00ff */
[----:B------:R-:W1:Y:S01]  /*6880*/  LDCU UR4, c[0x0][0x380] ;  /* 0x00007000ff0477ac */ /* 0x000e620008000800 */
[----:B--2---:R-:W-:-:S03]  /*6890*/  ISETP.NE.AND P0, PT, R0, 0x1, PT ;  /* 0x000000010000780c */ /* 0x004fc60003f05270 */
[----:B------:R-:W-:-:S04]  /*68a0*/  SHF.R.U32.HI R3, RZ, UR5, R3 ;  /* 0x00000005ff037c19 */ /* 0x000fc80008011603 */
[----:B------:R-:W-:-:S05]  /*68b0*/  SEL R3, R30, R3, !P0 ;  /* 0x000000031e037207 */ /* 0x000fca0004000000 */
[----:B------:R-:W-:-:S04]  /*68c0*/  IMAD.MOV R3, RZ, RZ, -R3 ;  /* 0x000000ffff037224 */ /* 0x000fc800078e0a03 */
[----:B------:R-:W-:-:S05]  /*68d0*/  IMAD R4, R0, R3, R30 ;  /* 0x0000000300047224 */ /* 0x000fca00078e021e */
[----:B------:R-:W-:-:S05]  /*68e0*/  LEA R4, R4, R29, 0x8 ;  /* 0x0000001d04047211 */ /* 0x000fca00078e40ff */
[----:B------:R-:W-:-:S05]  /*68f0*/  VIADD R4, R4, 0x80 ;  /* 0x0000008004047836 */ /* 0x000fca0000000000 */
[----:B-1----:R-:W-:-:S13]  /*6900*/  ISETP.GE.AND P0, PT, R4, UR4, PT ;  /* 0x0000000404007c0c */ /* 0x002fda000bf06270 */
[----:B------:R-:W-:Y:S05]  /*6910*/  @P0 BRA `(.L_x_165) ;  /* 0x0000000000900947 */ /* 0x000fea0003800000 */
[----:B------:R-:W1:Y:S01]  /*6920*/  LDC R5, c[0x0][0x38c] ;  /* 0x0000e300ff057b82 */ /* 0x000e620000000800 */
[----:B------:R-:W-:Y:S01]  /*6930*/  IMAD.MOV.U32 R6, RZ, RZ, RZ ;  /* 0x000000ffff067224 */ /* 0x000fe200078e00ff */
[----:B------:R-:W2:Y:S01]  /*6940*/  LDCU UR6, c[0x0][0x890] ;  /* 0x00011200ff0677ac */ /* 0x000ea20008000800 */
[----:B------:R-:W4:Y:S01]  /*6950*/  LDCU.64 UR4, c[0x0][0x888] ;  /* 0x00011100ff0477ac */ /* 0x000f220008000a00 */
[----:B--2---:R-:W-:Y:S01]  /*6960*/  IMAD R25, R25, UR6, R4 ;  /* 0x0000000619197c24 */ /* 0x004fe2000f8e0204 */
[----:B-1----:R-:W-:-:S04]  /*6970*/  IABS R3, R5 ;  /* 0x0000000500037213 */ /* 0x002fc80000000000 */
[----:B------:R-:W1:Y:S08]  /*6980*/  I2F.RP R9, R3 ;  /* 0x0000000300097306 */ /* 0x000e700000209400 */
[----:B-1----:R-:W1:Y:S02]  /*6990*/  MUFU.RCP R8, R9 ;  /* 0x0000000900087308 */ /* 0x002e640000001000 */
[----:B-1----:R-:W-:-:S06]  /*69a0*/  IADD3 R8, PT, PT, R8, 0xffffffe, RZ ;  /* 0x0ffffffe08087810 */ /* 0x002fcc0007ffe0ff */
[----:B------:R-:W1:Y:S02]  /*69b0*/  F2I.FTZ.U32.TRUNC.NTZ R7, R8 ;  /* 0x0000000800077305 */ /* 0x000e64000021f000 */
[----:B-1----:R-:W-:-:S05]  /*69c0*/  IADD3 R0, PT, PT, RZ, -R7, RZ ;  /* 0x80000007ff007210 */ /* 0x002fca0007ffe0ff */
[----:B------:R-:W-:Y:S01]  /*69d0*/  IMAD R2, R0, R3, RZ ;  /* 0x0000000300027224 */ /* 0x000fe200078e02ff */
[----:B------:R-:W-:-:S03]  /*69e0*/  IABS R0, R24 ;  /* 0x0000001800007213 */ /* 0x000fc60000000000 */
[----:B------:R-:W-:Y:S01]  /*69f0*/  IMAD.HI.U32 R7, R7, R2, R6 ;  /* 0x0000000207077227 */ /* 0x000fe200078e0006 */
[----:B------:R-:W-:-:S05]  /*6a00*/  MOV R6, R0 ;  /* 0x0000000000067202 */ /* 0x000fca0000000f00 */
[----:B------:R-:W-:-:S04]  /*6a10*/  IMAD.HI.U32 R2, R7, R6, RZ ;  /* 0x0000000607027227 */ /* 0x000fc800078e00ff */
[----:B------:R-:W-:-:S04]  /*6a20*/  IMAD.MOV R0, RZ, RZ, -R2 ;  /* 0x000000ffff007224 */ /* 0x000fc800078e0a02 */
[C---:B------:R-:W-:Y:S02]  /*6a30*/  IMAD R0, R3.reuse, R0, R6 ;  /* 0x0000000003007224 */ /* 0x040fe400078e0206 */
[----:B------:R-:W1:Y:S03]  /*6a40*/  LDC.64 R6, c[0x0][0x880] ;  /* 0x00022000ff067b82 */ /* 0x000e660000000a00 */
[----:B------:R-:W-:-:S13]  /*6a50*/  ISETP.GT.U32.AND P0, PT, R3, R0, PT ;  /* 0x000000000300720c */ /* 0x000fda0003f04070 */
[-C--:B------:R-:W-:Y:S01]  /*6a60*/  @!P0 IADD3 R0, PT, PT, R0, -R3.reuse, RZ ;  /* 0x8000000300008210 */ /* 0x080fe20007ffe0ff */
[----:B------:R-:W-:Y:S01]  /*6a70*/  @!P0 VIADD R2, R2, 0x1 ;  /* 0x0000000102028836 */ /* 0x000fe20000000000 */
[----:B------:R-:W-:Y:S02]  /*6a80*/  ISETP.NE.AND P0, PT, R5, RZ, PT ;  /* 0x000000ff0500720c */ /* 0x000fe40003f05270 */
[----:B------:R-:W-:Y:S02]  /*6a90*/  ISETP.GE.U32.AND P2, PT, R0, R3, PT ;  /* 0x000000030000720c */ /* 0x000fe40003f46070 */
[----:B------:R-:W-:-:S04]  /*6aa0*/  LOP3.LUT R0, R24, R5, RZ, 0x3c, !PT ;  /* 0x0000000518007212 */ /* 0x000fc800078e3cff */
[----:B------:R-:W-:-:S07]  /*6ab0*/  ISETP.GE.AND P1, PT, R0, RZ, PT ;  /* 0x000000ff0000720c */ /* 0x000fce0003f26270 */
[----:B------:R-:W-:-:S06]  /*6ac0*/  @P2 IADD3 R2, PT, PT, R2, 0x1, RZ ;  /* 0x0000000102022810 */ /* 0x000fcc0007ffe0ff */
[----:B------:R-:W-:Y:S01]  /*6ad0*/  @!P1 IMAD.MOV R2, RZ, RZ, -R2 ;  /* 0x000000ffff029224 */ /* 0x000fe200078e0a02 */
[----:B------:R-:W-:-:S04]  /*6ae0*/  @!P0 LOP3.LUT R2, RZ, R5, RZ, 0x33, !PT ;  /* 0x00000005ff028212 */ /* 0x000fc800078e33ff */
[C---:B------:R-:W-:Y:S01]  /*6af0*/  IADD3 R0, PT, PT, -R2.reuse, RZ, RZ ;  /* 0x000000ff02007210 */ /* 0x040fe20007ffe1ff */
[----:B----4-:R-:W-:-:S04]  /*6b00*/  IMAD R25, R2, UR5, R25 ;  /* 0x0000000502197c24 */ /* 0x010fc8000f8e0219 */
[----:B------:R-:W-:-:S04]  /*6b10*/  IMAD R0, R5, R0, R24 ;  /* 0x0000000005007224 */ /* 0x000fc800078e0218 */
[----:B------:R-:W-:Y:S02]  /*6b20*/  IMAD R25, R0, UR4, R25 ;  /* 0x0000000400197c24 */ /* 0x000fe4000f8e0219 */
[----:B------:R-:W-:Y:S02]  /*6b30*/  IMAD.MOV.U32 R0, RZ, RZ, -0x800000 ;  /* 0xff800000ff007424 */ /* 0x000fe400078e00ff */
[----:B-1----:R-:W-:-:S05]  /*6b40*/  IMAD.WIDE R6, R25, 0x4, R6 ;  /* 0x0000000419067825 */ /* 0x002fca00078e0206 */
[----:B------:R1:W-:Y:S02]  /*6b50*/  STG.E desc[UR44][R6.64], R0 ;  /* 0x0000000006007986 */ /* 0x0003e4000c10192c */
.L_x_165:
[----:B------:R-:W-:Y:S05]  /*6b60*/  BSYNC.RECONVERGENT B0 ;  /* 0x0000000000007941 */ /* 0x000fea0003800200 */
.L_x_164:
[----:B------:R-:W-:Y:S01]  /*6b70*/  @!PT LDS RZ, [RZ] ;  /* 0x00000000fffff984 */ /* 0x000fe20000000800 */
[----:B------:R-:W-:Y:S01]  /*6b80*/  @!PT LDS RZ, [RZ] ;  /* 0x00000000fffff984 */ /* 0x000fe20000000800 */
[----:B------:R-:W-:Y:S01]  /*6b90*/  @!PT LDS RZ, [RZ] ;  /* 0x00000000fffff984 */ /* 0x000fe20000000800 */
[----:B------:R-:W-:Y:S01]  /*6ba0*/  @!PT LDS RZ, [RZ] ;  /* 0x00000000fffff984 */ /* 0x000fe20000000800 */
[----:B------:R2:W-:Y:S06]  /*6bb0*/  MEMBAR.ALL.CTA ;  /* 0x0000000000007992 */ /* 0x0005ec0000008000 */
[----:B--2---:R-:W2:Y:S01]  /*6bc0*/  FENCE.VIEW.ASYNC.S ;  /* 0x00000000000073c6 */ /* 0x004ea20000000000 */
[----:B------:R-:W-:-:S09]  /*6bd0*/  UISETP.NE.AND UP0, UPT, UR41, URZ, UPT ;  /* 0x000000ff2900728c */ /* 0x000fd2000bf05270 */
[----:B------:R-:W-:Y:S05]  /*6be0*/  BRA.U UP0, `(.L_x_166) ;  /* 0x0000000100047547 */ /* 0x000fea000b800000 */
[----:B------:R-:W-:Y:S05]  /*6bf0*/  BPT.TRAP 0x1 ;  /* 0x000000040000795c */ /* 0x000fea0000300000 */
.L_x_166:
[----:B--2---:R2:W-:Y:S01]  /*6c00*/  SYNCS.ARRIVE.TRANS64.A1T0 RZ, [R16+URZ+0x58b8], RZ ;  /* 0x0058b8ff10ff79a7 */ /* 0x0045e200081000ff */
[----:B------:R-:W-:Y:S01]  /*6c10*/  LOP3.LUT R28, R28, 0x1, RZ, 0x3c, !PT ;  /* 0x000000011c1c7812 */ /* 0x000fe200078e3cff */
[----:B------:R-:W-:Y:S06]  /*6c20*/  BRA `(.L_x_92) ;  /* 0x0000002000247947 */ /* 0x000fec0003800000 */
.L_x_93:
[----:B------:R-:W-:Y:S01]  /*6c30*/  LEA R3, R4, 0x100, 0x8 ;  /* 0x0000010004037811 */ /* 0x000fe200078e40ff */
[----:B------:R-:W-:Y:S02]  /*6c40*/  UIADD3 UR5, UPT, UPT, UR5, 0x3f, URZ ;  /* 0x0000003f05057890 */ /* 0x000fe4000fffe0ff */
[----:B------:R-:W-:Y:S01]  /*6c50*/  UISETP.NE.AND UP0, UPT, UR40, URZ, UPT ;  /* 0x000000ff2800728c */ /* 0x000fe2000bf05270 */
[----:B------:R-:W-:Y:S01]  /*6c60*/  SHF.R.S32.HI R0, RZ, 0x1f, R3 ;  /* 0x0000001fff007819 */ /* 0x000fe20000011403 */
[----:B------:R-:W-:-:S03]  /*6c70*/  USHF.R.S32.HI UR4, URZ, 0x1f, UR5 ;  /* 0x0000001fff047899 */ /* 0x000fc60008011405 */
[----:B------:R-:W-:Y:S01]  /*6c80*/  LEA.HI R0, R0, R3, RZ, 0x6 ;  /* 0x0000000300007211 */ /* 0x000fe200078f30ff */
[----:B------:R-:W-:-:S04]  /*6c90*/  ULEA.HI UR4, UR4, UR5, URZ, 0x6 ;  /* 0x0000000504047291 */ /* 0x000fc8000f8f30ff */
[----:B------:R-:W-:Y:S01]  /*6ca0*/  VIADD R20, R0, 0x3f ;  /* 0x0000003f00147836 */ /* 0x000fe20000000000 */
[----:B------:R-:W-:-:S04]  /*6cb0*/  USHF.R.S32.HI UR4, URZ, 0x6, UR4 ;  /* 0x00000006ff047899 */ /* 0x000fc80008011404 */
[----:B------:R-:W-:-:S04]  /*6cc0*/  SHF.R.S32.HI R20, RZ, 0x6, R20 ;  /* 0x00000006ff147819 */ /* 0x000fc80000011414 */
[----:B------:R-:W-:Y:S01]  /*6cd0*/  VIMNMX R20, PT, PT, R20, UR4, PT ;  /* 0x0000000414147c48 */ /* 0x000fe2000bfe0100 */
[----:B------:R-:W-:Y:S06]  /*6ce0*/  BRA.U !UP0, `(.L_x_167) ;  /* 0x0000000108047547 */ /* 0x000fec000b800000 */
[----:B------:R-:W-:Y:S05]  /*6cf0*/  BPT.TRAP 0x1 ;  /* 0x000000040000795c */ /* 0x000fea0000300000 */
.L_x_167:
[----:B------:R-:W1:Y:S01]  /*6d00*/  S2R R32, SR_CgaCtaId ;  /* 0x0000000000207919 */ /* 0x000e620000008800 */
[----:B------:R-:W-:Y:S01]  /*6d10*/  MOV R5, 0x400 ;  /* 0x0000040000057802 */ /* 0x000fe20000000f00 */
[----:B------:R-:W-:Y:S01]  /*6d20*/  BSSY B0, `(.L_x_168) ;  /* 0x0000005000007945 */ /* 0x000fe20003800000 */
[----:B------:R-:W-:Y:S02]  /*6d30*/  SHF.L.U32 R3, R27, 0x1f, RZ ;  /* 0x0000001f1b037819 */ /* 0x000fe400000006ff */
[----:B-1----:R-:W-:-:S04]  /*6d40*/  LEA R0, R32, R5, 0x18 ;  /* 0x0000000520007211 */ /* 0x002fc800078ec0ff */
[----:B------:R-:W1:Y:S02]  /*6d50*/  SYNCS.PHASECHK.TRANS64.TRYWAIT P0, [R0+URZ+0x5870], R3 ;  /* 0x00587003000075a7 */ /* 0x000e6400080011ff */
[----:B-1----:R-:W-:Y:S05]  /*6d60*/  @!P0 BRA `(.L_x_169) ;  /* 0x000000bc00dc8947 */ /* 0x002fea0003800000 */
.L_x_406:
[----:B------:R-:W-:Y:S05]  /*6d70*/  BSYNC B0 ;  /* 0x0000000000007941 */ /* 0x000fea0003800000 */
.L_x_168:
[----:B------:R-:W-:-:S09]  /*6d80*/  UISETP.NE.AND UP0, UPT, UR40, URZ, UPT ;  /* 0x000000ff2800728c */ /* 0x000fd2000bf05270 */
[----:B------:R-:W-:Y:S05]  /*6d90*/  BRA.U !UP0, `(.L_x_170) ;  /* 0x0000000108047547 */ /* 0x000fea000b800000 */
[----:B------:R-:W-:Y:S05]  /*6da0*/  BPT.TRAP 0x1 ;  /* 0x000000040000795c */ /* 0x000fea0000300000 */
.L_x_170:
[----:B------:R-:W-:Y:S01]  /*6db0*/  IADD3 R21, PT, PT, R0, 0x5878, RZ ;  /* 0x0000587800157810 */ /* 0x000fe20007ffe0ff */
[----:B------:R-:W-:-:S03]  /*6dc0*/  UISETP.NE.AND UP0, UPT, UR39, URZ, UPT ;  /* 0x000000ff2700728c */ /* 0x000fc6000bf05270 */
[----:B------:R-:W-:-:S04]  /*6dd0*/  PRMT R4, R32, 0x654, R21 ;  /* 0x0000065420047816 */ /* 0x000fc80000000015 */
[----:B------:R2:W-:Y:S02]  /*6de0*/  SYNCS.ARRIVE.TRANS64.RED.A1T0 RZ, [R4+URZ], RZ ;  /* 0x000000ff04ff79a7 */ /* 0x0005e400081004ff */
[----:B------:R-:W-:Y:S05]  /*6df0*/  BRA.U !UP0, `(.L_x_171) ;  /* 0x0000000108047547 */ /* 0x000fea000b800000 */
[----:B------:R-:W-:Y:S05]  /*6e00*/  BPT.TRAP 0x1 ;  /* 0x000000040000795c */ /* 0x000fea0000300000 */
.L_x_171:
[----:B------:R-:W-:Y:S01]  /*6e10*/  IMAD.U32 R2, RZ, RZ, UR42 ;  /* 0x0000002aff027e24 */ /* 0x000fe2000f8e00ff */
[----:B------:R-:W-:-:S04]  /*6e20*/  ISETP.GE.AND P0, PT, R20, 0x2, PT ;  /* 0x000000021400780c */ /* 0x000fc80003f06270 */
[----:B-1----:R-:W-:-:S04]  /*6e30*/  SHF.L.U32 R3, R2, 0x1f, RZ ;  /* 0x0000001f02037819 */ /* 0x002fc800000006ff */
[----:B------:R-:W1:Y:S02]  /*6e40*/  SYNCS.PHASECHK.TRANS64.TRYWAIT P1, [R0+URZ+0x5880], R3 ;  /* 0x00588003000075a7 */ /* 0x000e6400080211ff */
[----:B-1----:R-:W-:Y:S05]  /*6e50*/  @!P1 BRA `(.L_x_172) ;  /* 0x000000bc00b49947 */ /* 0x002fea0003800000 */
.L_x_407:
[----:B------:R-:W-:Y:S01]  /*6e60*/  LOP3.LUT R2, R27, 0x1, RZ, 0x3c, !PT ;  /* 0x000000011b027812 */ /* 0x000fe200078e3cff */
[----:B------:R-:W-:Y:S06]  /*6e70*/  @!P0 BRA `(.L_x_173) ;  /* 0x0000000400e88947 */ /* 0x000fec0003800000 */
.L_x_188:
[----:B------:R-:W-:Y:S05]  /*6e80*/  YIELD ;  /* 0x0000000000007946 */ /* 0x000fea0003800000 */
[----:B------:R-:W-:Y:S01]  /*6e90*/  UISETP.NE.AND UP0, UPT, UR40, URZ, UPT ;  /* 0x000000ff2800728c */ /* 0x000fe2000bf05270 */
[C---:B------:R-:W-:Y:S01]  /*6ea0*/  ISETP.GT.U32.AND P1, PT, R20.reuse, 0x2, PT ;  /* 0x000000021400780c */ /* 0x040fe20003f24070 */
[----:B------:R-:W-:Y:S01]  /*6eb0*/  IMAD.MOV.U32 R27, RZ, RZ, R2 ;  /* 0x000000ffff1b7224 */ /* 0x000fe200078e0002 */
[----:B------:R-:W-:-:S06]  /*6ec0*/  IADD3 R20, PT, PT, R20, -0x1, RZ ;  /* 0xffffffff14147810 */ /* 0x000fcc0007ffe0ff */
[----:B-123--:R-:W-:Y:S05]  /*6ed0*/  BRA.U !UP0, `(.L_x_174) ;  /* 0x0000000108047547 */ /* 0x00efea000b800000 */
[----:B------:R-:W-:Y:S05]  /*6ee0*/  BPT.TRAP 0x1 ;  /* 0x000000040000795c */ /* 0x000fea0000300000 */
.L_x_174:
[----:B-1----:R-:W-:Y:S01]  /*6ef0*/  SHF.L.U32 R3, R27, 0x1f, RZ ;  /* 0x0000001f1b037819 */ /* 0x002fe200000006ff */
[----:B------:R-:W-:-:S03]  /*6f00*/  IMAD.U32 R22, R26, 0x10000, RZ ;  /* 0x000100001a167824 */ /* 0x000fc600078e00ff */
[----:B------:R-:W1:Y:S02]  /*6f10*/  SYNCS.PHASECHK.TRANS64.TRYWAIT P0, [R0+URZ+0x5870], R3 ;  /* 0x00587003000075a7 */ /* 0x000e6400080011ff */
[----:B------:R-:W-:Y:S01]  /*6f20*/  LOP3.LUT R22, R22, 0x600000, RZ, 0xc0, !PT ;  /* 0x0060000016167812 */ /* 0x000fe200078ec0ff */
[----:B-1----:R-:W-:Y:S06]  /*6f30*/  @!P0 BRA `(.L_x_175) ;  /* 0x000000bc00908947 */ /* 0x002fec0003800000 */
.L_x_408:
[----:B------:R-:W-:Y:S05]  /*6f40*/  WARPSYNC.ALL ;  /* 0x0000000000007948 */ /* 0x000fea0003800000 */
[----:B------:R-:W-:Y:S01]  /*6f50*/  R2UR UR4, R22 ;  /* 0x00000000160472ca */ /* 0x000fe200000e0000 */
[----:B------:R-:W-:Y:S01]  /*6f60*/  UISETP.NE.AND UP0, UPT, UR41, URZ, UPT ;  /* 0x000000ff2900728c */ /* 0x000fe2000bf05270 */
[----:B------:R-:W-:-:S11]  /*6f70*/  PLOP3.LUT P0, PT, PT, PT, PT, 0x80, 0x8 ;  /* 0x000000000008781c */ /* 0x000fd60003f0f070 */
[----:B-1----:R-:W1:Y:S02]  /*6f80*/  LDTM.x2 R2, tmem[UR4] ;  /* 0x00000004000279ee */ /* 0x002e6400080c0000 */
[----:B-1----:R-:W-:-:S13]  /*6f90*/  FSETP.NEU.AND P3, PT, R2, R3, PT ;  /* 0x000000030200720b */ /* 0x002fda0003f6d000 */
[----:B--2---:R-:W1:Y:S01]  /*6fa0*/  @P3 LDC R4, c[0x0][0x704] ;  /* 0x0001c100ff043b82 */ /* 0x004e620000000800 */
[----:B------:R-:W-:-:S04]  /*6fb0*/  @P3 FADD R3, R2, -R3 ;  /* 0x8000000302033221 */ /* 0x000fc80000000000 */
[----:B-1----:R-:W-:Y:S01]  /*6fc0*/  @P3 FMUL R4, R3, R4 ;  /* 0x0000000403043220 */ /* 0x002fe20000400000 */
[----:B------:R-:W-:-:S04]  /*6fd0*/  IMAD.MOV.U32 R3, RZ, RZ, 0x3f800000 ;  /* 0x3f800000ff037424 */ /* 0x000fc800078e00ff */
[----:B------:R-:W-:-:S04]  /*6fe0*/  @P3 FSETP.GEU.AND P2, PT, R4, -126, PT ;  /* 0xc2fc00000400380b */ /* 0x000fc80003f4e000 */
[----:B------:R-:W-:-:S13]  /*6ff0*/  @P3 PLOP3.LUT P0, PT, P2, PT, PT, 0x80, 0x8 ;  /* 0x000000000008381c */ /* 0x000fda000170f070 */
[----:B------:R-:W-:-:S04]  /*7000*/  @!P0 FMUL R4, R4, 0.5 ;  /* 0x3f00000004048820 */ /* 0x000fc80000400000 */
[----:B------:R-:W1:Y:S02]  /*7010*/  @P3 MUFU.EX2 R2, R4 ;  /* 0x0000000400023308 */ /* 0x000e640000000800 */
[----:B-1----:R-:W-:-:S05]  /*7020*/  @!P0 FMUL R2, R2, R2 ;  /* 0x0000000202028220 */ /* 0x002fca0000400000 */
[----:B------:R-:W-:Y:S01]  /*7030*/  @P3 MOV R3, R2 ;  /* 0x0000000200033202 */ /* 0x000fe20000000f00 */
[----:B------:R-:W-:Y:S06]  /*7040*/  BRA.U UP0, `(.L_x_176) ;  /* 0x0000000100047547 */ /* 0x000fec000b800000 */
[----:B------:R-:W-:Y:S05]  /*7050*/  BPT.TRAP 0x1 ;  /* 0x000000040000795c */ /* 0x000fea0000300000 */
.L_x_176:
[----:B------:R-:W-:Y:S01]  /*7060*/  IMAD.U32 R23, RZ, RZ, UR43 ;  /* 0x0000002bff177e24 */ /* 0x000fe2000f8e00ff */
[----:B------:R-:W-:-:S04]  /*7070*/  FSETP.NEU.AND P2, PT, R3, 1, PT ;  /* 0x3f8000000300780b */ /* 0x000fc80003f4d000 */
[----:B------:R-:W-:-:S04]  /*7080*/  SHF.L.U32 R23, R23, 0x1f, RZ ;  /* 0x0000001f17177819 */ /* 0x000fc800000006ff */
[----:B------:R-:W1:Y:S02]  /*7090*/  SYNCS.PHASECHK.TRANS64.TRYWAIT P0, [R0+URZ+0x5890], R23 ;  /* 0x00589017000075a7 */ /* 0x000e6400080011ff */
[----:B-1----:R-:W-:Y:S05]  /*70a0*/  @!P0 BRA `(.L_x_177) ;  /* 0x000000bc00488947 */ /* 0x002fea0003800000 */
.L_x_409:
[----:B------:R-:W-:-:S13]  /*70b0*/  VOTE.ANY P0, P2 ;  /* 0x0000000000ff7806 */ /* 0x000fda0001000100 */
[----:B------:R-:W-:Y:S05]  /*70c0*/  @!P0 BRA `(.L_x_178) ;  /* 0x0000000000308947 */ /* 0x000fea0003800000 */
[----:B------:R-:W-:-:S04]  /*70d0*/  LOP3.LUT R2, R22, 0x100, RZ, 0xfc, !PT ;  /* 0x0000010016027812 */ /* 0x000fc800078efcff */
[----:B------:R-:W-:-:S13]  /*70e0*/  R2UR UR4, R2 ;  /* 0x00000000020472ca */ /* 0x000fda00000e0000 */
[----:B------:R-:W2:Y:S02]  /*70f0*/  LDTM.x16 R4, tmem[UR4] ;  /* 0x00000004000479ee */ /* 0x000ea40008240000 */
[C---:B--2---:R-:W-:Y:S02]  /*7100*/  @P2 FMUL2 R4, R3.reuse.F32, R4.F32x2.HI_LO ;  /* 0x000000040304224a */ /* 0x044fe40000040000 */
[C---:B------:R-:W-:Y:S02]  /*7110*/  @P2 FMUL2 R6, R3.reuse.F32, R6.F32x2.HI_LO ;  /* 0x000000060306224a */ /* 0x040fe40000040000 */
[C---:B------:R-:W-:Y:S02]  /*7120*/  @P2 FMUL2 R8, R3.reuse.F32, R8.F32x2.HI_LO ;  /* 0x000000080308224a */ /* 0x040fe40000040000 */
[C---:B------:R-:W-:Y:S02]  /*7130*/  @P2 FMUL2 R10, R3.reuse.F32, R10.F32x2.HI_LO ;  /* 0x0000000a030a224a */ /* 0x040fe40000040000 */
[----:B------:R-:W-:-:S02]  /*7140*/  @P2 FMUL2 R12, R3.F32, R12.F32x2.HI_LO ;  /* 0x0000000c030c224a */ /* 0x000fc40000040000 */
[C---:B------:R-:W-:Y:S02]  /*7150*/  @P2 FMUL2 R14, R3.reuse.F32, R14.F32x2.HI_LO ;  /* 0x0000000e030e224a */ /* 0x040fe40000040000 */
[C---:B------:R-:W-:Y:S02]  /*7160*/  @P2 FMUL2 R16, R3.reuse.F32, R16.F32x2.HI_LO ;  /* 0x000000100310224a */ /* 0x040fe40000040000 */
[----:B------:R-:W-:-:S04]  /*7170*/  @P2 FMUL2 R18, R3.F32, R18.F32x2.HI_LO ;  /* 0x000000120312224a */ /* 0x000fc80000040000 */
[----:B------:R2:W-:Y:S02]  /*7180*/  STTM.x16 tmem[UR4], R4 ;  /* 0x00000004000079ed */ /* 0x0005e40008240004 */
.L_x_178:
[----:B------:R-:W-:-:S09]  /*7190*/  UISETP.NE.AND UP0, UPT, UR39, URZ, UPT ;  /* 0x000000ff2700728c */ /* 0x000fd2000bf05270 */
[----:B------:R-:W-:Y:S05]  /*71a0*/  BRA.U !UP0, `(.L_x_179) ;  /* 0x0000000108047547 */ /* 0x000fea000b800000 */
[----:B------:R-:W-:Y:S05]  /*71b0*/  BPT.TRAP 0x1 ;  /* 0x000000040000795c */ /* 0x000fea0000300000 */
.L_x_179:
[----:B------:R-:W-:Y:S01]  /*71c0*/  IADD3 R3, PT, PT, R0, 0x5888, RZ ;  /* 0x0000588800037810 */ /* 0x000fe20007ffe0ff */
[----:B------:R-:W-:Y:S02]  /*71d0*/  UISETP.NE.AND UP0, UPT, UR41, URZ, UPT ;  /* 0x000000ff2900728c */ /* 0x000fe4000bf05270 */
[----:B------:R-:W-:Y:S01]  /*71e0*/  ULOP3.LUT UR42, UR42, 0x1, URZ, 0x3c, !UPT ;  /* 0x000000012a2a7892 */ /* 0x000fe2000f8e3cff */
[----:B------:R-:W-:-:S04]  /*71f0*/  PRMT R2, R32, 0x654, R3 ;  /* 0x0000065420027816 */ /* 0x000fc80000000003 */
[----:B------:R3:W-:Y:S01]  /*7200*/  SYNCS.ARRIVE.TRANS64.RED.A1T0 RZ, [R2+URZ], RZ ;  /* 0x000000ff02ff79a7 */ /* 0x0007e200081004ff */
[----:B------:R-:W4:Y:S01]  /*7210*/  FENCE.VIEW.ASYNC.T ;  /* 0x00000000000073c6 */ /* 0x000f220000000200 */
[----:B------:R-:W-:Y:S05]  /*7220*/  BRA.U UP0, `(.L_x_180) ;  /* 0x0000000100087547 */ /* 0x000fea000b800000 */
[----:B------:R-:W-:Y:S05]  /*7230*/  BPT.TRAP 0x1 ;  /* 0x000000040000795c */ /* 0x000fea0000300000 */
[----:B------:R-:W-:Y:S05]  /*7240*/  BPT.TRAP 0x1 ;  /* 0x000000040000795c */ /* 0x000fea0000300000 */
.L_x_180:
[----:B------:R-:W-:Y:S01]  /*7250*/  IADD3 R3, PT, PT, R0, 0x58a0, RZ ;  /* 0x000058a000037810 */ /* 0x000fe20007ffe0ff */
[----:B------:R-:W-:-:S03]  /*7260*/  UISETP.NE.AND UP0, UPT, UR39, URZ, UPT ;  /* 0x000000ff2700728c */ /* 0x000fc6000bf05270 */
[----:B---3--:R-:W-:-:S04]  /*7270*/  PRMT R2, R32, 0x654, R3 ;  /* 0x0000065420027816 */ /* 0x008fc80000000003 */
[----:B----4-:R3:W-:Y:S02]  /*7280*/  SYNCS.ARRIVE.TRANS64.RED.A1T0 RZ, [R2+URZ], RZ ;  /* 0x000000ff02ff79a7 */ /* 0x0107e400081004ff */
[----:B------:R-:W-:Y:S05]  /*7290*/  BRA.U !UP0, `(.L_x_181) ;  /* 0x0000000108047547 */ /* 0x000fea000b800000 */
[----:B------:R-:W-:Y:S05]  /*72a0*/  BPT.TRAP 0x1 ;  /* 0x000000040000795c */ /* 0x000fea0000300000 */
.L_x_181:
[----:B------:R-:W-:Y:S01]  /*72b0*/  IMAD.U32 R3, RZ, RZ, UR42 ;  /* 0x0000002aff037e24 */ /* 0x000fe2000f8e00ff */
[----:B---3--:R-:W-:-:S04]  /*72c0*/  LOP3.LUT R2, R22, 0x80, RZ, 0xfc, !PT ;  /* 0x0000008016027812 */ /* 0x008fc800078efcff */
[----:B------:R-:W-:-:S04]  /*72d0*/  SHF.L.U32 R3, R3, 0x1f, RZ ;  /* 0x0000001f03037819 */ /* 0x000fc800000006ff */
[----:B------:R-:W3:Y:S02]  /*72e0*/  SYNCS.PHASECHK.TRANS64.TRYWAIT P0, [R0+URZ+0x5880], R3 ;  /* 0x00588003000075a7 */ /* 0x000ee400080011ff */
[----:B---3--:R-:W-:Y:S05]  /*72f0*/  @!P0 BRA `(.L_x_182) ;  /* 0x000000b800c88947 */ /* 0x008fea0003800000 */
.L_x_410:
[----:B------:R-:W-:Y:S01]  /*7300*/  R2UR UR4, R2 ;  /* 0x00000000020472ca */ /* 0x000fe200000e0000 */
[----:B------:R-:W-:Y:S01]  /*7310*/  UISETP.NE.AND UP0, UPT, UR41, URZ, UPT ;  /* 0x000000ff2900728c */ /* 0x000fe2000bf05270 */
[----:B------:R-:W-:-:S11]  /*7320*/  PLOP3.LUT P0, PT, PT, PT, PT, 0x80, 0x8 ;  /* 0x000000000008781c */ /* 0x000fd60003f0f070 */
[----:B---3--:R-:W3:Y:S02]  /*7330*/  LDTM.x2 R2, tmem[UR4] ;  /* 0x00000004000279ee */ /* 0x008ee400080c0000 */
[----:B---3--:R-:W-:-:S13]  /*7340*/  FSETP.NEU.AND P3, PT, R2, R3, PT ;  /* 0x000000030200720b */ /* 0x008fda0003f6d000 */
[----:B--2---:R-:W2:Y:S01]  /*7350*/  @P3 LDC R4, c[0x0][0x704] ;  /* 0x0001c100ff043b82 */ /* 0x004ea20000000800 */
[----:B------:R-:W-:Y:S01]  /*7360*/  @P3 FADD R3, R2, -R3 ;  /* 0x8000000302033221 */ /* 0x000fe20000000000 */
[----:B------:R-:W-:-:S03]  /*7370*/  IMAD.MOV.U32 R2, RZ, RZ, 0x3f800000 ;  /* 0x3f800000ff027424 */ /* 0x000fc600078e00ff */
[----:B--2---:R-:W-:-:S05]  /*7380*/  @P3 FMUL R4, R3, R4 ;  /* 0x0000000403043220 */ /* 0x004fca0000400000 */
[----:B------:R-:W-:-:S04]  /*7390*/  @P3 FSETP.GEU.AND P2, PT, R4, -126, PT ;  /* 0xc2fc00000400380b */ /* 0x000fc80003f4e000 */
[----:B------:R-:W-:-:S13]  /*73a0*/  @P3 PLOP3.LUT P0, PT, P2, PT, PT, 0x80, 0x8 ;  /* 0x000000000008381c */ /* 0x000fda000170f070 */
[----:B------:R-:W-:-:S04]  /*73b0*/  @!P0 FMUL R4, R4, 0.5 ;  /* 0x3f00000004048820 */ /* 0x000fc80000400000 */
[----:B------:R-:W2:Y:S02]  /*73c0*/  @P3 MUFU.EX2 R3, R4 ;  /* 0x0000000400033308 */ /* 0x000ea40000000800 */
[----:B--2---:R-:W-:-:S05]  /*73d0*/  @!P0 FMUL R3, R3, R3 ;  /* 0x0000000303038220 */ /* 0x004fca0000400000 */
[----:B------:R-:W-:Y:S01]  /*73e0*/  @P3 MOV R2, R3 ;  /* 0x0000000300023202 */ /* 0x000fe20000000f00 */
[----:B------:R-:W-:Y:S06]  /*73f0*/  BRA.U UP0, `(.L_x_183) ;  /* 0x0000000100047547 */ /* 0x000fec000b800000 */
[----:B------:R-:W-:Y:S05]  /*7400*/  BPT.TRAP 0x1 ;  /* 0x000000040000795c */ /* 0x000fea0000300000 */
.L_x_183:
[----:B------:R-:W2:Y:S01]  /*7410*/  SYNCS.PHASECHK.TRANS64.TRYWAIT P0, [R0+URZ+0x5898], R23 ;  /* 0x00589817000075a7 */ /* 0x000ea200080011ff */
[----:B------:R-:W-:Y:S01]  /*7420*/  FSETP.NEU.AND P2, PT, R2, 1, PT ;  /* 0x3f8000000200780b */ /* 0x000fe20003f4d000 */
[----:B--2---:R-:W-:-:S12]  /*7430*/  @!P0 BRA `(.L_x_184) ;  /* 0x000000b8008c8947 */ /* 0x004fd80003800000 */
.L_x_411:
[----:B------:R-:W-:-:S13]  /*7440*/  VOTE.ANY P0, P2 ;  /* 0x0000000000ff7806 */ /* 0x000fda0001000100 */
[----:B------:R-:W-:Y:S05]  /*7450*/  @!P0 BRA `(.L_x_185) ;  /* 0x0000000000308947 */ /* 0x000fea0003800000 */
[----:B------:R-:W-:-:S04]  /*7460*/  LOP3.LUT R22, R22, 0x180, RZ, 0xfc, !PT ;  /* 0x0000018016167812 */ /* 0x000fc800078efcff */
[----:B------:R-:W-:-:S13]  /*7470*/  R2UR UR4, R22 ;  /* 0x00000000160472ca */ /* 0x000fda00000e0000 */
[----:B------:R-:W3:Y:S02]  /*7480*/  LDTM.x16 R4, tmem[UR4] ;  /* 0x00000004000479ee */ /* 0x000ee40008240000 */
[C---:B---3--:R-:W-:Y:S02]  /*7490*/  @P2 FMUL2 R4, R2.reuse.F32, R4.F32x2.HI_LO ;  /* 0x000000040204224a */ /* 0x048fe40000040000 */
        /* <DEDUP_REMOVED lines=8> */
.L_x_185:
[----:B------:R-:W-:-:S09]  /*7520*/  UISETP.NE.AND UP0, UPT, UR40, URZ, UPT ;  /* 0x000000ff2800728c */ /* 0x000fd2000bf05270 */
[----:B------:R-:W-:Y:S05]  /*7530*/  BRA.U !UP0, `(.L_x_186) ;  /* 0x0000000108047547 */ /* 0x000fea000b800000 */
[----:B------:R-:W-:Y:S05]  /*7540*/  BPT.TRAP 0x1 ;  /* 0x000000040000795c */ /* 0x000fea0000300000 */
.L_x_186:
[----:B---3--:R-:W-:Y:S01]  /*7550*/  PRMT R4, R32, 0x654, R21 ;  /* 0x0000065420047816 */ /* 0x008fe20000000015 */
[----:B------:R-:W-:-:S03]  /*7560*/  UISETP.NE.AND UP0, UPT, UR41, URZ, UPT ;  /* 0x000000ff2900728c */ /* 0x000fc6000bf05270 */
[----:B------:R3:W-:Y:S01]  /*7570*/  SYNCS.ARRIVE.TRANS64.RED.A1T0 RZ, [R4+URZ], RZ ;  /* 0x000000ff04ff79a7 */ /* 0x0007e200081004ff */
[----:B------:R-:W4:Y:S05]  /*7580*/  FENCE.VIEW.ASYNC.T ;  /* 0x00000000000073c6 */ /* 0x000f2a0000000200 */
[----:B------:R-:W-:Y:S05]  /*7590*/  BRA.U UP0, `(.L_x_187) ;  /* 0x0000000100087547 */ /* 0x000fea000b800000 */
[----:B------:R-:W-:Y:S05]  /*75a0*/  BPT.TRAP 0x1 ;  /* 0x000000040000795c */ /* 0x000fea0000300000 */
[----:B------:R-:W-:Y:S05]  /*75b0*/  BPT.TRAP 0x1 ;  /* 0x000000040000795c */ /* 0x000fea0000300000 */
.L_x_187:
[----:B------:R-:W-:Y:S01]  /*75c0*/  VIADD R3, R0, 0x58a8 ;  /* 0x000058a800037836 */ /* 0x000fe20000000000 */
[----:B------:R-:W-:-:S04]  /*75d0*/  ULOP3.LUT UR43, UR43, 0x1, URZ, 0x3c, !UPT ;  /* 0x000000012b2b7892 */ /* 0x000fc8000f8e3cff */
[----:B------:R-:W-:-:S04]  /*75e0*/  PRMT R2, R32, 0x654, R3 ;  /* 0x0000065420027816 */ /* 0x000fc80000000003 */
[----:B----4-:R4:W-:Y:S02]  /*75f0*/  SYNCS.ARRIVE.TRANS64.RED.A1T0 RZ, [R2+URZ], RZ ;  /* 0x000000ff02ff79a7 */ /* 0x0109e400081004ff */
[----:B----4-:R-:W-:Y:S01]  /*7600*/  LOP3.LUT R2, R27, 0x1, RZ, 0x3c, !PT ;  /* 0x000000011b027812 */ /* 0x010fe200078e3cff */
[----:B------:R-:W-:Y:S06]  /*7610*/  @P1 BRA `(.L_x_188) ;  /* 0xfffffff800181947 */ /* 0x000fec000383ffff */
.L_x_173:
[----:B------:R-:W-:-:S09]  /*7620*/  UISETP.NE.AND UP0, UPT, UR39, URZ, UPT ;  /* 0x000000ff2700728c */ /* 0x000fd2000bf05270 */
[----:B------:R-:W-:Y:S05]  /*7630*/  BRA.U !UP0, `(.L_x_189) ;  /* 0x0000000108047547 */ /* 0x000fea000b800000 */
[----:B------:R-:W-:Y:S05]  /*7640*/  BPT.TRAP 0x1 ;  /* 0x000000040000795c */ /* 0x000fea0000300000 */
.L_x_189:
[----:B------:R-:W-:Y:S01]  /*7650*/  IADD3 R35, PT, PT, R0, 0x5888, RZ ;  /* 0x0000588800237810 */ /* 0x000fe20007ffe0ff */
[----:B------:R-:W-:-:S03]  /*7660*/  UISETP.NE.AND UP0, UPT, UR40, URZ, UPT ;  /* 0x000000ff2800728c */ /* 0x000fc6000bf05270 */
[----:B-1----:R-:W-:-:S04]  /*7670*/  PRMT R3, R32, 0x654, R35 ;  /* 0x0000065420037816 */ /* 0x002fc80000000023 */
[----:B------:R1:W-:Y:S02]  /*7680*/  SYNCS.ARRIVE.TRANS64.RED.A1T0 RZ, [R3+URZ], RZ ;  /* 0x000000ff03ff79a7 */ /* 0x0003e400081004ff */
[----:B------:R-:W-:Y:S05]  /*7690*/  BRA.U !UP0, `(.L_x_190) ;  /* 0x0000000108047547 */ /* 0x000fea000b800000 */
[----:B------:R-:W-:Y:S05]  /*76a0*/  BPT.TRAP 0x1 ;  /* 0x000000040000795c */ /* 0x000fea0000300000 */
.L_x_190:
[----:B-1----:R-:W-:Y:S01]  /*76b0*/  SHF.L.U32 R3, R2, 0x1f, RZ ;  /* 0x0000001f02037819 */ /* 0x002fe200000006ff */
[----:B------:R-:W-:-:S03]  /*76c0*/  IMAD.U32 R34, R26, 0x10000, RZ ;  /* 0x000100001a227824 */ /* 0x000fc600078e00ff */
[----:B------:R-:W1:Y:S02]  /*76d0*/  SYNCS.PHASECHK.TRANS64.TRYWAIT P0, [R0+URZ+0x5870], R3 ;  /* 0x00587003000075a7 */ /* 0x000e6400080011ff */
[----:B------:R-:W-:Y:S01]  /*76e0*/  LOP3.LUT R34, R34, 0x600000, RZ, 0xc0, !PT ;  /* 0x0060000022227812 */ /* 0x000fe200078ec0ff */
[----:B-1----:R-:W-:Y:S06]  /*76f0*/  @!P0 BRA `(.L_x_191) ;  /* 0x000000b400f08947 */ /* 0x002fec0003800000 */
.L_x_412:
[----:B------:R-:W-:Y:S05]  /*7700*/  WARPSYNC.ALL ;  /* 0x0000000000007948 */ /* 0x000fea0003800000 */
[----:B------:R-:W-:Y:S01]  /*7710*/  R2UR UR4, R34 ;  /* 0x00000000220472ca */ /* 0x000fe200000e0000 */
[----:B------:R-:W-:-:S12]  /*7720*/  UISETP.NE.AND UP0, UPT, UR40, URZ, UPT ;  /* 0x000000ff2800728c */ /* 0x000fd8000bf05270 */
[----:B-1----:R-:W1:Y:S02]  /*7730*/  LDTM.x2 R2, tmem[UR4] ;  /* 0x00000004000279ee */ /* 0x002e6400080c0000 */
[----:B-1----:R-:W-:Y:S05]  /*7740*/  BRA.U !UP0, `(.L_x_192) ;  /* 0x0000000108047547 */ /* 0x002fea000b800000 */
[----:B------:R-:W-:Y:S05]  /*7750*/  BPT.TRAP 0x1 ;  /* 0x000000040000795c */ /* 0x000fea0000300000 */
.L_x_192:
[----:B------:R1:W-:Y:S01]  /*7760*/  SYNCS.ARRIVE.TRANS64.RED.A1T0 RZ, [R4+URZ], RZ ;  /* 0x000000ff04ff79a7 */ /* 0x0003e200081004ff */
[----:B------:R-:W-:-:S09]  /*7770*/  UISETP.NE.AND UP0, UPT, UR41, URZ, UPT ;  /* 0x000000ff2900728c */ /* 0x000fd2000bf05270 */
[----:B------:R-:W-:Y:S05]  /*7780*/  BRA.U UP0, `(.L_x_193) ;  /* 0x0000000100047547 */ /* 0x000fea000b800000 */
[----:B------:R-:W-:Y:S05]  /*7790*/  BPT.TRAP 0x1 ;  /* 0x000000040000795c */ /* 0x000fea0000300000 */
.L_x_193:
[----:B-123--:R-:W-:-:S04]  /*77a0*/  MOV R4, UR43 ;  /* 0x0000002b00047c02 */ /* 0x00efc80008000f00 */
[----:B------:R-:W-:-:S04]  /*77b0*/  SHF.L.U32 R5, R4, 0x1f, RZ ;  /* 0x0000001f04057819 */ /* 0x000fc800000006ff */
[----:B------:R-:W1:Y:S02]  /*77c0*/  SYNCS.PHASECHK.TRANS64.TRYWAIT P0, [R0+URZ+0x5890], R5 ;  /* 0x00589005000075a7 */ /* 0x000e6400080011ff */
[----:B-1----:R-:W-:Y:S05]  /*77d0*/  @!P0 BRA `(.L_x_194) ;  /* 0x000000b400cc8947 */ /* 0x002fea0003800000 */
.L_x_413:
[----:B------:R-:W-:-:S09]  /*77e0*/  UISETP.NE.AND UP0, UPT, UR41, URZ, UPT ;  /* 0x000000ff2900728c */ /* 0x000fd2000bf05270 */
[----:B------:R-:W-:Y:S05]  /*77f0*/  BRA.U UP0, `(.L_x_195) ;  /* 0x0000000100047547 */ /* 0x000fea000b800000 */
[----:B------:R-:W-:Y:S05]  /*7800*/  BPT.TRAP 0x1 ;  /* 0x000000040000795c */ /* 0x000fea0000300000 */
.L_x_195:
[----:B-1----:R-:W-:Y:S01]  /*7810*/  SHF.L.U32 R5, R28, 0x1f, RZ ;  /* 0x0000001f1c057819 */ /* 0x002fe200000006ff */
[----:B------:R-:W1:Y:S01]  /*7820*/  S2R R7, SR_SWINHI ;  /* 0x0000000000077919 */ /* 0x000e620000002f00 */
[----:B------:R-:W-:Y:S02]  /*7830*/  IMAD.SHL.U32 R36, R26, 0x10, RZ ;  /* 0x000000101a247824 */ /* 0x000fe400078e00ff */
[----:B------:R-:W2:Y:S03]  /*7840*/  SYNCS.PHASECHK.TRANS64.TRYWAIT P2, [R0+URZ+0x58c0], R5 ;  /* 0x0058c005000075a7 */ /* 0x000ea600080411ff */
[----:B------:R-:W-:Y:S02]  /*7850*/  LOP3.LUT R36, R36, 0x7f0, RZ, 0xc0, !PT ;  /* 0x000007f024247812 */ /* 0x000fe400078ec0ff */
[----:B------:R-:W-:Y:S02]  /*7860*/  MOV R40, R0 ;  /* 0x0000000000287202 */ /* 0x000fe40000000f00 */
[----:B-1----:R-:W-:-:S03]  /*7870*/  MOV R41, R7 ;  /* 0x0000000700297202 */ /* 0x002fc60000000f00 */
[----:B------:R-:W-:-:S03]  /*7880*/  IMAD.WIDE.U32 R40, R36, 0x2, R40 ;  /* 0x0000000224287825 */ /* 0x000fc600078e0028 */
[C---:B------:R-:W-:Y:S02]  /*7890*/  IADD3 R9, P0, PT, R40.reuse, 0x3810, RZ ;  /* 0x0000381028097810 */ /* 0x040fe40007f1e0ff */
[----:B------:R-:W-:-:S03]  /*78a0*/  IADD3 R7, P1, PT, R40, 0x3800, RZ ;  /* 0x0000380028077810 */ /* 0x000fc60007f3e0ff */
[--C-:B------:R-:W-:Y:S02]  /*78b0*/  IMAD.X R39, RZ, RZ, R41.reuse, P0 ;  /* 0x000000ffff277224 */ /* 0x100fe400000e0629 */
[----:B------:R-:W-:-:S03]  /*78c0*/  IMAD.X R41, RZ, RZ, R41, P1 ;  /* 0x000000ffff297224 */ /* 0x000fc600008e0629 */
[----:B------:R-:W-:Y:S02]  /*78d0*/  SHF.R.U64 R4, R9, 0x3, R39 ;  /* 0x0000000309047819 */ /* 0x000fe40000001227 */
[----:B------:R-:W-:Y:S01]  /*78e0*/  SHF.R.U64 R6, R7, 0x3, R41 ;  /* 0x0000000307067819 */ /* 0x000fe20000001229 */
[----:B--2---:R-:W-:Y:S06]  /*78f0*/  @!P2 BRA `(.L_x_196) ;  /* 0x000000b40098a947 */ /* 0x004fec0003800000 */
.L_x_414:
[----:B------:R-:W-:Y:S05]  /*7900*/  WARPSYNC.ALL ;  /* 0x0000000000007948 */ /* 0x000fea0003800000 */
[----:B------:R-:W-:Y:S02]  /*7910*/  LOP3.LUT R38, R9, 0x10, R4, 0x78, !PT ;  /* 0x0000001009267812 */ /* 0x000fe400078e7804 */
[----:B------:R-:W-:Y:S02]  /*7920*/  LOP3.LUT R40, R7, 0x10, R6, 0x78, !PT ;  /* 0x0000001007287812 */ /* 0x000fe400078e7806 */
[----:B------:R-:W-:Y:S01]  /*7930*/  LOP3.LUT R4, R34, 0x100, RZ, 0xfc, !PT ;  /* 0x0000010022047812 */ /* 0x000fe200078efcff */
[----:B------:R-:W2:Y:S01]  /*7940*/  LDCU UR5, c[0x0][0x708] ;  /* 0x0000e100ff0577ac */ /* 0x000ea20008000800 */
[----:B------:R-:W3:Y:S01]  /*7950*/  MUFU.RCP R20, R2 ;  /* 0x0000000200147308 */ /* 0x000ee20000001000 */
[----:B------:R-:W4:Y:S01]  /*7960*/  LDC R33, c[0x0][0x708] ;  /* 0x0001c200ff217b82 */ /* 0x000f220000000800 */
[----:B------:R-:W-:Y:S01]  /*7970*/  R2UR UR4, R4 ;  /* 0x00000000040472ca */ /* 0x000fe200000e0000 */
[----:B------:R-:W-:-:S12]  /*7980*/  BSSY.RECONVERGENT B2, `(.L_x_197) ;  /* 0x000000d000027945 */ /* 0x000fd80003800200 */
[----:B-1----:R-:W1:Y:S01]  /*7990*/  LDTM.x16 R4, tmem[UR4] ;  /* 0x00000004000479ee */ /* 0x002e620008240000 */
[----:B--2---:R-:W-:Y:S01]  /*79a0*/  MOV R23, UR5 ;  /* 0x0000000500177c02 */ /* 0x004fe20008000f00 */
[----:B---3--:R-:W-:-:S03]  /*79b0*/  FFMA R21, -R2, R20, 1 ;  /* 0x3f80000002157423 */ /* 0x008fc60000000114 */
[----:B------:R-:W2:Y:S01]  /*79c0*/  FCHK P0, R23, R2 ;  /* 0x0000000217007302 */ /* 0x000ea20000000000 */
[----:B------:R-:W-:-:S04]  /*79d0*/  FFMA R21, R20, R21, R20 ;  /* 0x0000001514157223 */ /* 0x000fc80000000014 */
[----:B------:R-:W-:-:S04]  /*79e0*/  FFMA R20, R21, UR5, RZ ;  /* 0x0000000515147c23 */ /* 0x000fc800080000ff */
[----:B------:R-:W-:-:S04]  /*79f0*/  FFMA R37, -R2, R20, UR5 ;  /* 0x0000000502257e23 */ /* 0x000fc80008000114 */
[----:B------:R-:W-:Y:S01]  /*7a00*/  FFMA R37, R21, R37, R20 ;  /* 0x0000002515257223 */ /* 0x000fe20000000014 */
[----:B-12---:R-:W-:Y:S05]  /*7a10*/  @!P0 BRA `(.L_x_198) ;  /* 0x00000000000c8947 */ /* 0x006fea0003800000 */
[----:B------:R-:W-:Y:S02]  /*7a20*/  MOV R22, 0x7a40 ;  /* 0x00007a4000167802 */ /* 0x000fe40000000f00 */
[----:B----4-:R-:W-:Y:S05]  /*7a30*/  CALL.REL.NOINC `($__internal_3_$__cuda_sm3x_div_rn_noftz_f32_slowpath) ;  /* 0x000000c0008c7944 */ /* 0x010fea0003c00000 */
[----:B------:R-:W-:Y:S02]  /*7a40*/  MOV R37, R20 ;  /* 0x0000001400257202 */ /* 0x000fe40000000f00 */
.L_x_198:
[----:B------:R-:W-:Y:S05]  /*7a50*/  BSYNC.RECONVERGENT B2 ;  /* 0x0000000000027941 */ /* 0x000fea0003800200 */
.L_x_197:
[----:B------:R-:W1:Y:S01]  /*7a60*/  LDCU.64 UR4, c[0x0][0x880] ;  /* 0x00011000ff0477ac */ /* 0x000e620008000a00 */
[C---:B------:R-:W-:Y:S02]  /*7a70*/  FMUL2 R4, R37.reuse.F32, R4.F32x2.HI_LO ;  /* 0x000000042504724a */ /* 0x040fe40000040000 */
[C---:B------:R-:W-:Y:S02]  /*7a80*/  FMUL2 R6, R37.reuse.F32, R6.F32x2.HI_LO ;  /* 0x000000062506724a */ /* 0x040fe40000040000 */
[----:B------:R-:W-:Y:S01]  /*7a90*/  FMUL2 R20, R37.F32, R8.F32x2.HI_LO ;  /* 0x000000082514724a */ /* 0x000fe20000040000 */
[----:B------:R-:W-:Y:S01]  /*7aa0*/  F2FP.F16.F32.PACK_AB R8, R5, R4 ;  /* 0x000000040508723e */ /* 0x000fe200000000ff */
        /* <DEDUP_REMOVED lines=10> */
[----:B------:R2:W-:Y:S01]  /*7b50*/  ST.E.128 desc[UR44][R40.64], R8 ;  /* 0x0000000828007985 */ /* 0x0005e2000c101d2c */
[----:B------:R-:W-:Y:S01]  /*7b60*/  F2FP.F16.F32.PACK_AB R6, R17, R16 ;  /* 0x000000101106723e */ /* 0x000fe200000000ff */
[----:B-1----:R-:W-:Y:S01]  /*7b70*/  UISETP.NE.U32.AND UP0, UPT, UR4, URZ, UPT ;  /* 0x000000ff0400728c */ /* 0x002fe2000bf05070 */
[----:B------:R-:W-:-:S03]  /*7b80*/  F2FP.F16.F32.PACK_AB R7, R19, R18 ;  /* 0x000000121307723e */ /* 0x000fc600000000ff */
[----:B------:R-:W-:Y:S02]  /*7b90*/  UISETP.NE.AND.EX UP0, UPT, UR5, URZ, UPT, UP0 ;  /* 0x000000ff0500728c */ /* 0x000fe4000bf05300 */
[----:B------:R2:W-:Y:S01]  /*7ba0*/  ST.E.128 desc[UR44][R38.64], R4 ;  /* 0x0000000426007985 */ /* 0x0005e2000c101d2c */
[----:B------:R-:W-:Y:S01]  /*7bb0*/  @!PT LDS RZ, [RZ] ;  /* 0x00000000fffff984 */ /* 0x000fe20000000800 */
[----:B------:R-:W-:Y:S01]  /*7bc0*/  @!PT LDS RZ, [RZ] ;  /* 0x00000000fffff984 */ /* 0x000fe20000000800 */
[----:B------:R-:W-:Y:S01]  /*7bd0*/  @!PT LDS RZ, [RZ] ;  /* 0x00000000fffff984 */ /* 0x000fe20000000800 */
[----:B------:R-:W-:Y:S01]  /*7be0*/  @!PT LDS RZ, [RZ] ;  /* 0x00000000fffff984 */ /* 0x000fe20000000800 */
[----:B------:R1:W-:Y:S06]  /*7bf0*/  MEMBAR.ALL.CTA ;  /* 0x0000000000007992 */ /* 0x0003ec0000008000 */
[----:B-1----:R-:W1:Y:S01]  /*7c00*/  FENCE.VIEW.ASYNC.S ;  /* 0x00000000000073c6 */ /* 0x002e620000000000 */
[----:B------:R-:W-:Y:S05]  /*7c10*/  BRA.U !UP0, `(.L_x_199) ;  /* 0x0000000508347547 */ /* 0x000fea000b800000 */
[C---:B------:R-:W-:Y:S01]  /*7c20*/  FSETP.GEU.AND P0, PT, R2.reuse, 1.175494350822287508e-38, PT ;  /* 0x008000000200780b */ /* 0x040fe20003f0e000 */
[----:B--2---:R-:W-:Y:S01]  /*7c30*/  HFMA2 R4, -RZ, RZ, 1.5048828125, 33.21875 ;  /* 0x3e055027ff047431 */ /* 0x004fe200000001ff */
[----:B------:R-:W2:Y:S01]  /*7c40*/  LDC R5, c[0x0][0x904] ;  /* 0x00024100ff057b82 */ /* 0x000ea20000000800 */
[----:B------:R-:W3:Y:S01]  /*7c50*/  LDCU.64 UR4, c[0x0][0x908] ;  /* 0x00012100ff0477ac */ /* 0x000ee20008000a00 */
[----:B------:R-:W-:Y:S01]  /*7c60*/  FSEL R9, RZ, -23, P0 ;  /* 0xc1b80000ff097808 */ /* 0x000fe20000000000 */
[----:B------:R-:W-:Y:S08]  /*7c70*/  BSSY.RECONVERGENT B0, `(.L_x_199) ;  /* 0x0000047000007945 */ /* 0x000ff00003800200 */
[----:B------:R-:W-:-:S05]  /*7c80*/  @!P0 FMUL R2, R2, 8388608 ;  /* 0x4b00000002028820 */ /* 0x000fca0000400000 */
[C---:B------:R-:W-:Y:S02]  /*7c90*/  IADD3 R13, PT, PT, R2.reuse, -0x3f2aaaab, RZ ;  /* 0xc0d55555020d7810 */ /* 0x040fe40007ffe0ff */
[----:B------:R-:W-:Y:S01]  /*7ca0*/  ISETP.GT.U32.AND P1, PT, R2, 0x7f7fffff, PT ;  /* 0x7f7fffff0200780c */ /* 0x000fe20003f24070 */
[----:B---3--:R-:W-:Y:S01]  /*7cb0*/  IMAD.HI.U32 R11, R30, UR4, RZ ;  /* 0x000000041e0b7c27 */ /* 0x008fe2000f8e00ff */
[----:B------:R-:W-:Y:S01]  /*7cc0*/  LOP3.LUT R13, R13, 0xff800000, RZ, 0xc0, !PT ;  /* 0xff8000000d0d7812 */ /* 0x000fe200078ec0ff */
[----:B------:R-:W3:Y:S03]  /*7cd0*/  LDCU UR4, c[0x0][0x380] ;  /* 0x00007000ff0477ac */ /* 0x000ee60008000800 */
[-C--:B------:R-:W-:Y:S02]  /*7ce0*/  IADD3 R7, PT, PT, R2, -R13.reuse, RZ ;  /* 0x8000000d02077210 */ /* 0x080fe40007ffe0ff */
[----:B------:R-:W-:Y:S01]  /*7cf0*/  SHF.R.U32.HI R11, RZ, UR5, R11 ;  /* 0x00000005ff0b7c19 */ /* 0x000fe2000801160b */
[----:B------:R-:W5:Y:S01]  /*7d00*/  LDCU UR5, c[0x0][0x700] ;  /* 0x0000e000ff0577ac */ /* 0x000f620008000800 */
[----:B--2---:R-:W-:Y:S01]  /*7d10*/  ISETP.NE.AND P0, PT, R5, 0x1, PT ;  /* 0x000000010500780c */ /* 0x004fe20003f05270 */
[----:B------:R-:W-:Y:S01]  /*7d20*/  FADD R7, R7, -1 ;  /* 0xbf80000007077421 */ /* 0x000fe20000000000 */
[----:B------:R-:W-:-:S03]  /*7d30*/  I2FP.F32.S32 R8, R13 ;  /* 0x0000000d00087245 */ /* 0x000fc60000201400 */
[C---:B------:R-:W-:Y:S02]  /*7d40*/  FFMA R4, R7.reuse, -R4, 0.14084610342979431152 ;  /* 0x3e1039f607047423 */ /* 0x040fe40000000804 */
[----:B------:R-:W-:Y:S01]  /*7d50*/  FFMA R8, R8, 1.1920928955078125e-07, R9 ;  /* 0x3400000008087823 */ /* 0x000fe20000000009 */
[----:B------:R-:W-:Y:S01]  /*7d60*/  MOV R9, 0x7f800000 ;  /* 0x7f80000000097802 */ /* 0x000fe20000000f00 */
[----:B------:R-:W-:Y:S01]  /*7d70*/  FFMA R6, R7, R4, -0.12148627638816833496 ;  /* 0xbdf8cdcc07067423 */ /* 0x000fe20000000004 */
[----:B------:R-:W-:-:S03]  /*7d80*/  SEL R4, R30, R11, !P0 ;  /* 0x0000000b1e047207 */ /* 0x000fc60004000000 */
[----:B------:R-:W-:Y:S01]  /*7d90*/  FFMA R6, R7, R6, 0.13980610668659210205 ;  /* 0x3e0f295507067423 */ /* 0x000fe20000000006 */
[----:B------:R-:W-:-:S03]  /*7da0*/  IADD3 R4, PT, PT, -R4, RZ, RZ ;  /* 0x000000ff04047210 */ /* 0x000fc60007ffe1ff */
[----:B------:R-:W-:Y:S02]  /*7db0*/  FFMA R6, R7, R6, -0.16684235632419586182 ;  /* 0xbe2ad8b907067423 */ /* 0x000fe40000000006 */
[----:B------:R-:W-:Y:S02]  /*7dc0*/  IMAD R4, R5, R4, R30 ;  /* 0x0000000405047224 */ /* 0x000fe400078e021e */
[----:B------:R-:W-:-:S03]  /*7dd0*/  FFMA R6, R7, R6, 0.20012299716472625732 ;  /* 0x3e4ced0b07067423 */ /* 0x000fc60000000006 */
[----:B------:R-:W-:Y:S01]  /*7de0*/  LEA R4, R4, R29, 0x8 ;  /* 0x0000001d04047211 */ /* 0x000fe200078e40ff */
[----:B------:R-:W-:-:S03]  /*7df0*/  FFMA R6, R7, R6, -0.24999669194221496582 ;  /* 0xbe7fff2207067423 */ /* 0x000fc60000000006 */
[----:B---3--:R-:W-:Y:S01]  /*7e00*/  ISETP.GE.AND P0, PT, R4, UR4, PT ;  /* 0x0000000404007c0c */ /* 0x008fe2000bf06270 */
[----:B------:R-:W-:-:S04]  /*7e10*/  FFMA R6, R7, R6, 0.33333182334899902344 ;  /* 0x3eaaaa7807067423 */ /* 0x000fc80000000006 */
[----:B------:R-:W-:-:S04]  /*7e20*/  FFMA R6, R7, R6, -0.5 ;  /* 0xbf00000007067423 */ /* 0x000fc80000000006 */
[----:B------:R-:W-:-:S04]  /*7e30*/  FMUL R6, R7, R6 ;  /* 0x0000000607067220 */ /* 0x000fc80000400000 */
[----:B------:R-:W-:-:S04]  /*7e40*/  FFMA R7, R7, R6, R7 ;  /* 0x0000000607077223 */ /* 0x000fc80000000007 */
[----:B------:R-:W-:Y:S01]  /*7e50*/  FFMA R7, R8, 0.69314718246459960938, R7 ;  /* 0x3f31721808077823 */ /* 0x000fe20000000007 */
[C---:B------:R-:W-:Y:S01]  /*7e60*/  @P1 FFMA R7, R2.reuse, R9, +INF ;  /* 0x7f80000002071423 */ /* 0x040fe20000000009 */
[----:B------:R-:W-:-:S04]  /*7e70*/  FSETP.NEU.AND P1, PT, R2, RZ, PT ;  /* 0x000000ff0200720b */ /* 0x000fc80003f2d000 */
[----:B------:R-:W-:-:S05]  /*7e80*/  FSEL R6, R7, -INF , P1 ;  /* 0xff80000007067808 */ /* 0x000fca0000800000 */
[----:B-----5:R-:W-:Y:S01]  /*7e90*/  FFMA R6, R3, UR5, R6 ;  /* 0x0000000503067c23 */ /* 0x020fe20008000006 */
[----:B------:R-:W-:Y:S06]  /*7ea0*/  @P0 BRA `(.L_x_200) ;  /* 0x00000000008c0947 */ /* 0x000fec0003800000 */
[----:B------:R-:W2:Y:S01]  /*7eb0*/  LDC R7, c[0x0][0x38c] ;  /* 0x0000e300ff077b82 */ /* 0x000ea20000000800 */
[----:B------:R-:W-:Y:S01]  /*7ec0*/  MOV R8, RZ ;  /* 0x000000ff00087202 */ /* 0x000fe20000000f00 */
[----:B------:R-:W3:Y:S01]  /*7ed0*/  LDCU UR6, c[0x0][0x890] ;  /* 0x00011200ff0677ac */ /* 0x000ee20008000800 */
[----:B------:R-:W5:Y:S01]  /*7ee0*/  LDCU.64 UR4, c[0x0][0x888] ;  /* 0x00011100ff0477ac */ /* 0x000f620008000a00 */
[----:B---3--:R-:W-:Y:S01]  /*7ef0*/  IMAD R4, R25, UR6, R4 ;  /* 0x0000000619047c24 */ /* 0x008fe2000f8e0204 */
[----:B--2---:R-:W-:-:S04]  /*7f00*/  IABS R5, R7 ;  /* 0x0000000700057213 */ /* 0x004fc80000000000 */
[----:B------:R-:W2:Y:S08]  /*7f10*/  I2F.RP R10, R5 ;  /* 0x00000005000a7306 */ /* 0x000eb00000209400 */
[----:B--2---:R-:W2:Y:S02]  /*7f20*/  MUFU.RCP R9, R10 ;  /* 0x0000000a00097308 */ /* 0x004ea40000001000 */
[----:B--2---:R-:W-:-:S06]  /*7f30*/  IADD3 R9, PT, PT, R9, 0xffffffe, RZ ;  /* 0x0ffffffe09097810 */ /* 0x004fcc0007ffe0ff */
[----:B------:R-:W2:Y:S02]  /*7f40*/  F2I.FTZ.U32.TRUNC.NTZ R9, R9 ;  /* 0x0000000900097305 */ /* 0x000ea4000021f000 */
[----:B--2---:R-:W-:-:S04]  /*7f50*/  IMAD.MOV R2, RZ, RZ, -R9 ;  /* 0x000000ffff027224 */ /* 0x004fc800078e0a09 */
[----:B------:R-:W-:Y:S01]  /*7f60*/  IMAD R3, R2, R5, RZ ;  /* 0x0000000502037224 */ /* 0x000fe200078e02ff */
[----:B------:R-:W-:-:S03]  /*7f70*/  IABS R2, R24 ;  /* 0x0000001800027213 */ /* 0x000fc60000000000 */
[----:B------:R-:W-:-:S04]  /*7f80*/  IMAD.HI.U32 R3, R9, R3, R8 ;  /* 0x0000000309037227 */ /* 0x000fc800078e0008 */
[----:B------:R-:W-:-:S04]  /*7f90*/  IMAD.MOV.U32 R8, RZ, RZ, R2 ;  /* 0x000000ffff087224 */ /* 0x000fc800078e0002 */
[----:B------:R-:W-:-:S05]  /*7fa0*/  IMAD.HI.U32 R3, R3, R8, RZ ;  /* 0x0000000803037227 */ /* 0x000fca00078e00ff */
[----:B------:R-:W-:-:S05]  /*7fb0*/  IADD3 R2, PT, PT, -R3, RZ, RZ ;  /* 0x000000ff03027210 */ /* 0x000fca0007ffe1ff */
[C---:B------:R-:W-:Y:S02]  /*7fc0*/  IMAD R2, R5.reuse, R2, R8 ;  /* 0x0000000205027224 */ /* 0x040fe400078e0208 */
[----:B------:R-:W2:Y:S03]  /*7fd0*/  LDC.64 R8, c[0x0][0x880] ;  /* 0x00022000ff087b82 */ /* 0x000ea60000000a00 */
[----:B------:R-:W-:-:S13]  /*7fe0*/  ISETP.GT.U32.AND P0, PT, R5, R2, PT ;  /* 0x000000020500720c */ /* 0x000fda0003f04070 */
[----:B------:R-:W-:Y:S01]  /*7ff0*/  @!P0 IMAD.IADD R2, R2, 0x1, -R5 ;  /* 0x0000000102028824 */ /* 0x000fe200078e0a05 */
[----:B------:R-:W-:Y:S02]  /*8000*/  @!P0 IADD3 R3, PT, PT, R3, 0x1, RZ ;  /* 0x0000000103038810 */ /* 0x000fe40007ffe0ff */
[----:B------:R-:W-:Y:S02]  /*8010*/  ISETP.NE.AND P0, PT, R7, RZ, PT ;  /* 0x000000ff0700720c */ /* 0x000fe40003f05270 */
[----:B------:R-:W-:Y:S02]  /*8020*/  ISETP.GE.U32.AND P2, PT, R2, R5, PT ;  /* 0x000000050200720c */ /* 0x000fe40003f46070 */
[----:B------:R-:W-:-:S04]  /*8030*/  LOP3.LUT R2, R24, R7, RZ, 0x3c, !PT ;  /* 0x0000000718027212 */ /* 0x000fc800078e3cff */
[----:B------:R-:W-:-:S07]  /*8040*/  ISETP.GE.AND P1, PT, R2, RZ, PT ;  /* 0x000000ff0200720c */ /* 0x000fce0003f26270 */
[----:B------:R-:W-:-:S06]  /*8050*/  @P2 VIADD R3, R3, 0x1 ;  /* 0x0000000103032836 */ /* 0x000fcc0000000000 */
[----:B------:R-:W-:Y:S02]  /*8060*/  @!P1 IADD3 R3, PT, PT, -R3, RZ, RZ ;  /* 0x000000ff03039210 */ /* 0x000fe40007ffe1ff */
[----:B------:R-:W-:-:S04]  /*8070*/  @!P0 LOP3.LUT R3, RZ, R7, RZ, 0x33, !PT ;  /* 0x00000007ff038212 */ /* 0x000fc800078e33ff */
[C---:B------:R-:W-:Y:S01]  /*8080*/  IADD3 R2, PT, PT, -R3.reuse, RZ, RZ ;  /* 0x000000ff03027210 */ /* 0x040fe20007ffe1ff */
[----:B-----5:R-:W-:-:S04]  /*8090*/  IMAD R4, R3, UR5, R4 ;  /* 0x0000000503047c24 */ /* 0x020fc8000f8e0204 */
[----:B------:R-:W-:-:S04]  /*80a0*/  IMAD R7, R7, R2, R24 ;  /* 0x0000000207077224 */ /* 0x000fc800078e0218 */
[----:B------:R-:W-:-:S04]  /*80b0*/  IMAD R7, R7, UR4, R4 ;  /* 0x0000000407077c24 */ /* 0x000fc8000f8e0204 */
[----:B--2---:R-:W-:-:S05]  /*80c0*/  IMAD.WIDE R8, R7, 0x4, R8 ;  /* 0x0000000407087825 */ /* 0x004fca00078e0208 */
[----:B------:R2:W-:Y:S02]  /*80d0*/  STG.E desc[UR44][R8.64], R6 ;  /* 0x0000000608007986 */ /* 0x0005e4000c10192c */
.L_x_200:
[----:B------:R-:W-:Y:S05]  /*80e0*/  BSYNC.RECONVERGENT B0 ;  /* 0x0000000000007941 */ /* 0x000fea0003800200 */
.L_x_199:
[----:B------:R-:W-:Y:S01]  /*80f0*/  UISETP.NE.AND UP1, UPT, UR41, URZ, UPT ;  /* 0x000000ff2900728c */ /* 0x000fe2000bf25270 */
[----:B------:R-:W-:-:S08]  /*8100*/  NOP ;  /* 0x0000000000007918 */ /* 0x000fd00000000000 */
[----:B------:R-:W-:Y:S05]  /*8110*/  BRA.U UP1, `(.L_x_201) ;  /* 0x0000000101087547 */ /* 0x000fea000b800000 */
[----:B------:R-:W-:Y:S05]  /*8120*/  BPT.TRAP 0x1 ;  /* 0x000000040000795c */ /* 0x000fea0000300000 */
[----:B------:R-:W-:Y:S05]  /*8130*/  BPT.TRAP 0x1 ;  /* 0x000000040000795c */ /* 0x000fea0000300000 */
.L_x_201:
[----:B------:R-:W-:Y:S01]  /*8140*/  IADD3 R3, PT, PT, R0, 0x58a0, RZ ;  /* 0x000058a000037810 */ /* 0x000fe20007ffe0ff */
[----:B------:R-:W-:-:S03]  /*8150*/  UISETP.NE.AND UP1, UPT, UR41, URZ, UPT ;  /* 0x000000ff2900728c */ /* 0x000fc6000bf25270 */
[----:B------:R-:W-:-:S04]  /*8160*/  PRMT R2, R32, 0x654, R3 ;  /* 0x0000065420027816 */ /* 0x000fc80000000003 */
[----:B-1----:R1:W-:Y:S02]  /*8170*/  SYNCS.ARRIVE.TRANS64.RED.A1T0 RZ, [R2+URZ], RZ ;  /* 0x000000ff02ff79a7 */ /* 0x0023e400081004ff */
[----:B------:R-:W-:Y:S05]  /*8180*/  BRA.U UP1, `(.L_x_202) ;  /* 0x0000000101047547 */ /* 0x000fea000b800000 */
[----:B------:R-:W-:Y:S05]  /*8190*/  BPT.TRAP 0x1 ;  /* 0x000000040000795c */ /* 0x000fea0000300000 */
.L_x_202:
[----:B------:R3:W-:Y:S01]  /*81a0*/  SYNCS.ARRIVE.TRANS64.A1T0 RZ, [R0+URZ+0x58b0], RZ ;  /* 0x0058b0ff00ff79a7 */ /* 0x0007e200081000ff */
[----:B------:R-:W-:-:S09]  /*81b0*/  UISETP.NE.AND UP1, UPT, UR39, URZ, UPT ;  /* 0x000000ff2700728c */ /* 0x000fd2000bf25270 */
[----:B------:R-:W-:Y:S05]  /*81c0*/  BRA.U !UP1, `(.L_x_203) ;  /* 0x0000000109047547 */ /* 0x000fea000b800000 */
[----:B------:R-:W-:Y:S05]  /*81d0*/  BPT.TRAP 0x1 ;  /* 0x000000040000795c */ /* 0x000fea0000300000 */
.L_x_203:
[----:B------:R-:W-:Y:S01]  /*81e0*/  ULOP3.LUT UR4, UR42, 0x1, URZ, 0x3c, !UPT ;  /* 0x000000012a047892 */ /* 0x000fe2000f8e3cff */
[----:B-1----:R-:W-:-:S05]  /*81f0*/  LOP3.LUT R2, R34, 0x80, RZ, 0xfc, !PT ;  /* 0x0000008022027812 */ /* 0x002fca00078efcff */
[----:B------:R-:W-:-:S05]  /*8200*/  IMAD.U32 R3, RZ, RZ, UR4 ;  /* 0x00000004ff037e24 */ /* 0x000fca000f8e00ff */
[----:B------:R-:W-:-:S04]  /*8210*/  SHF.L.U32 R3, R3, 0x1f, RZ ;  /* 0x0000001f03037819 */ /* 0x000fc800000006ff */
[----:B------:R-:W1:Y:S02]  /*8220*/  SYNCS.PHASECHK.TRANS64.TRYWAIT P0, [R0+URZ+0x5880], R3 ;  /* 0x00588003000075a7 */ /* 0x000e6400080011ff */
[----:B-1----:R-:W-:Y:S05]  /*8230*/  @!P0 BRA `(.L_x_204) ;  /* 0x000000ac005c8947 */ /* 0x002fea0003800000 */
.L_x_415:
[----:B------:R-:W-:Y:S01]  /*8240*/  R2UR UR4, R2 ;  /* 0x00000000020472ca */ /* 0x000fe200000e0000 */
[----:B------:R-:W-:-:S12]  /*8250*/  UISETP.NE.AND UP1, UPT, UR39, URZ, UPT ;  /* 0x000000ff2700728c */ /* 0x000fd8000bf25270 */
[----:B-1----:R-:W1:Y:S02]  /*8260*/  LDTM.x2 R2, tmem[UR4] ;  /* 0x00000004000279ee */ /* 0x002e6400080c0000 */
[----:B-1----:R-:W-:Y:S05]  /*8270*/  BRA.U !UP1, `(.L_x_205) ;  /* 0x0000000109047547 */ /* 0x002fea000b800000 */
[----:B------:R-:W-:Y:S05]  /*8280*/  BPT.TRAP 0x1 ;  /* 0x000000040000795c */ /* 0x000fea0000300000 */
.L_x_205:
[----:B------:R-:W-:Y:S01]  /*8290*/  PRMT R35, R32, 0x654, R35 ;  /* 0x0000065420237816 */ /* 0x000fe20000000023 */
[----:B------:R-:W-:-:S03]  /*82a0*/  UISETP.NE.AND UP1, UPT, UR41, URZ, UPT ;  /* 0x000000ff2900728c */ /* 0x000fc6000bf25270 */
[----:B------:R1:W-:Y:S06]  /*82b0*/  SYNCS.ARRIVE.TRANS64.RED.A1T0 RZ, [R35+URZ], RZ ;  /* 0x000000ff23ff79a7 */ /* 0x0003ec00081004ff */
[----:B------:R-:W-:Y:S05]  /*82c0*/  BRA.U UP1, `(.L_x_206) ;  /* 0x0000000101047547 */ /* 0x000fea000b800000 */
[----:B------:R-:W-:Y:S05]  /*82d0*/  BPT.TRAP 0x1 ;  /* 0x000000040000795c */ /* 0x000fea0000300000 */
.L_x_206:
[----:B--2---:R-:W-:-:S04]  /*82e0*/  MOV R4, UR43 ;  /* 0x0000002b00047c02 */ /* 0x004fc80008000f00 */
[----:B------:R-:W-:-:S04]  /*82f0*/  SHF.L.U32 R5, R4, 0x1f, RZ ;  /* 0x0000001f04057819 */ /* 0x000fc800000006ff */
[----:B------:R-:W2:Y:S02]  /*8300*/  SYNCS.PHASECHK.TRANS64.TRYWAIT P0, [R0+URZ+0x5898], R5 ;  /* 0x00589805000075a7 */ /* 0x000ea400080011ff */
[----:B--2---:R-:W-:Y:S05]  /*8310*/  @!P0 BRA `(.L_x_207) ;  /* 0x000000ac00388947 */ /* 0x004fea0003800000 */
.L_x_416:
[----:B------:R-:W-:-:S09]  /*8320*/  UISETP.NE.AND UP1, UPT, UR41, URZ, UPT ;  /* 0x000000ff2900728c */ /* 0x000fd2000bf25270 */
[----:B------:R-:W-:Y:S05]  /*8330*/  BRA.U UP1, `(.L_x_208) ;  /* 0x0000000101047547 */ /* 0x000fea000b800000 */
[----:B------:R-:W-:Y:S05]  /*8340*/  BPT.TRAP 0x1 ;  /* 0x000000040000795c */ /* 0x000fea0000300000 */
.L_x_208:
[----:B------:R-:W-:Y:S01]  /*8350*/  SHF.L.U32 R7, R28, 0x1f, RZ ;  /* 0x0000001f1c077819 */ /* 0x000fe200000006ff */
[----:B--2---:R-:W2:Y:S01]  /*8360*/  S2R R5, SR_SWINHI ;  /* 0x0000000000057919 */ /* 0x004ea20000002f00 */
[----:B------:R-:W-:Y:S02]  /*8370*/  LOP3.LUT R34, R34, 0x180, RZ, 0xfc, !PT ;  /* 0x0000018022227812 */ /* 0x000fe400078efcff */
[----:B------:R-:W5:Y:S02]  /*8380*/  SYNCS.PHASECHK.TRANS64.TRYWAIT P0, [R0+URZ+0x58c8], R7 ;  /* 0x0058c807000075a7 */ /* 0x000f6400080011ff */
[----:B--2--5:R-:W-:Y:S05]  /*8390*/  @!P0 BRA `(.L_x_209) ;  /* 0x000000ac002c8947 */ /* 0x024fea0003800000 */
.L_x_417:
[----:B------:R-:W-:Y:S05]  /*83a0*/  WARPSYNC.ALL ;  /* 0x0000000000007948 */ /* 0x000fea0003800000 */
[----:B------:R-:W5:Y:S01]  /*83b0*/  LDCU UR5, c[0x0][0x708] ;  /* 0x0000e100ff0577ac */ /* 0x000f620008000800 */
[----:B------:R-:W-:Y:S02]  /*83c0*/  MOV R6, R0 ;  /* 0x0000000000067202 */ /* 0x000fe40000000f00 */
[----:B--2---:R-:W-:Y:S01]  /*83d0*/  MOV R7, R5 ;  /* 0x0000000500077202 */ /* 0x004fe20000000f00 */
[----:B-1----:R-:W1:Y:S01]  /*83e0*/  MUFU.RCP R35, R2 ;  /* 0x0000000200237308 */ /* 0x002e620000001000 */
[----:B------:R-:W-:Y:S01]  /*83f0*/  R2UR UR4, R34 ;  /* 0x00000000220472ca */ /* 0x000fe200000e0000 */
[----:B------:R-:W-:Y:S01]  /*8400*/  BSSY.RECONVERGENT B2, `(.L_x_210) ;  /* 0x0000016000027945 */ /* 0x000fe20003800200 */
[----:B------:R-:W-:-:S03]  /*8410*/  IMAD.WIDE.U32 R36, R36, 0x2, R6 ;  /* 0x0000000224247825 */ /* 0x000fc600078e0006 */
[C---:B------:R-:W-:Y:S02]  /*8420*/  IADD3 R23, P0, PT, R36.reuse, 0x4800, RZ ;  /* 0x0000480024177810 */ /* 0x040fe40007f1e0ff */
[----:B------:R-:W-:-:S03]  /*8430*/  IADD3 R21, P1, PT, R36, 0x4810, RZ ;  /* 0x0000481024157810 */ /* 0x000fc60007f3e0ff */
[----:B------:R-:W-:-:S03]  /*8440*/  IMAD.X R39, RZ, RZ, R37, P0 ;  /* 0x000000ffff277224 */ /* 0x000fc600000e0625 */
[----:B------:R-:W2:Y:S01]  /*8450*/  LDTM.x16 R4, tmem[UR4] ;  /* 0x00000004000479ee */ /* 0x000ea20008240000 */
[----:B-----5:R-:W-:Y:S02]  /*8460*/  IMAD.U32 R41, RZ, RZ, UR5 ;  /* 0x00000005ff297e24 */ /* 0x020fe4000f8e00ff */
[----:B-1----:R-:W-:Y:S01]  /*8470*/  FFMA R40, -R2, R35, 1 ;  /* 0x3f80000002287423 */ /* 0x002fe20000000123 */
[----:B------:R-:W-:Y:S01]  /*8480*/  SHF.R.U64 R22, R23, 0x3, R39 ;  /* 0x0000000317167819 */ /* 0x000fe20000001227 */
[----:B------:R-:W1:Y:S02]  /*8490*/  FCHK P0, R41, R2 ;  /* 0x0000000229007302 */ /* 0x000e640000000000 */
[----:B------:R-:W-:Y:S01]  /*84a0*/  FFMA R40, R35, R40, R35 ;  /* 0x0000002823287223 */ /* 0x000fe20000000023 */
[----:B------:R-:W-:Y:S02]  /*84b0*/  IADD3.X R35, PT, PT, RZ, R37, RZ, P1, !PT ;  /* 0x00000025ff237210 */ /* 0x000fe40000ffe4ff */
[----:B------:R-:W-:Y:S01]  /*84c0*/  LOP3.LUT R38, R23, 0x10, R22, 0x78, !PT ;  /* 0x0000001017267812 */ /* 0x000fe200078e7816 */
[----:B------:R-:W-:Y:S01]  /*84d0*/  FFMA R37, R40, UR5, RZ ;  /* 0x0000000528257c23 */ /* 0x000fe200080000ff */
[----:B------:R-:W-:-:S03]  /*84e0*/  SHF.R.U64 R20, R21, 0x3, R35 ;  /* 0x0000000315147819 */ /* 0x000fc60000001223 */
[----:B------:R-:W-:Y:S01]  /*84f0*/  FFMA R36, -R2, R37, UR5 ;  /* 0x0000000502247e23 */ /* 0x000fe20008000125 */
[----:B------:R-:W-:-:S03]  /*8500*/  LOP3.LUT R34, R21, 0x10, R20, 0x78, !PT ;  /* 0x0000001015227812 */ /* 0x000fc600078e7814 */
[----:B------:R-:W-:Y:S01]  /*8510*/  FFMA R36, R40, R36, R37 ;  /* 0x0000002428247223 */ /* 0x000fe20000000025 */
[----:B-12---:R-:W-:Y:S06]  /*8520*/  @!P0 BRA `(.L_x_211) ;  /* 0x00000000000c8947 */ /* 0x006fec0003800000 */
[----:B------:R-:W-:Y:S02]  /*8530*/  MOV R22, 0x8550 ;  /* 0x0000855000167802 */ /* 0x000fe40000000f00 */
[----:B---34-:R-:W-:Y:S05]  /*8540*/  CALL.REL.NOINC `($__internal_3_$__cuda_sm3x_div_rn_noftz_f32_slowpath) ;  /* 0x000000b400c87944 */ /* 0x018fea0003c00000 */
[----:B------:R-:W-:Y:S02]  /*8550*/  MOV R36, R20 ;  /* 0x0000001400247202 */ /* 0x000fe40000000f00 */
.L_x_211:
[----:B------:R-:W-:Y:S05]  /*8560*/  BSYNC.RECONVERGENT B2 ;  /* 0x0000000000027941 */ /* 0x000fea0003800200 */
.L_x_210:
[C---:B------:R-:W-:Y:S02]  /*8570*/  FMUL2 R4, R36.reuse.F32, R4.F32x2.HI_LO ;  /* 0x000000042404724a */ /* 0x040fe40000040000 */
[C---:B------:R-:W-:Y:S02]  /*8580*/  FMUL2 R6, R36.reuse.F32, R6.F32x2.HI_LO ;  /* 0x000000062406724a */ /* 0x040fe40000040000 */
[C---:B------:R-:W-:Y:S01]  /*8590*/  FMUL2 R20, R36.reuse.F32, R8.F32x2.HI_LO ;  /* 0x000000082414724a */ /* 0x040fe20000040000 */
[----:B------:R-:W-:Y:S01]  /*85a0*/  F2FP.F16.F32.PACK_AB R8, R5, R4 ;  /* 0x000000040508723e */ /* 0x000fe200000000ff */
        /* <DEDUP_REMOVED lines=8> */
[----:B------:R-:W-:Y:S01]  /*8630*/  FMUL2 R18, R36.F32, R18.F32x2.HI_LO ;  /* 0x000000122412724a */ /* 0x000fe20000040000 */
[----:B------:R-:W-:Y:S01]  /*8640*/  F2FP.F16.F32.PACK_AB R5, R15, R14 ;  /* 0x0000000e0f05723e */ /* 0x000fe200000000ff */
[----:B------:R1:W-:Y:S01]  /*8650*/  ST.E.128 desc[UR44][R38.64], R8 ;  /* 0x0000000826007985 */ /* 0x0003e2000c101d2c */
[----:B------:R-:W-:-:S02]  /*8660*/  F2FP.F16.F32.PACK_AB R6, R17, R16 ;  /* 0x000000101106723e */ /* 0x000fc400000000ff */
[----:B------:R-:W-:-:S05]  /*8670*/  F2FP.F16.F32.PACK_AB R7, R19, R18 ;  /* 0x000000121307723e */ /* 0x000fca00000000ff */
[----:B------:R1:W-:Y:S01]  /*8680*/  ST.E.128 desc[UR44][R34.64], R4 ;  /* 0x0000000422007985 */ /* 0x0003e2000c101d2c */
[----:B------:R-:W-:Y:S01]  /*8690*/  @!PT LDS RZ, [RZ] ;  /* 0x00000000fffff984 */ /* 0x000fe20000000800 */
[----:B------:R-:W-:Y:S01]  /*86a0*/  @!PT LDS RZ, [RZ] ;  /* 0x00000000fffff984 */ /* 0x000fe20000000800 */
[----:B------:R-:W-:Y:S01]  /*86b0*/  @!PT LDS RZ, [RZ] ;  /* 0x00000000fffff984 */ /* 0x000fe20000000800 */
[----:B------:R-:W-:Y:S01]  /*86c0*/  @!PT LDS RZ, [RZ] ;  /* 0x00000000fffff984 */ /* 0x000fe20000000800 */
[----:B------:R2:W-:Y:S06]  /*86d0*/  MEMBAR.ALL.CTA ;  /* 0x0000000000007992 */ /* 0x0005ec0000008000 */
[----:B--2---:R-:W2:Y:S01]  /*86e0*/  FENCE.VIEW.ASYNC.S ;  /* 0x00000000000073c6 */ /* 0x004ea20000000000 */
[----:B------:R-:W-:Y:S05]  /*86f0*/  BRA.U !UP0, `(.L_x_212) ;  /* 0x0000000508387547 */ /* 0x000fea000b800000 */
[C---:B------:R-:W-:Y:S01]  /*8700*/  FSETP.GEU.AND P1, PT, R2.reuse, 1.175494350822287508e-38, PT ;  /* 0x008000000200780b */ /* 0x040fe20003f2e000 */
[----:B-1----:R-:W-:Y:S01]  /*8710*/  HFMA2 R6, -RZ, RZ, 1.5048828125, 33.21875 ;  /* 0x3e055027ff067431 */ /* 0x002fe200000001ff */
[----:B------:R-:W1:Y:S01]  /*8720*/  LDC R4, c[0x0][0x904] ;  /* 0x00024100ff047b82 */ /* 0x000e620000000800 */
[----:B------:R-:W5:Y:S01]  /*8730*/  LDCU.64 UR4, c[0x0][0x908] ;  /* 0x00012100ff0477ac */ /* 0x000f620008000a00 */
[----:B------:R-:W-:Y:S01]  /*8740*/  FSEL R9, RZ, -23, P1 ;  /* 0xc1b80000ff097808 */ /* 0x000fe20000800000 */
[----:B------:R-:W-:Y:S08]  /*8750*/  BSSY.RECONVERGENT B0, `(.L_x_212) ;  /* 0x0000048000007945 */ /* 0x000ff00003800200 */
[----:B------:R-:W-:-:S05]  /*8760*/  @!P1 FMUL R2, R2, 8388608 ;  /* 0x4b00000002029820 */ /* 0x000fca0000400000 */
[C---:B------:R-:W-:Y:S02]  /*8770*/  IADD3 R11, PT, PT, R2.reuse, -0x3f2aaaab, RZ ;  /* 0xc0d55555020b7810 */ /* 0x040fe40007ffe0ff */
[----:B------:R-:W-:Y:S01]  /*8780*/  FSETP.NEU.AND P1, PT, R2, RZ, PT ;  /* 0x000000ff0200720b */ /* 0x000fe20003f2d000 */
[----:B-----5:R-:W-:Y:S01]  /*8790*/  IMAD.HI.U32 R5, R30, UR4, RZ ;  /* 0x000000041e057c27 */ /* 0x020fe2000f8e00ff */
[----:B------:R-:W-:Y:S01]  /*87a0*/  LOP3.LUT R11, R11, 0xff800000, RZ, 0xc0, !PT ;  /* 0xff8000000b0b7812 */ /* 0x000fe200078ec0ff */
[----:B------:R-:W5:Y:S03]  /*87b0*/  LDCU UR4, c[0x0][0x380] ;  /* 0x00007000ff0477ac */ /* 0x000f660008000800 */
[----:B------:R-:W-:Y:S02]  /*87c0*/  IADD3 R7, PT, PT, R2, -R11, RZ ;  /* 0x8000000b02077210 */ /* 0x000fe40007ffe0ff */
[----:B-1----:R-:W-:-:S02]  /*87d0*/  ISETP.NE.AND P0, PT, R4, 0x1, PT ;  /* 0x000000010400780c */ /* 0x002fc40003f05270 */
[----:B------:R-:W-:Y:S01]  /*87e0*/  SHF.R.U32.HI R5, RZ, UR5, R5 ;  /* 0x00000005ff057c19 */ /* 0x000fe20008011605 */
[----:B------:R-:W-:Y:S01]  /*87f0*/  FADD R7, R7, -1 ;  /* 0xbf80000007077421 */ /* 0x000fe20000000000 */
[----:B------:R-:W-:Y:S01]  /*8800*/  I2FP.F32.S32 R8, R11 ;  /* 0x0000000b00087245 */ /* 0x000fe20000201400 */
[----:B------:R-:W1:Y:S01]  /*8810*/  LDCU UR5, c[0x0][0x700] ;  /* 0x0000e000ff0577ac */ /* 0x000e620008000800 */
[----:B------:R-:W-:Y:S01]  /*8820*/  SEL R5, R30, R5, !P0 ;  /* 0x000000051e057207 */ /* 0x000fe20004000000 */
[----:B------:R-:W-:Y:S01]  /*8830*/  FFMA R6, R7, -R6, 0.14084610342979431152 ;  /* 0x3e1039f607067423 */ /* 0x000fe20000000806 */
[----:B------:R-:W-:Y:S01]  /*8840*/  ISETP.GT.U32.AND P0, PT, R2, 0x7f7fffff, PT ;  /* 0x7f7fffff0200780c */ /* 0x000fe20003f04070 */
[----:B------:R-:W-:Y:S01]  /*8850*/  FFMA R8, R8, 1.1920928955078125e-07, R9 ;  /* 0x3400000008087823 */ /* 0x000fe20000000009 */
[----:B------:R-:W-:Y:S01]  /*8860*/  IADD3 R5, PT, PT, -R5, RZ, RZ ;  /* 0x000000ff05057210 */ /* 0x000fe20007ffe1ff */
[----:B------:R-:W-:-:S04]  /*8870*/  FFMA R6, R7, R6, -0.12148627638816833496 ;  /* 0xbdf8cdcc07067423 */ /* 0x000fc80000000006 */
[C---:B------:R-:W-:Y:S01]  /*8880*/  FFMA R6, R7.reuse, R6, 0.13980610668659210205 ;  /* 0x3e0f295507067423 */ /* 0x040fe20000000006 */
[----:B------:R-:W-:Y:S01]  /*8890*/  IMAD R4, R4, R5, R30 ;  /* 0x0000000504047224 */ /* 0x000fe200078e021e */
[----:B------:R-:W-:Y:S02]  /*88a0*/  MOV R5, 0x7f800000 ;  /* 0x7f80000000057802 */ /* 0x000fe40000000f00 */
[C---:B------:R-:W-:Y:S02]  /*88b0*/  FFMA R6, R7.reuse, R6, -0.16684235632419586182 ;  /* 0xbe2ad8b907067423 */ /* 0x040fe40000000006 */
[----:B------:R-:W-:Y:S02]  /*88c0*/  LEA R4, R4, R29, 0x8 ;  /* 0x0000001d04047211 */ /* 0x000fe400078e40ff */
[----:B------:R-:W-:Y:S02]  /*88d0*/  FFMA R6, R7, R6, 0.20012299716472625732 ;  /* 0x3e4ced0b07067423 */ /* 0x000fe40000000006 */
[----:B------:R-:W-:-:S02]  /*88e0*/  IADD3 R4, PT, PT, R4, 0x80, RZ ;  /* 0x0000008004047810 */ /* 0x000fc40007ffe0ff */
[----:B------:R-:W-:-:S04]  /*88f0*/  FFMA R6, R7, R6, -0.24999669194221496582 ;  /* 0xbe7fff2207067423 */ /* 0x000fc80000000006 */
[----:B------:R-:W-:-:S04]  /*8900*/  FFMA R6, R7, R6, 0.33333182334899902344 ;  /* 0x3eaaaa7807067423 */ /* 0x000fc80000000006 */
[----:B------:R-:W-:-:S04]  /*8910*/  FFMA R6, R7, R6, -0.5 ;  /* 0xbf00000007067423 */ /* 0x000fc80000000006 */
[----:B------:R-:W-:-:S04]  /*8920*/  FMUL R6, R7, R6 ;  /* 0x0000000607067220 */ /* 0x000fc80000400000 */
[----:B------:R-:W-:-:S04]  /*8930*/  FFMA R7, R7, R6, R7 ;  /* 0x0000000607077223 */ /* 0x000fc80000000007 */
[----:B------:R-:W-:Y:S01]  /*8940*/  FFMA R7, R8, 0.69314718246459960938, R7 ;  /* 0x3f31721808077823 */ /* 0x000fe20000000007 */
[----:B------:R-:W-:Y:S01]  /*8950*/  @P0 FFMA R7, R2, R5, +INF ;  /* 0x7f80000002070423 */ /* 0x000fe20000000005 */
[----:B-----5:R-:W-:-:S04]  /*8960*/  ISETP.GE.AND P0, PT, R4, UR4, PT ;  /* 0x0000000404007c0c */ /* 0x020fc8000bf06270 */
[----:B------:R-:W-:-:S05]  /*8970*/  FSEL R6, R7, -INF , P1 ;  /* 0xff80000007067808 */ /* 0x000fca0000800000 */
[----:B-1----:R-:W-:-:S04]  /*8980*/  FFMA R6, R3, UR5, R6 ;  /* 0x0000000503067c23 */ /* 0x002fc80008000006 */
[----:B------:R-:W-:Y:S05]  /*8990*/  @P0 BRA `(.L_x_213) ;  /* 0x00000000008c0947 */ /* 0x000fea0003800000 */
[----:B------:R-:W1:Y:S01]  /*89a0*/  LDC R7, c[0x0][0x38c] ;  /* 0x0000e300ff077b82 */ /* 0x000e620000000800 */
[----:B------:R-:W-:Y:S01]  /*89b0*/  MOV R8, RZ ;  /* 0x000000ff00087202 */ /* 0x000fe20000000f00 */
[----:B------:R-:W5:Y:S01]  /*89c0*/  LDCU UR6, c[0x0][0x890] ;  /* 0x00011200ff0677ac */ /* 0x000f620008000800 */
[----:B------:R-:W2:Y:S01]  /*89d0*/  LDCU.64 UR4, c[0x0][0x888] ;  /* 0x00011100ff0477ac */ /* 0x000ea20008000a00 */
[----:B-----5:R-:W-:Y:S01]  /*89e0*/  IMAD R4, R25, UR6, R4 ;  /* 0x0000000619047c24 */ /* 0x020fe2000f8e0204 */
[----:B-1----:R-:W-:-:S04]  /*89f0*/  IABS R5, R7 ;  /* 0x0000000700057213 */ /* 0x002fc80000000000 */
[----:B------:R-:W1:Y:S08]  /*8a00*/  I2F.RP R10, R5 ;  /* 0x00000005000a7306 */ /* 0x000e700000209400 */
[----:B-1----:R-:W1:Y:S02]  /*8a10*/  MUFU.RCP R9, R10 ;  /* 0x0000000a00097308 */ /* 0x002e640000001000 */
[----:B-1----:R-:W-:-:S06]  /*8a20*/  IADD3 R9, PT, PT, R9, 0xffffffe, RZ ;  /* 0x0ffffffe09097810 */ /* 0x002fcc0007ffe0ff */
[----:B------:R-:W1:Y:S02]  /*8a30*/  F2I.FTZ.U32.TRUNC.NTZ R9, R9 ;  /* 0x0000000900097305 */ /* 0x000e64000021f000 */
[----:B-1----:R-:W-:-:S04]  /*8a40*/  IMAD.MOV R2, RZ, RZ, -R9 ;  /* 0x000000ffff027224 */ /* 0x002fc800078e0a09 */
[----:B------:R-:W-:Y:S01]  /*8a50*/  IMAD R3, R2, R5, RZ ;  /* 0x0000000502037224 */ /* 0x000fe200078e02ff */
[----:B------:R-:W-:-:S03]  /*8a60*/  IABS R2, R24 ;  /* 0x0000001800027213 */ /* 0x000fc60000000000 */
[----:B------:R-:W-:-:S04]  /*8a70*/  IMAD.HI.U32 R3, R9, R3, R8 ;  /* 0x0000000309037227 */ /* 0x000fc800078e0008 */
[----:B------:R-:W-:-:S04]  /*8a80*/  IMAD.MOV.U32 R8, RZ, RZ, R2 ;  /* 0x000000ffff087224 */ /* 0x000fc800078e0002 */
[----:B------:R-:W-:-:S05]  /*8a90*/  IMAD.HI.U32 R3, R3, R8, RZ ;  /* 0x0000000803037227 */ /* 0x000fca00078e00ff */
[----:B------:R-:W-:-:S05]  /*8aa0*/  IADD3 R2, PT, PT, -R3, RZ, RZ ;  /* 0x000000ff03027210 */ /* 0x000fca0007ffe1ff */
[C---:B------:R-:W-:Y:S02]  /*8ab0*/  IMAD R2, R5.reuse, R2, R8 ;  /* 0x0000000205027224 */ /* 0x040fe400078e0208 */
[----:B------:R-:W1:Y:S03]  /*8ac0*/  LDC.64 R8, c[0x0][0x880] ;  /* 0x00022000ff087b82 */ /* 0x000e660000000a00 */
        /* <DEDUP_REMOVED lines=11> */
[----:B--2---:R-:W-:-:S04]  /*8b80*/  IMAD R4, R3, UR5, R4 ;  /* 0x0000000503047c24 */ /* 0x004fc8000f8e0204 */
[----:B------:R-:W-:-:S04]  /*8b90*/  IMAD R7, R7, R2, R24 ;  /* 0x0000000207077224 */ /* 0x000fc800078e0218 */
[----:B------:R-:W-:-:S04]  /*8ba0*/  IMAD R7, R7, UR4, R4 ;  /* 0x0000000407077c24 */ /* 0x000fc8000f8e0204 */
[----:B-1----:R-:W-:-:S05]  /*8bb0*/  IMAD.WIDE R8, R7, 0x4, R8 ;  /* 0x0000000407087825 */ /* 0x002fca00078e0208 */
[----:B------:R1:W-:Y:S02]  /*8bc0*/  STG.E desc[UR44][R8.64], R6 ;  /* 0x0000000608007986 */ /* 0x0003e4000c10192c */
.L_x_213:
[----:B------:R-:W-:Y:S05]  /*8bd0*/  BSYNC.RECONVERGENT B0 ;  /* 0x0000000000007941 */ /* 0x000fea0003800200 */
.L_x_212:
[----:B------:R-:W-:Y:S01]  /*8be0*/  UISETP.NE.AND UP0, UPT, UR41, URZ, UPT ;  /* 0x000000ff2900728c */ /* 0x000fe2000bf05270 */
[----:B------:R-:W-:-:S08]  /*8bf0*/  NOP ;  /* 0x0000000000007918 */ /* 0x000fd00000000000 */
[----:B------:R-:W-:Y:S05]  /*8c00*/  BRA.U UP0, `(.L_x_214) ;  /* 0x0000000100087547 */ /* 0x000fea000b800000 */
[----:B------:R-:W-:Y:S05]  /*8c10*/  BPT.TRAP 0x1 ;  /* 0x000000040000795c */ /* 0x000fea0000300000 */
[----:B------:R-:W-:Y:S05]  /*8c20*/  BPT.TRAP 0x1 ;  /* 0x000000040000795c */ /* 0x000fea0000300000 */
.L_x_214:
[----:B------:R-:W-:Y:S01]  /*8c30*/  IADD3 R3, PT, PT, R0, 0x58a8, RZ ;  /* 0x000058a800037810 */ /* 0x000fe20007ffe0ff */
[----:B------:R-:W-:-:S03]  /*8c40*/  UISETP.NE.AND UP0, UPT, UR41, URZ, UPT ;  /* 0x000000ff2900728c */ /* 0x000fc6000bf05270 */
[----:B------:R-:W-:-:S04]  /*8c50*/  PRMT R3, R32, 0x654, R3 ;  /* 0x0000065420037816 */ /* 0x000fc80000000003 */
[----:B--2---:R2:W-:Y:S02]  /*8c60*/  SYNCS.ARRIVE.TRANS64.RED.A1T0 RZ, [R3+URZ], RZ ;  /* 0x000000ff03ff79a7 */ /* 0x0045e400081004ff */
[----:B------:R-:W-:Y:S05]  /*8c70*/  BRA.U UP0, `(.L_x_215) ;  /* 0x0000000100047547 */ /* 0x000fea000b800000 */
[----:B------:R-:W-:Y:S05]  /*8c80*/  BPT.TRAP 0x1 ;  /* 0x000000040000795c */ /* 0x000fea0000300000 */
.L_x_215:
[----:B------:R5:W-:Y:S01]  /*8c90*/  SYNCS.ARRIVE.TRANS64.A1T0 RZ, [R0+URZ+0x58b8], RZ ;  /* 0x0058b8ff00ff79a7 */ /* 0x000be200081000ff */
[----:B------:R-:W-:Y:S01]  /*8ca0*/  LOP3.LUT R28, R28, 0x1, RZ, 0x3c, !PT ;  /* 0x000000011c1c7812 */ /* 0x000fe200078e3cff */
[----:B------:R-:W-:-:S12]  /*8cb0*/  ULOP3.LUT UR43, UR43, 0x1, URZ, 0x3c, !UPT ;  /* 0x000000012b2b7892 */ /* 0x000fd8000f8e3cff */
.L_x_92:
[----:B------:R-:W-:Y:S05]  /*8cc0*/  BSYNC B7 ;  /* 0x0000000000077941 */ /* 0x000fea0003800000 */
.L_x_91:
[----:B------:R-:W1:Y:S01]  /*8cd0*/  LDCU UR4, c[0x0][0x900] ;  /* 0x00012000ff0477ac */ /* 0x000e620008000800 */
[----:B------:R-:W-:-:S04]  /*8ce0*/  IADD3 R30, PT, PT, R30, UR36, RZ ;  /* 0x000000241e1e7c10 */ /* 0x000fc8000fffe0ff */
[----:B-1----:R-:W-:-:S13]  /*8cf0*/  ISETP.GE.AND P0, PT, R30, UR4, PT ;  /* 0x000000041e007c0c */ /* 0x002fda000bf06270 */
[----:B------:R-:W-:Y:S05]  /*8d00*/  @!P0 BRA `(.L_x_216) ;  /* 0xffffffa800d48947 */ /* 0x000fea000383ffff */
[----:B------:R-:W-:Y:S05]  /*8d10*/  BSYNC B8 ;  /* 0x0000000000087941 */ /* 0x000fea0003800000 */
.L_x_90:
[----:B------:R-:W-:Y:S05]  /*8d20*/  EXIT ;  /* 0x000000000000794d */ /* 0x000fea0003800000 */
.L_x_27:
[----:B------:R-:W-:-:S08]  /*8d30*/  NOP ;  /* 0x0000000000007918 */ /* 0x000fd00000000000 */
[----:B------:R-:W1:Y:S02]  /*8d40*/  USETMAXREG.TRY_ALLOC.CTAPOOL UP0, 0xc0 ;  /* 0x000000c0000079c8 */ /* 0x000e640008000600 */
[----:B-1----:R-:W-:Y:S05]  /*8d50*/  BRA.U !UP0, `(.L_x_27) ;  /* 0xfffffffd08f47547 */ /* 0x002fea000b83ffff */
[----:B------:R-:W1:Y:S08]  /*8d60*/  LDC R0, c[0x0][0x900] ;  /* 0x00024000ff007b82 */ /* 0x000e700000000800 */
[----:B------:R-:W2:Y:S01]  /*8d70*/  S2UR UR38, SR_CgaCtaId ;  /* 0x00000000002679c3 */ /* 0x000ea20000008800 */
[----:B-1----:R-:W-:-:S13]  /*8d80*/  ISETP.LE.AND P0, PT, R0, UR36, PT ;  /* 0x0000002400007c0c */ /* 0x002fda000bf03270 */
[----:B--2---:R-:W-:Y:S05]  /*8d90*/  @P0 EXIT ;  /* 0x000000000000094d */ /* 0x004fea0003800000 */
[----:B------:R-:W1:Y:S01]  /*8da0*/  S2R R2, SR_TID.X ;  /* 0x0000000000027919 */ /* 0x000e620000002100 */
[----:B------:R-:W-:Y:S02]  /*8db0*/  UISETP.NE.AND UP0, UPT, UR58, URZ, UPT ;  /* 0x000000ff3a00728c */ /* 0x000fe4000bf05270 */
[----:B------:R-:W-:Y:S02]  /*8dc0*/  USHF.L.U32 UR43, UR8, 0x3, URZ ;  /* 0x00000003082b7899 */ /* 0x000fe400080006ff */
[----:B------:R-:W-:Y:S01]  /*8dd0*/  USEL UR10, URZ, 0x80, UP0 ;  /* 0x00000080ff0a7887 */ /* 0x000fe20008000000 */
[----:B------:R-:W-:Y:S01]  /*8de0*/  UMOV UR9, 0x400 ;  /* 0x0000040000097882 */ /* 0x000fe20000000000 */
[----:B------:R-:W-:Y:S02]  /*8df0*/  USEL UR49, UR6, UR4, UP0 ;  /* 0x0000000406317287 */ /* 0x000fe40008000000 */
[----:B------:R-:W-:Y:S02]  /*8e00*/  ULEA UR9, UR38, UR9, 0x18 ;  /* 0x0000000926097291 */ /* 0x000fe4000f8ec0ff */
[----:B------:R-:W-:Y:S01]  /*8e10*/  IMAD.U32 R3, RZ, RZ, UR10 ;  /* 0x0000000aff037e24 */ /* 0x000fe2000f8e00ff */
[----:B------:R-:W-:Y:S01]  /*8e20*/  ULOP3.LUT UR42, UR43, 0x8, URZ, 0x3c, !UPT ;  /* 0x000000082b2a7892 */ /* 0x000fe2000f8e3cff */
[----:B------:R-:W-:Y:S01]  /*8e30*/  UMOV UR47, 0x20 ;  /* 0x00000020002f7882 */ /* 0x000fe20000000000 */
[----:B------:R-:W-:-:S02]  /*8e40*/  UIADD3 UR48, UPT, UPT, UR9, 0x5888, URZ ;  /* 0x0000588809307890 */ /* 0x000fc4000fffe0ff */
[----:B------:R-:W-:Y:S02]  /*8e50*/  UIADD3 UR45, UPT, UPT, UR9, 0x5860, URZ ;  /* 0x00005860092d7890 */ /* 0x000fe4000fffe0ff */
[----:B------:R-:W-:Y:S02]  /*8e60*/  UIADD3 UR44, UPT, UPT, UR9, 0x5880, URZ ;  /* 0x00005880092c7890 */ /* 0x000fe4000fffe0ff */
[----:B------:R-:W-:Y:S02]  /*8e70*/  UIADD3 UR41, UPT, UPT, UR9, 0x5868, URZ ;  /* 0x0000586809297890 */ /* 0x000fe4000fffe0ff */
[----:B------:R-:W-:Y:S01]  /*8e80*/  USEL UR46, UR7, UR5, UP0 ;  /* 0x00000005072e7287 */ /* 0x000fe20008000000 */
[----:B------:R-:W2:Y:S01]  /*8e90*/  LDCU UR50, c[0x0][0x370] ;  /* 0x00006e00ff3277ac */ /* 0x000ea20008000800 */
[----:B------:R-:W-:Y:S01]  /*8ea0*/  UMOV UR56, URZ ;  /* 0x000000ff00387c82 */ /* 0x000fe20008000000 */
[----:B------:R-:W-:Y:S01]  /*8eb0*/  ULOP3.LUT UR49, UR49, 0x1, URZ, 0xc0, !UPT ;  /* 0x0000000131317892 */ /* 0x000fe2000f8ec0ff */
[----:B-1----:R-:W-:Y:S01]  /*8ec0*/  IMAD.U32 R88, R2, 0x10000, RZ ;  /* 0x0001000002587824 */ /* 0x002fe200078e00ff */
[--C-:B------:R-:W-:Y:S01]  /*8ed0*/  LOP3.LUT R90, R3, 0x7f, R2.reuse, 0xf8, !PT ;  /* 0x0000007f035a7812 */ /* 0x100fe200078ef802 */
[----:B------:R-:W-:Y:S01]  /*8ee0*/  USEL UR47, UR47, 0xa0, UP0 ;  /* 0x000000a02f2f7887 */ /* 0x000fe20008000000 */
[----:B------:R-:W-:Y:S01]  /*8ef0*/  SHF.R.U32.HI R2, RZ, 0x5, R2 ;  /* 0x00000005ff027819 */ /* 0x000fe20000011602 */
[----:B------:R-:W-:Y:S01]  /*8f00*/  UIADD3 UR43, UPT, UPT, UR43, 0x58d0, UR9 ;  /* 0x000058d02b2b7890 */ /* 0x000fe2000fffe009 */
[----:B------:R-:W-:Y:S01]  /*8f10*/  LOP3.LUT R88, R88, 0x600000, RZ, 0xc0, !PT ;  /* 0x0060000058587812 */ /* 0x000fe200078ec0ff */
[----:B------:R-:W-:Y:S01]  /*8f20*/  UIADD3 UR42, UPT, UPT, UR42, 0x58d0, UR9 ;  /* 0x000058d02a2a7890 */ /* 0x000fe2000fffe009 */
[----:B------:R-:W-:Y:S01]  /*8f30*/  LOP3.LUT R93, R2, 0x3, RZ, 0xc0, !PT ;  /* 0x00000003025d7812 */ /* 0x000fe200078ec0ff */
[----:B------:R-:W-:Y:S01]  /*8f40*/  @UP0 UIADD3 UR48, UPT, UPT, UR9, 0x5878, URZ ;  /* 0x0000587809300890 */ /* 0x000fe2000fffe0ff */
[----:B------:R-:W-:Y:S01]  /*8f50*/  LOP3.LUT R91, R88, UR10, RZ, 0xfc, !PT ;  /* 0x0000000a585b7c12 */ /* 0x000fe2000f8efcff */
[----:B------:R-:W-:Y:S01]  /*8f60*/  @UP0 UIADD3 UR45, UPT, UPT, UR9, 0x5850, URZ ;  /* 0x00005850092d0890 */ /* 0x000fe2000fffe0ff */
[----:B------:R-:W-:Y:S01]  /*8f70*/  SHF.R.U32.HI R92, RZ, 0x15, R88 ;  /* 0x00000015ff5c7819 */ /* 0x000fe20000011658 */
[----:B------:R-:W-:Y:S01]  /*8f80*/  @UP0 UIADD3 UR44, UPT, UPT, UR9, 0x5870, URZ ;  /* 0x00005870092c0890 */ /* 0x000fe2000fffe0ff */
[----:B------:R-:W-:Y:S01]  /*8f90*/  LOP3.LUT R89, R91, 0x20, RZ, 0xfc, !PT ;  /* 0x000000205b597812 */ /* 0x000fe200078efcff */
[----:B------:R-:W-:Y:S01]  /*8fa0*/  @UP0 UIADD3 UR41, UPT, UPT, UR9, 0x5858, URZ ;  /* 0x0000585809290890 */ /* 0x000fe2000fffe0ff */
[----:B------:R-:W-:Y:S01]  /*8fb0*/  UMOV UR55, 0x1 ;  /* 0x0000000100377882 */ /* 0x000fe20000000000 */
[----:B------:R-:W-:Y:S01]  /*8fc0*/  UMOV UR54, 0x1 ;  /* 0x0000000100367882 */ /* 0x000fe20000000000 */
[----:B--2---:R-:W-:-:S09]  /*8fd0*/  UMOV UR53, URZ ;  /* 0x000000ff00357c82 */ /* 0x004fd20008000000 */
.L_x_262:
[----:B-1----:R-:W1:Y:S01]  /*8fe0*/  LDCU.64 UR6, c[0x0][0x908] ;  /* 0x00012100ff0677ac */ /* 0x002e620008000a00 */
[----:B------:R-:W2:Y:S01]  /*8ff0*/  LDCU UR8, c[0x0][0x904] ;  /* 0x00012080ff0877ac */ /* 0x000ea20008000800 */
[----:B---3--:R-:W3:Y:S01]  /*9000*/  LDCU.64 UR4, c[0x0][0x380] ;  /* 0x00007000ff0477ac */ /* 0x008ee20008000a00 */
[----:B-1----:R-:W-:Y:S02]  /*9010*/  UIMAD.WIDE.U32 UR10, UR36, UR6, URZ ;  /* 0x00000006240a72a5 */ /* 0x002fe4000f8e00ff */
[----:B--2---:R-:W-:Y:S02]  /*9020*/  UISETP.NE.AND UP0, UPT, UR8, 0x1, UPT ;  /* 0x000000010800788c */ /* 0x004fe4000bf05270 */
[----:B------:R-:W-:-:S04]  /*9030*/  USHF.R.U32.HI UR6, URZ, UR7, UR11 ;  /* 0x00000007ff067299 */ /* 0x000fc8000801160b */
[----:B------:R-:W-:Y:S02]  /*9040*/  USEL UR6, UR36, UR6, !UP0 ;  /* 0x0000000624067287 */ /* 0x000fe4000c000000 */
[----:B---3--:R-:W-:Y:S02]  /*9050*/  UISETP.NE.AND UP0, UPT, UR5, URZ, UPT ;  /* 0x000000ff0500728c */ /* 0x008fe4000bf05270 */
[----:B------:R-:W-:-:S04]  /*9060*/  UIADD3 UR6, UPT, UPT, -UR6, URZ, URZ ;  /* 0x000000ff06067290 */ /* 0x000fc8000fffe1ff */
[----:B------:R-:W-:-:S04]  /*9070*/  UIMAD UR6, UR8, UR6, UR36 ;  /* 0x00000006080672a4 */ /* 0x000fc8000f8e0224 */
[----:B------:R-:W-:-:S04]  /*9080*/  USHF.L.U32 UR39, UR6, 0x8, URZ ;  /* 0x0000000806277899 */ /* 0x000fc800080006ff */
[----:B------:R-:W-:-:S09]  /*9090*/  UISETP.GE.OR UP0, UPT, UR39, UR4, !UP0 ;  /* 0x000000042700728c */ /* 0x000fd2000c706670 */
[----:B------:R-:W-:Y:S05]  /*90a0*/  BRA.U UP0, `(.L_x_217) ;  /* 0x0000005d00f87547 */ /* 0x000fea000b800000 */
[----:B------:R-:W-:Y:S02]  /*90b0*/  UIADD3 UR4, UPT, UPT, UR39, 0x100, URZ ;  /* 0x0000010027047890 */ /* 0x000fe4000fffe0ff */
        /* <DEDUP_REMOVED lines=9> */
[----:B------:R-:W-:-:S04]  /*9150*/  USEL UR61, UR7, UR5, UP0 ;  /* 0x00000005073d7287 */ /* 0x000fc80008000000 */
[----:B------:R-:W-:-:S04]  /*9160*/  UISETP.LT.AND UP0, UPT, UR61, 0x4, UPT ;  /* 0x000000043d00788c */ /* 0x000fc8000bf01270 */
[----:B------:R-:W-:Y:S02]  /*9170*/  USEL UR52, UR61, 0x4, UP0 ;  /* 0x000000043d347887 */ /* 0x000fe40008000000 */
[----:B------:R-:W-:Y:S02]  /*9180*/  UISETP.NE.AND UP0, UPT, UR49, URZ, UPT ;  /* 0x000000ff3100728c */ /* 0x000fe4000bf05270 */
[----:B------:R-:W-:-:S07]  /*9190*/  UIADD3 UR4, UPT, UPT, UR61, -UR52, URZ ;  /* 0x800000343d047290 */ /* 0x000fce000fffe0ff */
[----:B------:R-:W-:Y:S05]  /*91a0*/  BRA.U UP0, `(.L_x_218) ;  /* 0x0000000100047547 */ /* 0x000fea000b800000 */
[----:B------:R-:W-:Y:S05]  /*91b0*/  BPT.TRAP 0x1 ;  /* 0x000000040000795c */ /* 0x000fea0000300000 */
.L_x_218:
[----:B------:R-:W-:-:S04]  /*91c0*/  UISETP.NE.AND UP0, UPT, UR58, URZ, UPT ;  /* 0x000000ff3a00728c */ /* 0x000fc8000bf05270 */
[----:B------:R-:W-:-:S06]  /*91d0*/  USEL UR5, UR54, UR55, UP0 ;  /* 0x0000003736057287 */ /* 0x000fcc0008000000 */
[----:B------:R-:W-:-:S04]  /*91e0*/  MOV R3, UR5 ;  /* 0x0000000500037c02 */ /* 0x000fc80008000f00 */
[----:B------:R-:W-:-:S04]  /*91f0*/  SHF.L.U32 R3, R3, 0x1f, RZ ;  /* 0x0000001f03037819 */ /* 0x000fc800000006ff */
[----:B------:R-:W1:Y:S02]  /*9200*/  SYNCS.PHASECHK.TRANS64.TRYWAIT P0, [UR48], R3 ;  /* 0x00000003ff0075a7 */ /* 0x000e640008001130 */
[----:B-1----:R-:W-:Y:S05]  /*9210*/  @!P0 BRA `(.L_x_219) ;  /* 0x0000009c00a08947 */ /* 0x002fea0003800000 */
.L_x_418:
[----:B------:R-:W-:Y:S01]  /*9220*/  UISETP.GE.AND UP0, UPT, UR4, 0x1, UPT ;  /* 0x000000010400788c */ /* 0x000fe2000bf06270 */
[----:B------:R-:W-:Y:S01]  /*9230*/  HFMA2 R16, -RZ, RZ, 0, 0 ;  /* 0x00000000ff107431 */ /* 0x000fe200000001ff */
[----:B------:R-:W-:Y:S01]  /*9240*/  MOV R17, 0xff800000 ;  /* 0xff80000000117802 */ /* 0x000fe20000000f00 */
[----:B------:R-:W-:-:S06]  /*9250*/  UMOV UR51, URZ ;  /* 0x000000ff00337c82 */ /* 0x000fcc0008000000 */
[----:B------:R-:W-:Y:S05]  /*9260*/  BRA.U !UP0, `(.L_x_220) ;  /* 0x0000002508087547 */ /* 0x000fea000b800000 */
[----:B------:R-:W-:Y:S01]  /*9270*/  ULOP3.LUT UR62, URZ, UR52, URZ, 0x33, !UPT ;  /* 0x00000034ff3e7292 */ /* 0x000fe2000f8e33ff */
[----:B------:R-:W-:Y:S01]  /*9280*/  MOV R16, RZ ;  /* 0x000000ff00107202 */ /* 0x000fe20000000f00 */
[----:B------:R-:W2:Y:S01]  /*9290*/  LDCU UR37, c[0x0][0x704] ;  /* 0x0000e080ff2577ac */ /* 0x000ea20008000800 */
[----:B------:R-:W-:Y:S01]  /*92a0*/  MOV R18, 0xff800000 ;  /* 0xff80000000127802 */ /* 0x000fe20000000f00 */
[----:B------:R-:W-:Y:S02]  /*92b0*/  USHF.L.U32 UR51, UR4, 0x6, URZ ;  /* 0x0000000604337899 */ /* 0x000fe400080006ff */
[----:B------:R-:W-:-:S04]  /*92c0*/  UIADD3 UR62, UPT, UPT, UR61, UR62, URZ ;  /* 0x0000003e3d3e7290 */ /* 0x000fc8000fffe0ff */
.L_x_238:
[----:B-12---:R-:W-:Y:S01]  /*92d0*/  IADD3 R0, PT, PT, R88, UR47, RZ ;  /* 0x0000002f58007c10 */ /* 0x006fe2000fffe0ff */
[----:B------:R-:W-:-:S04]  /*92e0*/  UISETP.NE.AND UP0, UPT, UR58, URZ, UPT ;  /* 0x000000ff3a00728c */ /* 0x000fc8000bf05270 */
[----:B------:R-:W-:Y:S01]  /*92f0*/  USEL UR59, UR53, UR56, UP0 ;  /* 0x00000038353b7287 */ /* 0x000fe20008000000 */
[----:B------:R-:W1:Y:S01]  /*9300*/  SHFL.IDX PT, R0, R0, RZ, 0x1f ;  /* 0x00001fff00007589 */ /* 0x000e6200000e0000 */
[----:B------:R-:W-:Y:S01]  /*9310*/  UISETP.GT.U32.AND UP0, UPT, UR46, 0x1, UPT ;  /* 0x000000012e00788c */ /* 0x000fe2000bf04070 */
[----:B-1----:R-:W-:-:S08]  /*9320*/  R2UR UR60, R0 ;  /* 0x00000000003c72ca */ /* 0x002fd000000e0000 */
[----:B---3--:R-:W-:Y:S07]  /*9330*/  BRA.U UP0, `(.L_x_221) ;  /* 0x0000000100047547 */ /* 0x008fee000b800000 */
[----:B--2---:R-:W-:Y:S05]  /*9340*/  BPT.TRAP 0x1 ;  /* 0x000000040000795c */ /* 0x004fea0000300000 */
.L_x_221:
[----:B------:R-:W-:Y:S01]  /*9350*/  IMAD.U32 R3, RZ, RZ, UR59 ;  /* 0x0000003bff037e24 */ /* 0x000fe2000f8e00ff */
[----:B------:R-:W-:-:S04]  /*9360*/  ISETP.NE.AND P0, PT, R93, R92, PT ;  /* 0x0000005c5d00720c */ /* 0x000fc80003f05270 */
[----:B------:R-:W-:-:S04]  /*9370*/  SHF.L.U32 R3, R3, 0x1f, RZ ;  /* 0x0000001f03037819 */ /* 0x000fc800000006ff */
[----:B------:R-:W1:Y:S02]  /*9380*/  SYNCS.PHASECHK.TRANS64.TRYWAIT P1, [UR45], R3 ;  /* 0x00000003ff0075a7 */ /* 0x000e64000802112d */
[----:B-1----:R-:W-:Y:S05]  /*9390*/  @!P1 BRA `(.L_x_222) ;  /* 0x0000009c00589947 */ /* 0x002fea0003800000 */
.L_x_419:
[----:B------:R-:W-:Y:S05]  /*93a0*/  @!P0 BRA `(.L_x_223) ;  /* 0x0000000000408947 */ /* 0x000fea0003800000 */
[----:B------:R-:W-:Y:S01]  /*93b0*/  MOV R14, 0x8 ;  /* 0x00000008000e7802 */ /* 0x000fe20000000f00 */
[----:B------:R-:W3:Y:S01]  /*93c0*/  LDCU.64 UR8, c[0x4][0xb0] ;  /* 0x01001600ff0877ac */ /* 0x000ee20008000a00 */
[----:B------:R-:W-:Y:S02]  /*93d0*/  HFMA2 R12, -RZ, RZ, 0, 5.9604644775390625e-08 ;  /* 0x00000001ff0c7431 */ /* 0x000fe400000001ff */
[----:B------:R-:W-:Y:S01]  /*93e0*/  IMAD.MOV.U32 R8, RZ, RZ, 0x192 ;  /* 0x00000192ff087424 */ /* 0x000fe200078e00ff */
[----:B------:R-:W4:Y:S01]  /*93f0*/  LDCU.64 UR6, c[0x4][0xb8] ;  /* 0x01001700ff0677ac */ /* 0x000f220008000a00 */
[----:B------:R-:W5:Y:S01]  /*9400*/  LDC.64 R14, c[0x4][R14] ;  /* 0x010000000e0e7b82 */ /* 0x000f620000000a00 */
[----:B------:R-:W-:Y:S01]  /*9410*/  IMAD.MOV.U32 R13, RZ, RZ, RZ ;  /* 0x000000ffff0d7224 */ /* 0x000fe200078e00ff */
[----:B------:R-:W1:Y:S01]  /*9420*/  LDCU.64 UR4, c[0x4][0x10] ;  /* 0x01000200ff0477ac */ /* 0x000e620008000a00 */
[----:B---3--:R-:W-:Y:S01]  /*9430*/  IMAD.U32 R4, RZ, RZ, UR8 ;  /* 0x00000008ff047e24 */ /* 0x008fe2000f8e00ff */
[----:B------:R-:W-:Y:S01]  /*9440*/  MOV R5, UR9 ;  /* 0x0000000900057c02 */ /* 0x000fe20008000f00 */
[----:B----4-:R-:W-:Y:S01]  /*9450*/  IMAD.U32 R6, RZ, RZ, UR6 ;  /* 0x00000006ff067e24 */ /* 0x010fe2000f8e00ff */
[----:B------:R-:W-:Y:S01]  /*9460*/  MOV R7, UR7 ;  /* 0x0000000700077c02 */ /* 0x000fe20008000f00 */
[----:B-1----:R-:W-:Y:S01]  /*9470*/  IMAD.U32 R10, RZ, RZ, UR4 ;  /* 0x00000004ff0a7e24 */ /* 0x002fe2000f8e00ff */
[----:B------:R-:W-:-:S02]  /*9480*/  MOV R11, UR5 ;  /* 0x00000005000b7c02 */ /* 0x000fc40008000f00 */
[----:B------:R-:W-:-:S07]  /*9490*/  LEPC R20, `(.L_x_223) ;  /* 0x000000001014794e */ /* 0x000fce0000000000 */
[----:B--2--5:R-:W-:Y:S05]  /*94a0*/  CALL.ABS.NOINC R14 ;  /* 0x000000000e007343 */ /* 0x024fea0003c00000 */
.L_x_223:
[----:B------:R-:W-:Y:S05]  /*94b0*/  WARPSYNC.ALL ;  /* 0x0000000000007948 */ /* 0x000fea0003800000 */
[----:B------:R-:W-:Y:S02]  /*94c0*/  R2UR UR4, R91 ;  /* 0x000000005b0472ca */ /* 0x000fe400000e0000 */
[----:B------:R-:W-:-:S11]  /*94d0*/  ISETP.NE.AND P0, PT, R93, R92, PT ;  /* 0x0000005c5d00720c */ /* 0x000fd60003f05270 */
[----:B------:R-:W3:Y:S02]  /*94e0*/  LDTM.x32 R56, tmem[UR4] ;  /* 0x00000004003879ee */ /* 0x000ee400082c0000 */
[----:B---3--:R-:W-:Y:S05]  /*94f0*/  @!P0 BRA `(.L_x_224) ;  /* 0x0000000000408947 */ /* 0x008fea0003800000 */
        /* <DEDUP_REMOVED lines=16> */
.L_x_224:
[----:B------:R-:W-:Y:S05]  /*9600*/  WARPSYNC.ALL ;  /* 0x0000000000007948 */ /* 0x000fea0003800000 */
[----:B------:R-:W-:Y:S02]  /*9610*/  R2UR UR4, R89 ;  /* 0x00000000590472ca */ /* 0x000fe400000e0000 */
[C---:B-1----:R-:W-:Y:S02]  /*9620*/  FMNMX3 R3, R18.reuse, R56, R60, !PT ;  /* 0x0000003812037276 */ /* 0x042fe4000780003c */
[C---:B------:R-:W-:Y:S02]  /*9630*/  FMNMX3 R0, R18.reuse, R57, R61, !PT ;  /* 0x0000003912007276 */ /* 0x040fe4000780003d */
[----:B------:R-:W-:-:S02]  /*9640*/  FMNMX3 R5, R18, R58, R62, !PT ;  /* 0x0000003a12057276 */ /* 0x000fc4000780003e */
[----:B------:R-:W-:Y:S02]  /*9650*/  FMNMX3 R3, R3, R64, R68, !PT ;  /* 0x0000004003037276 */ /* 0x000fe40007800044 */
[----:B------:R-:W-:Y:S02]  /*9660*/  FMNMX3 R0, R0, R65, R69, !PT ;  /* 0x0000004100007276 */ /* 0x000fe40007800045 */
[----:B------:R-:W-:Y:S01]  /*9670*/  FMNMX3 R6, R18, R59, R63, !PT ;  /* 0x0000003b12067276 */ /* 0x000fe2000780003f */
[----:B------:R-:W1:Y:S01]  /*9680*/  LDTM.x32 R24, tmem[UR4] ;  /* 0x00000004001879ee */ /* 0x000e6200082c0000 */
[----:B------:R-:W-:Y:S02]  /*9690*/  FMNMX3 R5, R5, R66, R70, !PT ;  /* 0x0000004205057276 */ /* 0x000fe40007800046 */
[----:B------:R-:W-:Y:S02]  /*96a0*/  FMNMX3 R3, R3, R72, R76, !PT ;  /* 0x0000004803037276 */ /* 0x000fe4000780004c */
[----:B------:R-:W-:-:S02]  /*96b0*/  FMNMX3 R0, R0, R73, R77, !PT ;  /* 0x0000004900007276 */ /* 0x000fc4000780004d */
[----:B------:R-:W-:Y:S02]  /*96c0*/  FMNMX3 R6, R6, R67, R71, !PT ;  /* 0x0000004306067276 */ /* 0x000fe40007800047 */
[----:B------:R-:W-:Y:S02]  /*96d0*/  FMNMX3 R5, R5, R74, R78, !PT ;  /* 0x0000004a05057276 */ /* 0x000fe4000780004e */
[----:B------:R-:W-:Y:S02]  /*96e0*/  FMNMX3 R3, R3, R80, R84, !PT ;  /* 0x0000005003037276 */ /* 0x000fe40007800054 */
[----:B------:R-:W-:Y:S02]  /*96f0*/  FMNMX3 R0, R0, R81, R85, !PT ;  /* 0x0000005100007276 */ /* 0x000fe40007800055 */
[----:B------:R-:W-:Y:S02]  /*9700*/  FMNMX3 R6, R6, R75, R79, !PT ;  /* 0x0000004b06067276 */ /* 0x000fe4000780004f */
[----:B------:R-:W-:-:S02]  /*9710*/  FMNMX3 R5, R5, R82, R86, !PT ;  /* 0x0000005205057276 */ /* 0x000fc40007800056 */
[----:B------:R-:W-:Y:S02]  /*9720*/  FMNMX3 R6, R6, R83, R87, !PT ;  /* 0x0000005306067276 */ /* 0x000fe40007800057 */
[----:B------:R-:W-:Y:S02]  /*9730*/  ISETP.NE.AND P0, PT, R93, R92, PT ;  /* 0x0000005c5d00720c */ /* 0x000fe40003f05270 */
[----:B-1----:R-:W-:Y:S02]  /*9740*/  FMNMX3 R3, R3, R24, R28, !PT ;  /* 0x0000001803037276 */ /* 0x002fe4000780001c */
        /* <DEDUP_REMOVED lines=15> */
[----:B------:R-:W-:-:S04]  /*9840*/  FMNMX3 R0, R4, R3, R0, !PT ;  /* 0x0000000304007276 */ /* 0x000fc80007800000 */
[----:B------:R-:W-:-:S04]  /*9850*/  FMNMX R17, R17, R0, !PT ;  /* 0x0000000011117209 */ /* 0x000fc80007800000 */
[----:B------:R-:W-:-:S04]  /*9860*/  FSETP.NEU.AND P1, PT, R17, -INF , PT ;  /* 0xff8000001100780b */ /* 0x000fc80003f2d000 */
[----:B------:R-:W-:Y:S01]  /*9870*/  FSEL R19, R17, RZ, P1 ;  /* 0x000000ff11137208 */ /* 0x000fe20000800000 */
[----:B------:R-:W-:Y:S08]  /*9880*/  @!P0 BRA `(.L_x_225) ;  /* 0x0000000000408947 */ /* 0x000ff00003800000 */
[----:B------:R-:W-:Y:S01]  /*9890*/  MOV R14, 0x8 ;  /* 0x00000008000e7802 */ /* 0x000fe20000000f00 */
[----:B------:R-:W1:Y:S01]  /*98a0*/  LDCU.64 UR6, c[0x4][0xb0] ;  /* 0x01001600ff0677ac */ /* 0x000e620008000a00 */
[----:B------:R-:W-:Y:S02]  /*98b0*/  HFMA2 R12, -RZ, RZ, 0, 5.9604644775390625e-08 ;  /* 0x00000001ff0c7431 */ /* 0x000fe400000001ff */
[----:B------:R-:W-:Y:S01]  /*98c0*/  IMAD.MOV.U32 R8, RZ, RZ, 0x1be ;  /* 0x000001beff087424 */ /* 0x000fe200078e00ff */
[----:B------:R-:W3:Y:S01]  /*98d0*/  LDCU.64 UR4, c[0x4][0xb8] ;  /* 0x01001700ff0477ac */ /* 0x000ee20008000a00 */
[----:B------:R-:W4:Y:S01]  /*98e0*/  LDC.64 R14, c[0x4][R14] ;  /* 0x010000000e0e7b82 */ /* 0x000f220000000a00 */
[----:B------:R-:W-:Y:S01]  /*98f0*/  IMAD.MOV.U32 R13, RZ, RZ, RZ ;  /* 0x000000ffff0d7224 */ /* 0x000fe200078e00ff */
[----:B------:R-:W5:Y:S01]  /*9900*/  LDCU.64 UR8, c[0x4][0x18] ;  /* 0x01000300ff0877ac */ /* 0x000f620008000a00 */
[----:B-1----:R-:W-:Y:S01]  /*9910*/  IMAD.U32 R4, RZ, RZ, UR6 ;  /* 0x00000006ff047e24 */ /* 0x002fe2000f8e00ff */
[----:B------:R-:W-:Y:S01]  /*9920*/  MOV R5, UR7 ;  /* 0x0000000700057c02 */ /* 0x000fe20008000f00 */
[----:B---3--:R-:W-:Y:S01]  /*9930*/  IMAD.U32 R6, RZ, RZ, UR4 ;  /* 0x00000004ff067e24 */ /* 0x008fe2000f8e00ff */
[----:B------:R-:W-:Y:S01]  /*9940*/  MOV R7, UR5 ;  /* 0x0000000500077c02 */ /* 0x000fe20008000f00 */
[----:B-----5:R-:W-:Y:S01]  /*9950*/  IMAD.U32 R10, RZ, RZ, UR8 ;  /* 0x00000008ff0a7e24 */ /* 0x020fe2000f8e00ff */
[----:B------:R-:W-:-:S02]  /*9960*/  MOV R11, UR9 ;  /* 0x00000009000b7c02 */ /* 0x000fc40008000f00 */
[----:B------:R-:W-:-:S07]  /*9970*/  LEPC R20, `(.L_x_225) ;  /* 0x000000001014794e */ /* 0x000fce0000000000 */
[----:B--2-4-:R-:W-:Y:S05]  /*9980*/  CALL.ABS.NOINC R14 ;  /* 0x000000000e007343 */ /* 0x014fea0003c00000 */
.L_x_225:
[----:B------:R-:W-:Y:S05]  /*9990*/  WARPSYNC.ALL ;  /* 0x0000000000007948 */ /* 0x000fea0003800000 */
[----:B------:R-:W-:Y:S02]  /*99a0*/  R2UR UR4, R91 ;  /* 0x000000005b0472ca */ /* 0x000fe400000e0000 */
[----:B------:R-:W-:-:S11]  /*99b0*/  ISETP.NE.AND P0, PT, RZ, UR49, PT ;  /* 0x00000031ff007c0c */ /* 0x000fd6000bf05270 */
[----:B------:R1:W-:Y:S02]  /*99c0*/  STTM.x2 tmem[UR4], R18 ;  /* 0x00000012000079ed */ /* 0x0003e400080c0004 */
[----:B------:R-:W-:Y:S05]  /*99d0*/  @P0 BRA `(.L_x_226) ;  /* 0x0000000000040947 */ /* 0x000fea0003800000 */
[----:B--2---:R-:W-:Y:S05]  /*99e0*/  BPT.TRAP 0x1 ;  /* 0x000000040000795c */ /* 0x004fea0000300000 */
.L_x_226:
[----:B------:R-:W-:Y:S01]  /*99f0*/  MOV R3, UR57 ;  /* 0x0000003900037c02 */ /* 0x000fe20008000f00 */
[----:B------:R-:W-:Y:S01]  /*9a00*/  SYNCS.ARRIVE.TRANS64.A1T0 RZ, [UR44], RZ ;  /* 0x000000ffffff79a7 */ /* 0x000fe2000810002c */
[----:B--2---:R-:W-:Y:S01]  /*9a10*/  FMUL R0, R19, -UR37 ;  /* 0x8000002513007c20 */ /* 0x004fe20008400000 */
[----:B------:R-:W-:Y:S01]  /*9a20*/  UISETP.NE.AND UP0, UPT, UR58, URZ, UPT ;  /* 0x000000ff3a00728c */ /* 0x000fe2000bf05270 */
[----:B------:R-:W-:Y:S02]  /*9a30*/  SHF.L.U32 R3, R3, 0x1f, RZ ;  /* 0x0000001f03037819 */ /* 0x000fe400000006ff */
[--C-:B------:R-:W-:Y:S01]  /*9a40*/  FFMA2 R22, R56.F32x2.HI_LO, UR37.F32, R0.reuse.F32 ;  /* 0x0000002538167c49 */ /* 0x100fe20009200000 */
[----:B------:R-:W-:Y:S01]  /*9a50*/  USEL UR40, UR54, UR55, UP0 ;  /* 0x0000003736287287 */ /* 0x000fe20008000000 */
[--C-:B------:R-:W-:Y:S01]  /*9a60*/  FFMA2 R56, R58.F32x2.HI_LO, UR37.F32, R0.reuse.F32 ;  /* 0x000000253a387c49 */ /* 0x100fe20009200000 */
[----:B------:R-:W2:Y:S01]  /*9a70*/  SYNCS.PHASECHK.TRANS64.TRYWAIT P2, [UR43], R3 ;  /* 0x00000003ff0075a7 */ /* 0x000ea2000804112b */
[--C-:B------:R-:W-:Y:S01]  /*9a80*/  FFMA2 R58, R60.F32x2.HI_LO, UR37.F32, R0.reuse.F32 ;  /* 0x000000253c3a7c49 */ /* 0x100fe20009200000 */
[----:B------:R-:W-:Y:S01]  /*9a90*/  FSETP.GEU.AND P1, PT, R22, -126, PT ;  /* 0xc2fc00001600780b */ /* 0x000fe20003f2e000 */
[----:B------:R-:W-:Y:S01]  /*9aa0*/  ULOP3.LUT UR40, UR40, 0x1, URZ, 0x3c, !UPT ;  /* 0x0000000128287892 */ /* 0x000fe2000f8e3cff */
[----:B------:R-:W-:Y:S01]  /*9ab0*/  FSETP.GEU.AND P0, PT, R23, -126, PT ;  /* 0xc2fc00001700780b */ /* 0x000fe20003f0e000 */
[----:B------:R-:W-:Y:S01]  /*9ac0*/  FFMA2 R60, R62.F32x2.HI_LO, UR37.F32, R0.F32 ;  /* 0x000000253e3c7c49 */ /* 0x000fe20009200000 */
[----:B------:R-:W-:-:S02]  /*9ad0*/  FSETP.GEU.AND P6, PT, R56, -126, PT ;  /* 0xc2fc00003800780b */ /* 0x000fc40003fce000 */
[----:B------:R-:W-:Y:S02]  /*9ae0*/  FSETP.GEU.AND P5, PT, R57, -126, PT ;  /* 0xc2fc00003900780b */ /* 0x000fe40003fae000 */
[----:B------:R-:W-:Y:S02]  /*9af0*/  FSETP.GEU.AND P4, PT, R58, -126, PT ;  /* 0xc2fc00003a00780b */ /* 0x000fe40003f8e000 */
[----:B------:R-:W-:-:S03]  /*9b00*/  FSETP.GEU.AND P3, PT, R59, -126, PT ;  /* 0xc2fc00003b00780b */ /* 0x000fc60003f6e000 */
[----:B------:R-:W-:Y:S02]  /*9b10*/  @!P1 FMUL R22, R22, 0.5 ;  /* 0x3f00000016169820 */ /* 0x000fe40000400000 */
[----:B------:R-:W-:Y:S02]  /*9b20*/  @!P0 FMUL R23, R23, 0.5 ;  /* 0x3f00000017178820 */ /* 0x000fe40000400000 */
[----:B------:R-:W-:Y:S02]  /*9b30*/  @!P6 FMUL R56, R56, 0.5 ;  /* 0x3f0000003838e820 */ /* 0x000fe40000400000 */
[----:B------:R-:W-:Y:S01]  /*9b40*/  @!P5 FMUL R57, R57, 0.5 ;  /* 0x3f0000003939d820 */ /* 0x000fe20000400000 */
[----:B------:R-:W3:Y:S08]  /*9b50*/  MUFU.EX2 R22, R22 ;  /* 0x0000001600167308 */ /* 0x000ef00000000800 */
[----:B------:R-:W4:Y:S08]  /*9b60*/  MUFU.EX2 R23, R23 ;  /* 0x0000001700177308 */ /* 0x000f300000000800 */
[----:B------:R-:W5:Y:S08]  /*9b70*/  MUFU.EX2 R56, R56 ;  /* 0x0000003800387308 */ /* 0x000f700000000800 */
[----:B------:R-:W1:Y:S02]  /*9b80*/  MUFU.EX2 R57, R57 ;  /* 0x0000003900397308 */ /* 0x000e640000000800 */
[----:B-12345:R-:W-:Y:S05]  /*9b90*/  @!P2 BRA `(.L_x_227) ;  /* 0x000000940070a947 */ /* 0x03efea0003800000 */
.L_x_420:
[----:B------:R-:W-:Y:S01]  /*9ba0*/  @!P1 FMUL R22, R22, R22 ;  /* 0x0000001616169220 */ /* 0x000fe20000400000 */
[----:B------:R-:W-:Y:S01]  /*9bb0*/  FSETP.GEU.AND P2, PT, R60, -126, PT ;  /* 0xc2fc00003c00780b */ /* 0x000fe20003f4e000 */
[----:B------:R-:W-:Y:S01]  /*9bc0*/  @!P4 FMUL R58, R58, 0.5 ;  /* 0x3f0000003a3ac820 */ /* 0x000fe20000400000 */
[----:B------:R-:W-:Y:S01]  /*9bd0*/  FSETP.GEU.AND P1, PT, R61, -126, PT ;  /* 0xc2fc00003d00780b */ /* 0x000fe20003f2e000 */
[----:B------:R-:W-:Y:S01]  /*9be0*/  @!P3 FMUL R59, R59, 0.5 ;  /* 0x3f0000003b3bb820 */ /* 0x000fe20000400000 */
[--C-:B------:R-:W-:Y:S01]  /*9bf0*/  FFMA2 R62, R64.F32x2.HI_LO, UR37.F32, R0.reuse.F32 ;  /* 0x00000025403e7c49 */ /* 0x100fe20009200000 */
[----:B------:R-:W-:Y:S01]  /*9c00*/  USHF.R.U32.HI UR4, URZ, 0x15, UR60 ;  /* 0x00000015ff047899 */ /* 0x000fe2000801163c */
[----:B------:R-:W-:Y:S01]  /*9c10*/  @!P0 FMUL R23, R23, R23 ;  /* 0x0000001717178220 */ /* 0x000fe20000400000 */
[----:B------:R-:W2:Y:S01]  /*9c20*/  MUFU.EX2 R58, R58 ;  /* 0x0000003a003a7308 */ /* 0x000ea20000000800 */
[--C-:B------:R-:W-:Y:S01]  /*9c30*/  FFMA2 R64, R66.F32x2.HI_LO, UR37.F32, R0.reuse.F32 ;  /* 0x0000002542407c49 */ /* 0x100fe20009200000 */
[----:B------:R-:W-:Y:S01]  /*9c40*/  FSETP.GEU.AND P0, PT, R62, -126, PT ;  /* 0xc2fc00003e00780b */ /* 0x000fe20003f0e000 */
[--C-:B------:R-:W-:Y:S01]  /*9c50*/  FFMA2 R66, R68.F32x2.HI_LO, UR37.F32, R0.reuse.F32 ;  /* 0x0000002544427c49 */ /* 0x100fe20009200000 */
[----:B-1----:R-:W-:Y:S01]  /*9c60*/  MOV R3, UR4 ;  /* 0x0000000400037c02 */ /* 0x002fe20008000f00 */
[--C-:B------:R-:W-:Y:S01]  /*9c70*/  FFMA2 R68, R70.F32x2.HI_LO, UR37.F32, R0.reuse.F32 ;  /* 0x0000002546447c49 */ /* 0x100fe20009200000 */
[----:B------:R-:W-:Y:S01]  /*9c80*/  UISETP.NE.AND UP0, UPT, UR58, URZ, UPT ;  /* 0x000000ff3a00728c */ /* 0x000fe2000bf05270 */
[----:B------:R-:W-:Y:S01]  /*9c90*/  @!P2 FMUL R60, R60, 0.5 ;  /* 0x3f0000003c3ca820 */ /* 0x000fe20000400000 */
[----:B------:R-:W-:Y:S01]  /*9ca0*/  @!P1 FMUL R61, R61, 0.5 ;  /* 0x3f0000003d3d9820 */ /* 0x000fe20000400000 */
[----:B------:R-:W1:Y:S01]  /*9cb0*/  MUFU.EX2 R59, R59 ;  /* 0x0000003b003b7308 */ /* 0x000e620000000800 */
[----:B------:R-:W-:Y:S01]  /*9cc0*/  @!P6 FMUL R56, R56, R56 ;  /* 0x000000383838e220 */ /* 0x000fe20000400000 */
[----:B------:R-:W-:Y:S01]  /*9cd0*/  @!P5 FMUL R57, R57, R57 ;  /* 0x000000393939d220 */ /* 0x000fe20000400000 */
[----:B------:R-:W-:Y:S01]  /*9ce0*/  FSETP.GEU.AND P6, PT, R63, -126, PT ;  /* 0xc2fc00003f00780b */ /* 0x000fe20003fce000 */
[--C-:B------:R-:W-:Y:S01]  /*9cf0*/  FFMA2 R70, R72.F32x2.HI_LO, UR37.F32, R0.reuse.F32 ;  /* 0x0000002548467c49 */ /* 0x100fe20009200000 */
[----:B------:R-:W-:Y:S01]  /*9d00*/  FSETP.GEU.AND P5, PT, R64, -126, PT ;  /* 0xc2fc00004000780b */ /* 0x000fe20003fae000 */
[----:B------:R-:W-:Y:S01]  /*9d10*/  @!P0 FMUL R62, R62, 0.5 ;  /* 0x3f0000003e3e8820 */ /* 0x000fe20000400000 */
[--C-:B------:R-:W-:Y:S01]  /*9d20*/  FFMA2 R72, R74.F32x2.HI_LO, UR37.F32, R0.reuse.F32 ;  /* 0x000000254a487c49 */ /* 0x100fe20009200000 */
[----:B------:R-:W3:Y:S01]  /*9d30*/  MUFU.EX2 R60, R60 ;  /* 0x0000003c003c7308 */ /* 0x000ee20000000800 */
[----:B--2---:R-:W-:Y:S01]  /*9d40*/  @!P4 FMUL R58, R58, R58 ;  /* 0x0000003a3a3ac220 */ /* 0x004fe20000400000 */
[----:B------:R-:W-:Y:S01]  /*9d50*/  FSETP.GEU.AND P4, PT, R65, -126, PT ;  /* 0xc2fc00004100780b */ /* 0x000fe20003f8e000 */
[--C-:B------:R-:W-:Y:S01]  /*9d60*/  FFMA2 R74, R76.F32x2.HI_LO, UR37.F32, R0.reuse.F32 ;  /* 0x000000254c4a7c49 */ /* 0x100fe20009200000 */
[----:B------:R-:W-:Y:S01]  /*9d70*/  ULOP3.LUT UR57, UR57, 0x1, URZ, 0x3c, !UPT ;  /* 0x0000000139397892 */ /* 0x000fe2000f8e3cff */
[--C-:B------:R-:W-:Y:S01]  /*9d80*/  FFMA2 R76, R78.F32x2.HI_LO, UR37.F32, R0.reuse.F32 ;  /* 0x000000254e4c7c49 */ /* 0x100fe20009200000 */
[----:B------:R-:W-:Y:S01]  /*9d90*/  USEL UR54, UR40, UR54, UP0 ;  /* 0x0000003628367287 */ /* 0x000fe20008000000 */
[--C-:B------:R-:W-:Y:S01]  /*9da0*/  FFMA2 R78, R80.F32x2.HI_LO, UR37.F32, R0.reuse.F32 ;  /* 0x00000025504e7c49 */ /* 0x100fe20009200000 */
[----:B------:R-:W2:Y:S01]  /*9db0*/  MUFU.EX2 R61, R61 ;  /* 0x0000003d003d7308 */ /* 0x000ea20000000800 */
[----:B-1----:R-:W-:Y:S01]  /*9dc0*/  @!P3 FMUL R59, R59, R59 ;  /* 0x0000003b3b3bb220 */ /* 0x002fe20000400000 */
[----:B------:R-:W-:Y:S01]  /*9dd0*/  FSETP.GEU.AND P3, PT, R66, -126, PT ;  /* 0xc2fc00004200780b */ /* 0x000fe20003f6e000 */
[----:B------:R-:W-:Y:S01]  /*9de0*/  @!P6 FMUL R63, R63, 0.5 ;  /* 0x3f0000003f3fe820 */ /* 0x000fe20000400000 */
[----:B------:R-:W-:Y:S01]  /*9df0*/  @!P5 FMUL R64, R64, 0.5 ;  /* 0x3f0000004040d820 */ /* 0x000fe20000400000 */
[--C-:B------:R-:W-:Y:S01]  /*9e00*/  FFMA2 R80, R82.F32x2.HI_LO, UR37.F32, R0.reuse.F32 ;  /* 0x0000002552507c49 */ /* 0x100fe20009200000 */
[----:B------:R-:W-:Y:S01]  /*9e10*/  USEL UR55, UR55, UR40, UP0 ;  /* 0x0000002837377287 */ /* 0x000fe20008000000 */
[----:B------:R-:W-:Y:S01]  /*9e20*/  @!P4 FMUL R65, R65, 0.5 ;  /* 0x3f0000004141c820 */ /* 0x000fe20000400000 */
[----:B------:R-:W1:Y:S01]  /*9e30*/  MUFU.EX2 R62, R62 ;  /* 0x0000003e003e7308 */ /* 0x000e620000000800 */
[----:B---3--:R-:W-:Y:S01]  /*9e40*/  @!P2 FMUL R60, R60, R60 ;  /* 0x0000003c3c3ca220 */ /* 0x008fe20000400000 */
[----:B------:R-:W-:Y:S01]  /*9e50*/  FSETP.GEU.AND P2, PT, R67, -126, PT ;  /* 0xc2fc00004300780b */ /* 0x000fe20003f4e000 */
[--C-:B------:R-:W-:Y:S01]  /*9e60*/  FFMA2 R82, R84.F32x2.HI_LO, UR37.F32, R0.reuse.F32 ;  /* 0x0000002554527c49 */ /* 0x100fe20009200000 */
[----:B------:R-:W-:Y:S01]  /*9e70*/  SYNCS.ARRIVE.TRANS64.A1T0 RZ, [UR42], RZ ;  /* 0x000000ffffff79a7 */ /* 0x000fe2000810002a */
[----:B------:R-:W-:-:S02]  /*9e80*/  FFMA2 R84, R86.F32x2.HI_LO, UR37.F32, R0.F32 ;  /* 0x0000002556547c49 */ /* 0x000fc40009200000 */
[----:B------:R-:W-:Y:S01]  /*9e90*/  @!P3 FMUL R66, R66, 0.5 ;  /* 0x3f0000004242b820 */ /* 0x000fe20000400000 */
[----:B------:R-:W3:Y:S01]  /*9ea0*/  MUFU.EX2 R63, R63 ;  /* 0x0000003f003f7308 */ /* 0x000ee20000000800 */
[----:B--2---:R-:W-:Y:S01]  /*9eb0*/  @!P1 FMUL R61, R61, R61 ;  /* 0x0000003d3d3d9220 */ /* 0x004fe20000400000 */
[----:B------:R-:W-:Y:S01]  /*9ec0*/  FSETP.GEU.AND P1, PT, R68, -126, PT ;  /* 0xc2fc00004400780b */ /* 0x000fe20003f2e000 */
[--C-:B------:R-:W-:Y:S02]  /*9ed0*/  FFMA2 R24, R24.F32x2.HI_LO, UR37.F32, R0.reuse.F32 ;  /* 0x0000002518187c49 */ /* 0x100fe40009200000 */
[--C-:B------:R-:W-:Y:S02]  /*9ee0*/  FFMA2 R26, R26.F32x2.HI_LO, UR37.F32, R0.reuse.F32 ;  /* 0x000000251a1a7c49 */ /* 0x100fe40009200000 */
[----:B------:R-:W-:Y:S01]  /*9ef0*/  @!P2 FMUL R67, R67, 0.5 ;  /* 0x3f0000004343a820 */ /* 0x000fe20000400000 */
[----:B------:R-:W2:Y:S01]  /*9f00*/  MUFU.EX2 R64, R64 ;  /* 0x0000004000407308 */ /* 0x000ea20000000800 */
[----:B-1----:R-:W-:Y:S01]  /*9f10*/  @!P0 FMUL R62, R62, R62 ;  /* 0x0000003e3e3e8220 */ /* 0x002fe20000400000 */
[----:B------:R-:W-:Y:S01]  /*9f20*/  FSETP.GEU.AND P0, PT, R69, -126, PT ;  /* 0xc2fc00004500780b */ /* 0x000fe20003f0e000 */
[----:B------:R-:W-:-:S02]  /*9f30*/  FFMA2 R28, R28.F32x2.HI_LO, UR37.F32, R0.F32 ;  /* 0x000000251c1c7c49 */ /* 0x000fc40009200000 */
[--C-:B------:R-:W-:Y:S02]  /*9f40*/  FFMA2 R30, R30.F32x2.HI_LO, UR37.F32, R0.reuse.F32 ;  /* 0x000000251e1e7c49 */ /* 0x100fe40009200000 */
[----:B------:R-:W-:Y:S01]  /*9f50*/  @!P1 FMUL R68, R68, 0.5 ;  /* 0x3f00000044449820 */ /* 0x000fe20000400000 */
[----:B------:R-:W1:Y:S01]  /*9f60*/  MUFU.EX2 R65, R65 ;  /* 0x0000004100417308 */ /* 0x000e620000000800 */
[----:B---3--:R-:W-:Y:S01]  /*9f70*/  @!P6 FMUL R63, R63, R63 ;  /* 0x0000003f3f3fe220 */ /* 0x008fe20000400000 */
[----:B------:R-:W-:Y:S01]  /*9f80*/  FSETP.GEU.AND P6, PT, R70, -126, PT ;  /* 0xc2fc00004600780b */ /* 0x000fe20003fce000 */
[--C-:B------:R-:W-:Y:S02]  /*9f90*/  FFMA2 R32, R32.F32x2.HI_LO, UR37.F32, R0.reuse.F32 ;  /* 0x0000002520207c49 */ /* 0x100fe40009200000 */
[--C-:B------:R-:W-:Y:S02]  /*9fa0*/  FFMA2 R34, R34.F32x2.HI_LO, UR37.F32, R0.reuse.F32 ;  /* 0x0000002522227c49 */ /* 0x100fe40009200000 */
[----:B------:R-:W-:Y:S01]  /*9fb0*/  @!P0 FMUL R69, R69, 0.5 ;  /* 0x3f00000045458820 */ /* 0x000fe20000400000 */
[----:B------:R-:W3:Y:S01]  /*9fc0*/  MUFU.EX2 R66, R66 ;  /* 0x0000004200427308 */ /* 0x000ee20000000800 */
[----:B--2---:R-:W-:Y:S01]  /*9fd0*/  @!P5 FMUL R64, R64, R64 ;  /* 0x000000404040d220 */ /* 0x004fe20000400000 */
[----:B------:R-:W-:Y:S01]  /*9fe0*/  FSETP.GEU.AND P5, PT, R71, -126, PT ;  /* 0xc2fc00004700780b */ /* 0x000fe20003fae000 */
[----:B------:R-:W-:-:S02]  /*9ff0*/  FFMA2 R36, R36.F32x2.HI_LO, UR37.F32, R0.F32 ;  /* 0x0000002524247c49 */ /* 0x000fc40009200000 */
[--C-:B------:R-:W-:Y:S02]  /*a000*/  FFMA2 R38, R38.F32x2.HI_LO, UR37.F32, R0.reuse.F32 ;  /* 0x0000002526267c49 */ /* 0x100fe40009200000 */
[----:B------:R-:W-:Y:S01]  /*a010*/  @!P6 FMUL R70, R70, 0.5 ;  /* 0x3f0000004646e820 */ /* 0x000fe20000400000 */
[----:B------:R-:W2:Y:S01]  /*a020*/  MUFU.EX2 R67, R67 ;  /* 0x0000004300437308 */ /* 0x000ea20000000800 */
[----:B-1----:R-:W-:Y:S01]  /*a030*/  @!P4 FMUL R65, R65, R65 ;  /* 0x000000414141c220 */ /* 0x002fe20000400000 */
[----:B------:R-:W-:Y:S01]  /*a040*/  FSETP.GEU.AND P4, PT, R72, -126, PT ;  /* 0xc2fc00004800780b */ /* 0x000fe20003f8e000 */
[--C-:B------:R-:W-:Y:S02]  /*a050*/  FFMA2 R40, R40.F32x2.HI_LO, UR37.F32, R0.reuse.F32 ;  /* 0x0000002528287c49 */ /* 0x100fe40009200000 */
[--C-:B------:R-:W-:Y:S02]  /*a060*/  FFMA2 R42, R42.F32x2.HI_LO, UR37.F32, R0.reuse.F32 ;  /* 0x000000252a2a7c49 */ /* 0x100fe40009200000 */
[----:B------:R-:W-:Y:S01]  /*a070*/  @!P5 FMUL R71, R71, 0.5 ;  /* 0x3f0000004747d820 */ /* 0x000fe20000400000 */
[----:B------:R-:W1:Y:S01]  /*a080*/  MUFU.EX2 R68, R68 ;  /* 0x0000004400447308 */ /* 0x000e620000000800 */
[----:B---3--:R-:W-:Y:S01]  /*a090*/  @!P3 FMUL R66, R66, R66 ;  /* 0x000000424242b220 */ /* 0x008fe20000400000 */
[----:B------:R-:W-:Y:S01]  /*a0a0*/  FSETP.GEU.AND P3, PT, R73, -126, PT ;  /* 0xc2fc00004900780b */ /* 0x000fe20003f6e000 */
[----:B------:R-:W-:-:S02]  /*a0b0*/  FFMA2 R44, R44.F32x2.HI_LO, UR37.F32, R0.F32 ;  /* 0x000000252c2c7c49 */ /* 0x000fc40009200000 */
[--C-:B------:R-:W-:Y:S02]  /*a0c0*/  FFMA2 R46, R46.F32x2.HI_LO, UR37.F32, R0.reuse.F32 ;  /* 0x000000252e2e7c49 */ /* 0x100fe40009200000 */
        /* <DEDUP_REMOVED lines=11> */
[----:B------:R-:W-:Y:S02]  /*a180*/  FFMA2 R54, R54.F32x2.HI_LO, UR37.F32, R0.F32 ;  /* 0x0000002536367c49 */ /* 0x000fe40009200000 */
[----:B------:R-:W-:Y:S01]  /*a190*/  @!P2 FMUL R74, R74, 0.5 ;  /* 0x3f0000004a4aa820 */ /* 0x000fe20000400000 */
[----:B------:R-:W1:Y:S01]  /*a1a0*/  MUFU.EX2 R71, R71 ;  /* 0x0000004700477308 */ /* 0x000e620000000800 */
[----:B---3--:R-:W-:Y:S01]  /*a1b0*/  @!P0 FMUL R69, R69, R69 ;  /* 0x0000004545458220 */ /* 0x008fe20000400000 */
[----:B------:R-:W-:-:S05]  /*a1c0*/  FSETP.GEU.AND P0, PT, R76, -126, PT ;  /* 0xc2fc00004c00780b */ /* 0x000fca0003f0e000 */
[----:B------:R-:W-:Y:S01]  /*a1d0*/  @!P1 FMUL R75, R75, 0.5 ;  /* 0x3f0000004b4b9820 */ /* 0x000fe20000400000 */
[----:B------:R-:W3:Y:S01]  /*a1e0*/  MUFU.EX2 R72, R72 ;  /* 0x0000004800487308 */ /* 0x000ee20000000800 */
[----:B--2---:R-:W-:Y:S01]  /*a1f0*/  @!P6 FMUL R70, R70, R70 ;  /* 0x000000464646e220 */ /* 0x004fe20000400000 */
[----:B------:R-:W-:-:S05]  /*a200*/  FSETP.GEU.AND P6, PT, R77, -126, PT ;  /* 0xc2fc00004d00780b */ /* 0x000fca0003fce000 */
[----:B------:R-:W-:Y:S01]  /*a210*/  @!P0 FMUL R76, R76, 0.5 ;  /* 0x3f0000004c4c8820 */ /* 0x000fe20000400000 */
[----:B------:R-:W2:Y:S01]  /*a220*/  MUFU.EX2 R73, R73 ;  /* 0x0000004900497308 */ /* 0x000ea20000000800 */
[----:B-1----:R-:W-:Y:S01]  /*a230*/  @!P5 FMUL R71, R71, R71 ;  /* 0x000000474747d220 */ /* 0x002fe20000400000 */
[----:B------:R-:W-:-:S05]  /*a240*/  FSETP.GEU.AND P5, PT, R78, -126, PT ;  /* 0xc2fc00004e00780b */ /* 0x000fca0003fae000 */
        /* <DEDUP_REMOVED lines=59> */
[----:B------:R-:W-:Y:S02]  /*a600*/  FSETP.GEU.AND P4, PT, R31, -126, PT ;  /* 0xc2fc00001f00780b */ /* 0x000fe40003f8e000 */
[----:B------:R-:W-:-:S03]  /*a610*/  F2FP.F16.F32.PACK_AB R24, R23, R22 ;  /* 0x000000161718723e */ /* 0x000fc600000000ff */
[----:B------:R-:W-:Y:S01]  /*a620*/  @!P5 FMUL R30, R30, 0.5 ;  /* 0x3f0000001e1ed820 */ /* 0x000fe20000400000 */
[----:B------:R-:W1:Y:S01]  /*a630*/  MUFU.EX2 R95, R27 ;  /* 0x0000001b005f7308 */ /* 0x000e620000000800 */
[----:B---3--:R-:W-:Y:S01]  /*a640*/  @!P3 FMUL R87, R87, R87 ;  /* 0x000000575757b220 */ /* 0x008fe20000400000 */
[----:B------:R-:W-:Y:S02]  /*a650*/  FSETP.GEU.AND P3, PT, R32, -126, PT ;  /* 0xc2fc00002000780b */ /* 0x000fe40003f6e000 */
[----:B------:R-:W-:-:S03]  /*a660*/  F2FP.F16.F32.PACK_AB R25, R57, R56 ;  /* 0x000000383919723e */ /* 0x000fc600000000ff */
[----:B------:R-:W-:Y:S01]  /*a670*/  @!P4 FMUL R31, R31, 0.5 ;  /* 0x3f0000001f1fc820 */ /* 0x000fe20000400000 */
[----:B------:R-:W3:Y:S01]  /*a680*/  MUFU.EX2 R96, R28 ;  /* 0x0000001c00607308 */ /* 0x000ee20000000800 */
[----:B--2---:R-:W-:Y:S01]  /*a690*/  @!P2 FMUL R94, R94, R94 ;  /* 0x0000005e5e5ea220 */ /* 0x004fe20000400000 */
[----:B------:R-:W-:Y:S02]  /*a6a0*/  FSETP.GEU.AND P2, PT, R33, -126, PT ;  /* 0xc2fc00002100780b */ /* 0x000fe40003f4e000 */
[----:B------:R-:W-:-:S03]  /*a6b0*/  F2FP.F16.F32.PACK_AB R26, R59, R58 ;  /* 0x0000003a3b1a723e */ /* 0x000fc600000000ff */
        /* <DEDUP_REMOVED lines=113> */
[----:B------:R-:W-:Y:S02]  /*add0*/  LOP3.LUT P0, RZ, R3, 0x3, R2, 0x48, !PT ;  /* 0x0000000303ff7812 */ /* 0x000fe40007804802 */
[----:B------:R-:W-:-:S03]  /*ade0*/  F2FP.F16.F32.PACK_AB R49, R111, R110 ;  /* 0x0000006e6f31723e */ /* 0x000fc600000000ff */
[----:B------:R-:W-:Y:S01]  /*adf0*/  @!P1 FMUL R55, R55, 0.5 ;  /* 0x3f00000037379820 */ /* 0x000fe20000400000 */
[----:B------:R-:W3:Y:S01]  /*ae00*/  MUFU.EX2 R122, R52 ;  /* 0x00000034007a7308 */ /* 0x000ee20000000800 */
[----:B--2---:R-:W-:Y:S01]  /*ae10*/  @!P6 FMUL R118, R118, R118 ;  /* 0x000000767676e220 */ /* 0x004fe20000400000 */
[----:B------:R-:W-:-:S06]  /*ae20*/  F2FP.F16.F32.PACK_AB R50, R113, R112 ;  /* 0x000000707132723e */ /* 0x000fcc00000000ff */
[----:B------:R-:W2:Y:S01]  /*ae30*/  MUFU.EX2 R123, R53 ;  /* 0x00000035007b7308 */ /* 0x000ea20000000800 */
[----:B-1----:R-:W-:Y:S01]  /*ae40*/  @!P5 FMUL R119, R119, R119 ;  /* 0x000000777777d220 */ /* 0x002fe20000400000 */
[----:B------:R-:W-:-:S06]  /*ae50*/  F2FP.F16.F32.PACK_AB R51, R115, R114 ;  /* 0x000000727333723e */ /* 0x000fcc00000000ff */
[----:B------:R-:W1:Y:S01]  /*ae60*/  MUFU.EX2 R120, R54 ;  /* 0x0000003600787308 */ /* 0x000e620000000800 */
[----:B---3--:R-:W-:Y:S01]  /*ae70*/  @!P4 FMUL R122, R122, R122 ;  /* 0x0000007a7a7ac220 */ /* 0x008fe20000400000 */
[----:B------:R-:W-:-:S06]  /*ae80*/  F2FP.F16.F32.PACK_AB R52, R117, R116 ;  /* 0x000000747534723e */ /* 0x000fcc00000000ff */
[----:B------:R-:W3:Y:S01]  /*ae90*/  MUFU.EX2 R121, R55 ;  /* 0x0000003700797308 */ /* 0x000ee20000000800 */
[----:B--2---:R-:W-:Y:S01]  /*aea0*/  @!P3 FMUL R123, R123, R123 ;  /* 0x0000007b7b7bb220 */ /* 0x004fe20000400000 */
[----:B------:R-:W-:Y:S01]  /*aeb0*/  F2FP.F16.F32.PACK_AB R53, R119, R118 ;  /* 0x000000767735723e */ /* 0x000fe200000000ff */
[----:B-1----:R-:W-:-:S03]  /*aec0*/  @!P2 FMUL R120, R120, R120 ;  /* 0x000000787878a220 */ /* 0x002fc60000400000 */
[----:B------:R-:W-:Y:S01]  /*aed0*/  F2FP.F16.F32.PACK_AB R54, R123, R122 ;  /* 0x0000007a7b36723e */ /* 0x000fe200000000ff */
[----:B---3--:R-:W-:-:S05]  /*aee0*/  @!P1 FMUL R121, R121, R121 ;  /* 0x0000007979799220 */ /* 0x008fca0000400000 */
[----:B------:R-:W-:Y:S01]  /*aef0*/  F2FP.F16.F32.PACK_AB R55, R121, R120 ;  /* 0x000000787937723e */ /* 0x000fe200000000ff */
[----:B------:R-:W-:Y:S06]  /*af00*/  @!P0 BRA `(.L_x_228) ;  /* 0x0000000000408947 */ /* 0x000fec0003800000 */
[----:B------:R-:W-:Y:S01]  /*af10*/  MOV R14, 0x8 ;  /* 0x00000008000e7802 */ /* 0x000fe20000000f00 */
[----:B------:R-:W1:Y:S01]  /*af20*/  LDCU.64 UR6, c[0x4][0xb0] ;  /* 0x01001600ff0677ac */ /* 0x000e620008000a00 */
[----:B------:R-:W-:Y:S02]  /*af30*/  HFMA2 R12, -RZ, RZ, 0, 5.9604644775390625e-08 ;  /* 0x00000001ff0c7431 */ /* 0x000fe400000001ff */
[----:B------:R-:W-:Y:S01]  /*af40*/  IMAD.MOV.U32 R8, RZ, RZ, 0x1be ;  /* 0x000001beff087424 */ /* 0x000fe200078e00ff */
[----:B------:R-:W2:Y:S01]  /*af50*/  LDCU.64 UR4, c[0x4][0xb8] ;  /* 0x01001700ff0477ac */ /* 0x000ea20008000a00 */
[----:B------:R-:W3:Y:S01]  /*af60*/  LDC.64 R14, c[0x4][R14] ;  /* 0x010000000e0e7b82 */ /* 0x000ee20000000a00 */
[----:B------:R-:W-:Y:S01]  /*af70*/  IMAD.MOV.U32 R13, RZ, RZ, RZ ;  /* 0x000000ffff0d7224 */ /* 0x000fe200078e00ff */
[----:B------:R-:W4:Y:S01]  /*af80*/  LDCU.64 UR8, c[0x4][0x20] ;  /* 0x01000400ff0877ac */ /* 0x000f220008000a00 */
[----:B-1----:R-:W-:Y:S01]  /*af90*/  IMAD.U32 R4, RZ, RZ, UR6 ;  /* 0x00000006ff047e24 */ /* 0x002fe2000f8e00ff */
[----:B------:R-:W-:Y:S01]  /*afa0*/  MOV R5, UR7 ;  /* 0x0000000700057c02 */ /* 0x000fe20008000f00 */
[----:B--2---:R-:W-:Y:S01]  /*afb0*/  IMAD.U32 R6, RZ, RZ, UR4 ;  /* 0x00000004ff067e24 */ /* 0x004fe2000f8e00ff */
[----:B------:R-:W-:Y:S01]  /*afc0*/  MOV R7, UR5 ;  /* 0x0000000500077c02 */ /* 0x000fe20008000f00 */
[----:B----4-:R-:W-:Y:S01]  /*afd0*/  IMAD.U32 R10, RZ, RZ, UR8 ;  /* 0x00000008ff0a7e24 */ /* 0x010fe2000f8e00ff */
[----:B------:R-:W-:-:S02]  /*afe0*/  MOV R11, UR9 ;  /* 0x00000009000b7c02 */ /* 0x000fc40008000f00 */
[----:B------:R-:W-:-:S07]  /*aff0*/  LEPC R20, `(.L_x_228) ;  /* 0x000000001014794e */ /* 0x000fce0000000000 */
[----:B---3--:R-:W-:Y:S05]  /*b000*/  CALL.ABS.NOINC R14 ;  /* 0x000000000e007343 */ /* 0x008fea0003c00000 */
.L_x_228:
[----:B------:R-:W-:Y:S01]  /*b010*/  MOV R0, UR46 ;  /* 0x0000002e00007c02 */ /* 0x000fe20008000f00 */
[----:B------:R-:W-:Y:S05]  /*b020*/  WARPSYNC.ALL ;  /* 0x0000000000007948 */ /* 0x000fea0003800000 */
[----:B------:R-:W-:Y:S01]  /*b030*/  ISETP.GT.U32.AND P0, PT, R0, 0x1, PT ;  /* 0x000000010000780c */ /* 0x000fe20003f04070 */
[----:B------:R1:W-:Y:S01]  /*b040*/  STTM.x32 tmem[UR60], R24 ;  /* 0x00000018000079ed */ /* 0x0003e200082c003c */
[----:B------:R-:W2:Y:S11]  /*b050*/  FENCE.VIEW.ASYNC.T ;  /* 0x00000000000073c6 */ /* 0x000eb60000000200 */
[----:B------:R-:W-:Y:S05]  /*b060*/  @P0 BRA `(.L_x_229) ;  /* 0x0000000000080947 */ /* 0x000fea0003800000 */
[----:B------:R-:W-:Y:S05]  /*b070*/  BPT.TRAP 0x1 ;  /* 0x000000040000795c */ /* 0x000fea0000300000 */
[----:B------:R-:W-:Y:S05]  /*b080*/  BPT.TRAP 0x1 ;  /* 0x000000040000795c */ /* 0x000fea0000300000 */
.L_x_229:
[----:B------:R-:W-:Y:S02]  /*b090*/  UPRMT UR4, UR38, 0x654, UR41 ;  /* 0x0000065426047896 */ /* 0x000fe40008000029 */
[----:B------:R-:W-:Y:S02]  /*b0a0*/  UISETP.NE.AND UP0, UPT, UR58, URZ, UPT ;  /* 0x000000ff3a00728c */ /* 0x000fe4000bf05270 */
[----:B------:R-:W-:-:S04]  /*b0b0*/  ULOP3.LUT UR59, UR59, 0x1, URZ, 0x3c, !UPT ;  /* 0x000000013b3b7892 */ /* 0x000fc8000f8e3cff */
[----:B------:R-:W-:Y:S01]  /*b0c0*/  USEL UR53, UR59, UR53, UP0 ;  /* 0x000000353b357287 */ /* 0x000fe20008000000 */
[----:B--2---:R-:W-:Y:S01]  /*b0d0*/  SYNCS.ARRIVE.TRANS64.RED.A1T0 RZ, [UR4], RZ ;  /* 0x000000ffffff79a7 */ /* 0x004fe20008100404 */
[----:B------:R-:W-:Y:S02]  /*b0e0*/  USEL UR56, UR56, UR59, UP0 ;  /* 0x0000003b38387287 */ /* 0x000fe40008000000 */
[----:B------:R-:W-:-:S09]  /*b0f0*/  UISETP.NE.AND UP0, UPT, UR49, URZ, UPT ;  /* 0x000000ff3100728c */ /* 0x000fd2000bf05270 */
[----:B------:R-:W-:Y:S05]  /*b100*/  BRA.U UP0, `(.L_x_230) ;  /* 0x0000000100047547 */ /* 0x000fea000b800000 */
[----:B------:R-:W-:Y:S05]  /*b110*/  BPT.TRAP 0x1 ;  /* 0x000000040000795c */ /* 0x000fea0000300000 */
.L_x_230:
[----:B------:R-:W-:Y:S01]  /*b120*/  MOV R0, UR40 ;  /* 0x0000002800007c02 */ /* 0x000fe20008000f00 */
[----:B------:R-:W-:Y:S01]  /*b130*/  FADD2 R56, R56.F32x2.HI_LO, RZ.F32 ;  /* 0x000000ff3838724b */ /* 0x000fe20000200000 */
[----:B------:R-:W-:Y:S01]  /*b140*/  FSETP.NEU.AND P1, PT, R18, R19, PT ;  /* 0x000000131200720b */ /* 0x000fe20003f2d000 */
[----:B------:R-:W-:Y:S01]  /*b150*/  FADD2 R58, R58.F32x2.HI_LO, RZ.F32 ;  /* 0x000000ff3a3a724b */ /* 0x000fe20000200000 */
[----:B------:R-:W-:Y:S01]  /*b160*/  SHF.L.U32 R0, R0, 0x1f, RZ ;  /* 0x0000001f00007819 */ /* 0x000fe200000006ff */
[----:B------:R-:W-:Y:S02]  /*b170*/  FADD2 R56, R56.F32x2.HI_LO, R64.F32x2.HI_LO ;  /* 0x000000403838724b */ /* 0x000fe40000000000 */
[----:B------:R-:W-:Y:S01]  /*b180*/  FADD2 R60, R60.F32x2.HI_LO, RZ.F32 ;  /* 0x000000ff3c3c724b */ /* 0x000fe20000200000 */
[----:B------:R-:W2:Y:S01]  /*b190*/  SYNCS.PHASECHK.TRANS64.TRYWAIT P2, [UR48], R0 ;  /* 0x00000000ff0075a7 */ /* 0x000ea20008041130 */
[----:B------:R-:W-:Y:S02]  /*b1a0*/  FADD2 R58, R58.F32x2.HI_LO, R66.F32x2.HI_LO ;  /* 0x000000423a3a724b */ /* 0x000fe40000000000 */
[----:B------:R-:W-:-:S02]  /*b1b0*/  FADD2 R60, R60.F32x2.HI_LO, R68.F32x2.HI_LO ;  /* 0x000000443c3c724b */ /* 0x000fc40000000000 */
[----:B------:R-:W-:Y:S02]  /*b1c0*/  FADD2 R56, R56.F32x2.HI_LO, R72.F32x2.HI_LO ;  /* 0x000000483838724b */ /* 0x000fe40000000000 */
[----:B------:R-:W-:Y:S01]  /*b1d0*/  FADD2 R58, R58.F32x2.HI_LO, R74.F32x2.HI_LO ;  /* 0x0000004a3a3a724b */ /* 0x000fe20000000000 */
[----:B--2---:R-:W-:Y:S06]  /*b1e0*/  @!P2 BRA `(.L_x_231) ;  /* 0x0000007c00f4a947 */ /* 0x004fec0003800000 */
.L_x_421:
[----:B------:R-:W-:Y:S01]  /*b1f0*/  BSSY.RECONVERGENT B0, `(.L_x_232) ;  /* 0x000000a000007945 */ /* 0x000fe20003800200 */
[----:B--2---:R-:W-:-:S03]  /*b200*/  MOV R3, 0x3f000000 ;  /* 0x3f00000000037802 */ /* 0x004fc60000000f00 */
[----:B------:R-:W-:Y:S05]  /*b210*/  @!P1 BRA `(.L_x_233) ;  /* 0x00000000001c9947 */ /* 0x000fea0003800000 */
[----:B------:R-:W-:-:S04]  /*b220*/  FADD R0, -R19, R18 ;  /* 0x0000001213007221 */ /* 0x000fc80000000100 */
[----:B------:R-:W-:-:S05]  /*b230*/  FMUL R0, R0, UR37 ;  /* 0x0000002500007c20 */ /* 0x000fca0008400000 */
[----:B------:R-:W-:-:S13]  /*b240*/  FSETP.GEU.AND P1, PT, R0, -126, PT ;  /* 0xc2fc00000000780b */ /* 0x000fda0003f2e000 */
[----:B------:R-:W-:-:S04]  /*b250*/  @!P1 FMUL R0, R0, 0.5 ;  /* 0x3f00000000009820 */ /* 0x000fc80000400000 */
[----:B------:R-:W2:Y:S02]  /*b260*/  MUFU.EX2 R3, R0 ;  /* 0x0000000000037308 */ /* 0x000ea40000000800 */
[----:B--2---:R-:W-:-:S04]  /*b270*/  @!P1 FMUL R3, R3, R3 ;  /* 0x0000000303039220 */ /* 0x004fc80000400000 */
[----:B------:R-:W-:Y:S02]  /*b280*/  FMUL R3, R3, 0.5 ;  /* 0x3f00000003037820 */ /* 0x000fe40000400000 */
.L_x_233:
[----:B------:R-:W-:Y:S05]  /*b290*/  BSYNC.RECONVERGENT B0 ;  /* 0x0000000000007941 */ /* 0x000fea0003800200 */
.L_x_232:
[----:B------:R-:W-:Y:S01]  /*b2a0*/  FMUL R16, R3, R16 ;  /* 0x0000001003107220 */ /* 0x000fe20000400000 */
[----:B------:R-:W-:Y:S01]  /*b2b0*/  FADD2 R60, R60.F32x2.HI_LO, R76.F32x2.HI_LO ;  /* 0x0000004c3c3c724b */ /* 0x000fe20000000000 */
[----:B------:R-:W-:Y:S01]  /*b2c0*/  ULOP3.LUT UP0, URZ, UR62, UR61, URZ, 0xfc, !UPT ;  /* 0x0000003d3eff7292 */ /* 0x000fe2000f80fcff */
[----:B------:R-:W-:Y:S02]  /*b2d0*/  FADD2 R56, R56.F32x2.HI_LO, R80.F32x2.HI_LO ;  /* 0x000000503838724b */ /* 0x000fe40000000000 */
[----:B------:R-:W-:Y:S02]  /*b2e0*/  FADD2 R22, R16.F32, R22.F32x2.HI_LO ;  /* 0x000000161016724b */ /* 0x000fe40000040000 */
[----:B------:R-:W-:Y:S02]  /*b2f0*/  FADD2 R58, R58.F32x2.HI_LO, R82.F32x2.HI_LO ;  /* 0x000000523a3a724b */ /* 0x000fe40000000000 */
[----:B------:R-:W-:Y:S02]  /*b300*/  FADD2 R22, R22.F32x2.HI_LO, R62.F32x2.HI_LO ;  /* 0x0000003e1616724b */ /* 0x000fe40000000000 */
[----:B------:R-:W-:-:S02]  /*b310*/  FADD2 R60, R60.F32x2.HI_LO, R84.F32x2.HI_LO ;  /* 0x000000543c3c724b */ /* 0x000fc40000000000 */
[----:B------:R-:W-:Y:S02]  /*b320*/  FADD2 R22, R22.F32x2.HI_LO, R70.F32x2.HI_LO ;  /* 0x000000461616724b */ /* 0x000fe40000000000 */
[----:B------:R-:W-:Y:S02]  /*b330*/  FADD2 R56, R56.F32x2.HI_LO, R94.F32x2.HI_LO ;  /* 0x0000005e3838724b */ /* 0x000fe40000000000 */
[----:B------:R-:W-:Y:S02]  /*b340*/  FADD2 R22, R22.F32x2.HI_LO, R78.F32x2.HI_LO ;  /* 0x0000004e1616724b */ /* 0x000fe40000000000 */
        /* <DEDUP_REMOVED lines=16> */
[----:B------:R-:W-:-:S04]  /*b450*/  FADD2 R22, R22.F32x2.HI_LO, R56.F32x2.HI_LO ;  /* 0x000000381616724b */ /* 0x000fc80000000000 */
[----:B------:R-:W-:-:S04]  /*b460*/  FADD2 R22, R22.F32x2.HI_LO, R58.F32x2.HI_LO ;  /* 0x0000003a1616724b */ /* 0x000fc80000000000 */
[----:B------:R-:W-:Y:S01]  /*b470*/  FADD R16, R22, R23 ;  /* 0x0000001716107221 */ /* 0x000fe20000000000 */
[----:B------:R-:W-:Y:S06]  /*b480*/  BRA.U UP0, `(.L_x_234) ;  /* 0x00000001006c7547 */ /* 0x000fec000b800000 */
[----:B------:R-:W-:Y:S05]  /*b490*/  @P0 BRA `(.L_x_235) ;  /* 0x0000000000040947 */ /* 0x000fea0003800000 */
[----:B------:R-:W-:Y:S05]  /*b4a0*/  BPT.TRAP 0x1 ;  /* 0x000000040000795c */ /* 0x000fea0000300000 */
.L_x_235:
[----:B------:R-:W-:Y:S01]  /*b4b0*/  IMAD.U32 R3, RZ, RZ, UR59 ;  /* 0x0000003bff037e24 */ /* 0x000fe2000f8e00ff */
[----:B------:R-:W-:-:S04]  /*b4c0*/  ISETP.NE.AND P0, PT, R93, R92, PT ;  /* 0x0000005c5d00720c */ /* 0x000fc80003f05270 */
[----:B------:R-:W-:-:S04]  /*b4d0*/  SHF.L.U32 R3, R3, 0x1f, RZ ;  /* 0x0000001f03037819 */ /* 0x000fc800000006ff */
[----:B------:R-:W2:Y:S02]  /*b4e0*/  SYNCS.PHASECHK.TRANS64.TRYWAIT P1, [UR45], R3 ;  /* 0x00000003ff0075a7 */ /* 0x000ea4000802112d */
[----:B--2---:R-:W-:Y:S05]  /*b4f0*/  @!P1 BRA `(.L_x_236) ;  /* 0x0000007c00489947 */ /* 0x004fea0003800000 */
.L_x_422:
        /* <DEDUP_REMOVED lines=17> */
.L_x_237:
[----:B------:R-:W-:Y:S05]  /*b610*/  WARPSYNC.ALL ;  /* 0x0000000000007948 */ /* 0x000fea0003800000 */
[----:B------:R-:W-:-:S13]  /*b620*/  R2UR UR4, R91 ;  /* 0x000000005b0472ca */ /* 0x000fda00000e0000 */
[----:B------:R3:W-:Y:S02]  /*b630*/  STTM.x2 tmem[UR4], R16 ;  /* 0x00000010000079ed */ /* 0x0007e400080c0004 */
.L_x_234:
[----:B------:R-:W-:Y:S01]  /*b640*/  UIADD3 UR4, UPT, UPT, UR62, 0x1, URZ ;  /* 0x000000013e047890 */ /* 0x000fe2000fffe0ff */
[----:B------:R-:W-:Y:S01]  /*b650*/  MOV R18, R17 ;  /* 0x0000001100127202 */ /* 0x000fe20000000f00 */
[----:B------:R-:W-:Y:S02]  /*b660*/  UIADD3 UR62, UPT, UPT, UR62, -0x1, URZ ;  /* 0xffffffff3e3e7890 */ /* 0x000fe4000fffe0ff */
[----:B------:R-:W-:-:S09]  /*b670*/  UISETP.GT.U32.AND UP0, UPT, UR4, 0x1, UPT ;  /* 0x000000010400788c */ /* 0x000fd2000bf04070 */
[----:B------:R-:W-:Y:S05]  /*b680*/  BRA.U UP0, `(.L_x_238) ;  /* 0xffffffdd00107547 */ /* 0x000fea000b83ffff */
.L_x_220:
[----:B------:R-:W-:-:S09]  /*b690*/  UISETP.GE.AND UP0, UPT, UR61, 0x1, UPT ;  /* 0x000000013d00788c */ /* 0x000fd2000bf06270 */
[----:B------:R-:W-:Y:S05]  /*b6a0*/  BRA.U !UP0, `(.L_x_239) ;  /* 0x0000003908107547 */ /* 0x000fea000b800000 */
[----:B------:R-:W-:Y:S01]  /*b6b0*/  IADD3 R122, PT, PT, R90, UR39, RZ ;  /* 0x000000275a7a7c10 */ /* 0x000fe2000fffe0ff */
[----:B------:R-:W4:Y:S06]  /*b6c0*/  LDCU UR37, c[0x0][0x704] ;  /* 0x0000e080ff2577ac */ /* 0x000f2c0008000800 */
.L_x_257:
[----:B-12---:R-:W-:Y:S01]  /*b6d0*/  IADD3 R0, PT, PT, R88, UR47, RZ ;  /* 0x0000002f58007c10 */ /* 0x006fe2000fffe0ff */
[----:B------:R-:W-:-:S04]  /*b6e0*/  UISETP.NE.AND UP0, UPT, UR58, URZ, UPT ;  /* 0x000000ff3a00728c */ /* 0x000fc8000bf05270 */
[----:B------:R-:W-:Y:S01]  /*b6f0*/  USEL UR39, UR53, UR56, UP0 ;  /* 0x0000003835277287 */ /* 0x000fe20008000000 */
[----:B------:R-:W1:Y:S01]  /*b700*/  SHFL.IDX PT, R0, R0, RZ, 0x1f ;  /* 0x00001fff00007589 */ /* 0x000e6200000e0000 */
[----:B------:R-:W-:Y:S01]  /*b710*/  UISETP.GT.U32.AND UP0, UPT, UR46, 0x1, UPT ;  /* 0x000000012e00788c */ /* 0x000fe2000bf04070 */
[----:B-1----:R-:W-:-:S08]  /*b720*/  R2UR UR40, R0 ;  /* 0x00000000002872ca */ /* 0x002fd000000e0000 */
[----:B---3--:R-:W-:Y:S07]  /*b730*/  BRA.U UP0, `(.L_x_240) ;  /* 0x0000000100047547 */ /* 0x008fee000b800000 */
[----:B----4-:R-:W-:Y:S05]  /*b740*/  BPT.TRAP 0x1 ;  /* 0x000000040000795c */ /* 0x010fea0000300000 */
.L_x_240:
[----:B------:R-:W-:Y:S01]  /*b750*/  IMAD.U32 R3, RZ, RZ, UR39 ;  /* 0x00000027ff037e24 */ /* 0x000fe2000f8e00ff */
[----:B------:R-:W-:-:S04]  /*b760*/  ISETP.NE.AND P0, PT, R93, R92, PT ;  /* 0x0000005c5d00720c */ /* 0x000fc80003f05270 */
[----:B------:R-:W-:-:S04]  /*b770*/  SHF.L.U32 R3, R3, 0x1f, RZ ;  /* 0x0000001f03037819 */ /* 0x000fc800000006ff */
[----:B------:R-:W1:Y:S02]  /*b780*/  SYNCS.PHASECHK.TRANS64.TRYWAIT P1, [UR45], R3 ;  /* 0x00000003ff0075a7 */ /* 0x000e64000802112d */
[----:B-1----:R-:W-:Y:S05]  /*b790*/  @!P1 BRA `(.L_x_241) ;  /* 0x0000007800b89947 */ /* 0x002fea0003800000 */
.L_x_423:
[----:B------:R-:W-:Y:S05]  /*b7a0*/  @!P0 BRA `(.L_x_242) ;  /* 0x0000000000408947 */ /* 0x000fea0003800000 */
[----:B------:R-:W-:Y:S01]  /*b7b0*/  MOV R14, 0x8 ;  /* 0x00000008000e7802 */ /* 0x000fe20000000f00 */
[----:B------:R-:W2:Y:S01]  /*b7c0*/  LDCU.64 UR8, c[0x4][0xb0] ;  /* 0x01001600ff0877ac */ /* 0x000ea20008000a00 */
[----:B------:R-:W-:Y:S02]  /*b7d0*/  HFMA2 R12, -RZ, RZ, 0, 5.9604644775390625e-08 ;  /* 0x00000001ff0c7431 */ /* 0x000fe400000001ff */
[----:B------:R-:W-:Y:S01]  /*b7e0*/  IMAD.MOV.U32 R8, RZ, RZ, 0x192 ;  /* 0x00000192ff087424 */ /* 0x000fe200078e00ff */
[----:B------:R-:W5:Y:S01]  /*b7f0*/  LDCU.64 UR6, c[0x4][0xb8] ;  /* 0x01001700ff0677ac */ /* 0x000f620008000a00 */
[----:B------:R-:W1:Y:S01]  /*b800*/  LDC.64 R14, c[0x4][R14] ;  /* 0x010000000e0e7b82 */ /* 0x000e620000000a00 */
[----:B------:R-:W-:Y:S01]  /*b810*/  IMAD.MOV.U32 R13, RZ, RZ, RZ ;  /* 0x000000ffff0d7224 */ /* 0x000fe200078e00ff */
[----:B------:R-:W3:Y:S01]  /*b820*/  LDCU.64 UR4, c[0x4][0x10] ;  /* 0x01000200ff0477ac */ /* 0x000ee20008000a00 */
[----:B--2---:R-:W-:Y:S01]  /*b830*/  IMAD.U32 R4, RZ, RZ, UR8 ;  /* 0x00000008ff047e24 */ /* 0x004fe2000f8e00ff */
[----:B------:R-:W-:Y:S01]  /*b840*/  MOV R5, UR9 ;  /* 0x0000000900057c02 */ /* 0x000fe20008000f00 */
[----:B-----5:R-:W-:Y:S01]  /*b850*/  IMAD.U32 R6, RZ, RZ, UR6 ;  /* 0x00000006ff067e24 */ /* 0x020fe2000f8e00ff */
[----:B------:R-:W-:Y:S01]  /*b860*/  MOV R7, UR7 ;  /* 0x0000000700077c02 */ /* 0x000fe20008000f00 */
[----:B---3--:R-:W-:Y:S01]  /*b870*/  IMAD.U32 R10, RZ, RZ, UR4 ;  /* 0x00000004ff0a7e24 */ /* 0x008fe2000f8e00ff */
[----:B------:R-:W-:-:S02]  /*b880*/  MOV R11, UR5 ;  /* 0x00000005000b7c02 */ /* 0x000fc40008000f00 */
[----:B------:R-:W-:-:S07]  /*b890*/  LEPC R20, `(.L_x_242) ;  /* 0x000000001014794e */ /* 0x000fce0000000000 */
[----:B-1--4-:R-:W-:Y:S05]  /*b8a0*/  CALL.ABS.NOINC R14 ;  /* 0x000000000e007343 */ /* 0x012fea0003c00000 */
.L_x_242:
[----:B------:R-:W-:Y:S05]  /*b8b0*/  WARPSYNC.ALL ;  /* 0x0000000000007948 */ /* 0x000fea0003800000 */
[----:B------:R-:W-:Y:S02]  /*b8c0*/  R2UR UR4, R91 ;  /* 0x000000005b0472ca */ /* 0x000fe400000e0000 */
[----:B------:R-:W-:-:S11]  /*b8d0*/  ISETP.NE.AND P0, PT, R93, R92, PT ;  /* 0x0000005c5d00720c */ /* 0x000fd60003f05270 */
[----:B------:R-:W2:Y:S02]  /*b8e0*/  LDTM.x32 R24, tmem[UR4] ;  /* 0x00000004001879ee */ /* 0x000ea400082c0000 */
[----:B--2---:R-:W-:Y:S05]  /*b8f0*/  @!P0 BRA `(.L_x_243) ;  /* 0x0000000000408947 */ /* 0x004fea0003800000 */
        /* <DEDUP_REMOVED lines=16> */
.L_x_243:
[----:B-1----:R-:W1:Y:S01]  /*ba00*/  LDC R0, c[0x0][0x384] ;  /* 0x0000e100ff007b82 */ /* 0x002e620000000800 */
[----:B------:R-:W-:Y:S05]  /*ba10*/  WARPSYNC.ALL ;  /* 0x0000000000007948 */ /* 0x000fea0003800000 */
[----:B------:R-:W-:Y:S01]  /*ba20*/  UIADD3 UR12, UPT, UPT, UR51, 0x2, URZ ;  /* 0x00000002330c7890 */ /* 0x000fe2000fffe0ff */
[----:B------:R-:W-:Y:S01]  /*ba30*/  MOV.SPILL R3, UR36 ;  /* 0x0000002400037c02 */ /* 0x000fe20009000f00 */
[----:B------:R-:W-:Y:S01]  /*ba40*/  UIADD3 UR11, UPT, UPT, UR51, 0x3, URZ ;  /* 0x00000003330b7890 */ /* 0x000fe2000fffe0ff */
[----:B------:R-:W-:Y:S01]  /*ba50*/  R2UR UR4, R89 ;  /* 0x00000000590472ca */ /* 0x000fe200000e0000 */
[----:B------:R-:W-:-:S02]  /*ba60*/  UIADD3 UR9, UPT, UPT, UR51, 0x5, URZ ;  /* 0x0000000533097890 */ /* 0x000fc4000fffe0ff */
[----:B------:R-:W-:Y:S01]  /*ba70*/  UIADD3 UR7, UPT, UPT, UR51, 0x7, URZ ;  /* 0x0000000733077890 */ /* 0x000fe2000fffe0ff */
[C---:B------:R-:W-:Y:S01]  /*ba80*/  ISETP.GE.AND P6, PT, R122.reuse, UR12, PT ;  /* 0x0000000c7a007c0c */ /* 0x040fe2000bfc6270 */
[----:B------:R-:W-:Y:S01]  /*ba90*/  UIADD3 UR5, UPT, UPT, UR51, 0x9, URZ ;  /* 0x0000000933057890 */ /* 0x000fe2000fffe0ff */
[----:B------:R-:W-:Y:S01]  /*baa0*/  ISETP.GE.AND P2, PT, R122, UR11, PT ;  /* 0x0000000b7a007c0c */ /* 0x000fe2000bf46270 */
[----:B------:R-:W-:Y:S02]  /*bab0*/  UIADD3 UR6, UPT, UPT, UR51, 0x8, URZ ;  /* 0x0000000833067890 */ /* 0x000fe4000fffe0ff */
[----:B------:R-:W-:Y:S02]  /*bac0*/  UIADD3 UR36, UPT, UPT, UR51, 0xa, URZ ;  /* 0x0000000a33247890 */ /* 0x000fe4000fffe0ff */
[----:B------:R-:W-:Y:S02]  /*bad0*/  UIADD3 UR76, UPT, UPT, UR51, 0xc, URZ ;  /* 0x0000000c334c7890 */ /* 0x000fe4000fffe0ff */
[----:B------:R-:W-:Y:S01]  /*bae0*/  UIADD3 UR77, UPT, UPT, UR51, 0xb, URZ ;  /* 0x0000000b334d7890 */ /* 0x000fe2000fffe0ff */
[----:B------:R-:W2:Y:S01]  /*baf0*/  LDTM.x32 R56, tmem[UR4] ;  /* 0x00000004003879ee */ /* 0x000ea200082c0000 */
[C---:B-1----:R-:W-:Y:S01]  /*bb00*/  ISETP.LE.AND P1, PT, R0.reuse, UR12, PT ;  /* 0x0000000c00007c0c */ /* 0x042fe2000bf23270 */
[----:B------:R-:W-:Y:S01]  /*bb10*/  UIADD3 UR75, UPT, UPT, UR51, 0xd, URZ ;  /* 0x0000000d334b7890 */ /* 0x000fe2000fffe0ff */
[C---:B------:R-:W-:Y:S01]  /*bb20*/  ISETP.LE.AND P3, PT, R0.reuse, UR11, PT ;  /* 0x0000000b00007c0c */ /* 0x040fe2000bf63270 */
[----:B------:R-:W-:Y:S01]  /*bb30*/  UIADD3 UR73, UPT, UPT, UR51, 0xf, URZ ;  /* 0x0000000f33497890 */ /* 0x000fe2000fffe0ff */
[----:B------:R-:W-:Y:S01]  /*bb40*/  ISETP.LE.AND P0, PT, R0, UR9, PT ;  /* 0x0000000900007c0c */ /* 0x000fe2000bf03270 */
[----:B------:R-:W-:Y:S01]  /*bb50*/  UIADD3 UR74, UPT, UPT, UR51, 0xe, URZ ;  /* 0x0000000e334a7890 */ /* 0x000fe2000fffe0ff */
[----:B------:R-:W-:Y:S01]  /*bb60*/  FSEL R22, R26, -INF , !P1 ;  /* 0xff8000001a167808 */ /* 0x000fe20004800000 */
[----:B------:R-:W-:Y:S01]  /*bb70*/  UIADD3 UR72, UPT, UPT, UR51, 0x10, URZ ;  /* 0x0000001033487890 */ /* 0x000fe2000fffe0ff */
[----:B------:R-:W-:Y:S01]  /*bb80*/  FSEL R23, R27, -INF , !P3 ;  /* 0xff8000001b177808 */ /* 0x000fe20005800000 */
[----:B------:R-:W-:Y:S01]  /*bb90*/  UIADD3 UR70, UPT, UPT, UR51, 0x12, URZ ;  /* 0x0000001233467890 */ /* 0x000fe2000fffe0ff */
[----:B------:R-:W-:Y:S01]  /*bba0*/  ISETP.GE.AND P1, PT, R122, UR9, PT ;  /* 0x000000097a007c0c */ /* 0x000fe2000bf26270 */
[----:B------:R-:W-:Y:S01]  /*bbb0*/  UIADD3 UR71, UPT, UPT, UR51, 0x11, URZ ;  /* 0x0000001133477890 */ /* 0x000fe2000fffe0ff */
[----:B------:R-:W-:Y:S01]  /*bbc0*/  FSEL R19, R29, -INF , !P0 ;  /* 0xff8000001d137808 */ /* 0x000fe20004000000 */
[----:B------:R-:W-:Y:S01]  /*bbd0*/  UIADD3 UR69, UPT, UPT, UR51, 0x13, URZ ;  /* 0x0000001333457890 */ /* 0x000fe2000fffe0ff */
[----:B------:R-:W-:Y:S01]  /*bbe0*/  FSEL R23, R23, -INF , P2 ;  /* 0xff80000017177808 */ /* 0x000fe20001000000 */
[----:B------:R-:W-:Y:S01]  /*bbf0*/  UIADD3 UR67, UPT, UPT, UR51, 0x15, URZ ;  /* 0x0000001533437890 */ /* 0x000fe2000fffe0ff */
[C---:B------:R-:W-:Y:S01]  /*bc00*/  ISETP.LE.AND P2, PT, R0.reuse, UR7, PT ;  /* 0x0000000700007c0c */ /* 0x040fe2000bf43270 */
[----:B------:R-:W-:Y:S01]  /*bc10*/  UIADD3 UR68, UPT, UPT, UR51, 0x14, URZ ;  /* 0x0000001433447890 */ /* 0x000fe2000fffe0ff */
[----:B------:R-:W-:Y:S01]  /*bc20*/  FSEL R19, R19, -INF , P1 ;  /* 0xff80000013137808 */ /* 0x000fe20000800000 */
[----:B------:R-:W-:Y:S01]  /*bc30*/  UIADD3 UR66, UPT, UPT, UR51, 0x16, URZ ;  /* 0x0000001633427890 */ /* 0x000fe2000fffe0ff */
[C---:B------:R-:W-:Y:S01]  /*bc40*/  ISETP.LE.AND P1, PT, R0.reuse, UR5, PT ;  /* 0x0000000500007c0c */ /* 0x040fe2000bf23270 */
[----:B------:R-:W-:Y:S01]  /*bc50*/  UIADD3 UR64, UPT, UPT, UR51, 0x18, URZ ;  /* 0x0000001833407890 */ /* 0x000fe2000fffe0ff */
[----:B------:R-:W-:Y:S01]  /*bc60*/  FSEL R104, R31, -INF , !P2 ;  /* 0xff8000001f687808 */ /* 0x000fe20005000000 */
[----:B------:R-:W-:Y:S01]  /*bc70*/  UIADD3 UR65, UPT, UPT, UR51, 0x17, URZ ;  /* 0x0000001733417890 */ /* 0x000fe2000fffe0ff */
[C---:B------:R-:W-:Y:S01]  /*bc80*/  ISETP.LE.AND P0, PT, R0.reuse, UR6, PT ;  /* 0x0000000600007c0c */ /* 0x040fe2000bf03270 */
[----:B------:R-:W-:Y:S01]  /*bc90*/  UIADD3 UR63, UPT, UPT, UR51, 0x19, URZ ;  /* 0x00000019333f7890 */ /* 0x000fe2000fffe0ff */
[C---:B------:R-:W-:Y:S01]  /*bca0*/  ISETP.LE.AND P2, PT, R0.reuse, UR36, PT ;  /* 0x0000002400007c0c */ /* 0x040fe2000bf43270 */
[----:B------:R-:W-:Y:S01]  /*bcb0*/  UIADD3 UR61, UPT, UPT, UR51, 0x1b, URZ ;  /* 0x0000001b333d7890 */ /* 0x000fe2000fffe0ff */
[----:B------:R-:W-:Y:S01]  /*bcc0*/  FSEL R102, R33, -INF , !P1 ;  /* 0xff80000021667808 */ /* 0x000fe20004800000 */
[----:B------:R-:W-:Y:S01]  /*bcd0*/  UIADD3 UR62, UPT, UPT, UR51, 0x1a, URZ ;  /* 0x0000001a333e7890 */ /* 0x000fe2000fffe0ff */
[----:B------:R-:W-:Y:S01]  /*bce0*/  ISETP.LE.AND P1, PT, R0, UR76, PT ;  /* 0x0000004c00007c0c */ /* 0x000fe2000bf23270 */
[----:B------:R-:W-:Y:S01]  /*bcf0*/  UIADD3 UR60, UPT, UPT, UR51, 0x1c, URZ ;  /* 0x0000001c333c7890 */ /* 0x000fe2000fffe0ff */
[----:B------:R-:W-:Y:S01]  /*bd00*/  FSEL R103, R32, -INF , !P0 ;  /* 0xff80000020677808 */ /* 0x000fe20004000000 */
[----:B------:R-:W-:Y:S01]  /*bd10*/  UIADD3 UR35, UPT, UPT, UR51, 0x1e, URZ ;  /* 0x0000001e33237890 */ /* 0x000fe2000fffe0ff */
[----:B------:R-:W-:Y:S01]  /*bd20*/  FSEL R101, R34, -INF , !P2 ;  /* 0xff80000022657808 */ /* 0x000fe20005000000 */
[----:B------:R-:W-:Y:S01]  /*bd30*/  UIADD3 UR59, UPT, UPT, UR51, 0x1d, URZ ;  /* 0x0000001d333b7890 */ /* 0x000fe2000fffe0ff */
[C---:B------:R-:W-:Y:S01]  /*bd40*/  ISETP.LE.AND P0, PT, R0.reuse, UR77, PT ;  /* 0x0000004d00007c0c */ /* 0x040fe2000bf03270 */
[----:B------:R-:W-:Y:S01]  /*bd50*/  UIADD3 UR34, UPT, UPT, UR51, 0x1f, URZ ;  /* 0x0000001f33227890 */ /* 0x000fe2000fffe0ff */
[----:B------:R-:W-:Y:S01]  /*bd60*/  ISETP.LE.AND P2, PT, R0, UR75, PT ;  /* 0x0000004b00007c0c */ /* 0x000fe2000bf43270 */
[----:B------:R-:W-:Y:S01]  /*bd70*/  UIADD3 UR32, UPT, UPT, UR51, 0x21, URZ ;  /* 0x0000002133207890 */ /* 0x000fe2000fffe0ff */
[----:B------:R-:W-:Y:S01]  /*bd80*/  FSEL R99, R36, -INF , !P1 ;  /* 0xff80000024637808 */ /* 0x000fe20004800000 */
[----:B------:R-:W-:Y:S01]  /*bd90*/  UIADD3 UR33, UPT, UPT, UR51, 0x20, URZ ;  /* 0x0000002033217890 */ /* 0x000fe2000fffe0ff */
[C---:B------:R-:W-:Y:S01]  /*bda0*/  ISETP.LE.AND P1, PT, R0.reuse, UR73, PT ;  /* 0x0000004900007c0c */ /* 0x040fe2000bf23270 */
[----:B------:R-:W-:Y:S01]  /*bdb0*/  UIADD3 UR29, UPT, UPT, UR51, 0x24, URZ ;  /* 0x00000024331d7890 */ /* 0x000fe2000fffe0ff */
[----:B------:R-:W-:Y:S01]  /*bdc0*/  FSEL R100, R35, -INF , !P0 ;  /* 0xff80000023647808 */ /* 0x000fe20004000000 */
        /* <DEDUP_REMOVED lines=45> */
[----:B------:R-:W-:Y:S01]  /*c0a0*/  ISETP.LE.AND P1, PT, R0, UR61, PT ;  /* 0x0000003d00007c0c */ /* 0x000fe2000bf23270 */
[----:B------:R-:W-:Y:S01]  /*c0b0*/  UIADD3 UR4, UPT, UPT, UR51, 0x3d, URZ ;  /* 0x0000003d33047890 */ /* 0x000fe2000fffe0ff */
[----:B------:R-:W-:-:S02]  /*c0c0*/  FSEL R12, R47, -INF , !P0 ;  /* 0xff8000002f0c7808 */ /* 0x000fc40004000000 */
[----:B------:R-:W-:Y:S02]  /*c0d0*/  FSEL R10, R49, -INF , !P2 ;  /* 0xff800000310a7808 */ /* 0x000fe40005000000 */
[C---:B------:R-:W-:Y:S02]  /*c0e0*/  ISETP.LE.AND P0, PT, R0.reuse, UR62, PT ;  /* 0x0000003e00007c0c */ /* 0x040fe4000bf03270 */
[C---:B------:R-:W-:Y:S02]  /*c0f0*/  ISETP.LE.AND P2, PT, R0.reuse, UR60, PT ;  /* 0x0000003c00007c0c */ /* 0x040fe4000bf43270 */
[----:B------:R-:W-:Y:S02]  /*c100*/  FSEL R8, R51, -INF , !P1 ;  /* 0xff80000033087808 */ /* 0x000fe40004800000 */
[----:B------:R-:W-:Y:S02]  /*c110*/  ISETP.LE.AND P1, PT, R0, UR35, PT ;  /* 0x0000002300007c0c */ /* 0x000fe4000bf23270 */
[----:B------:R-:W-:-:S02]  /*c120*/  FSEL R9, R50, -INF , !P0 ;  /* 0xff80000032097808 */ /* 0x000fc40004000000 */
[----:B------:R-:W-:Y:S02]  /*c130*/  FSEL R7, R52, -INF , !P2 ;  /* 0xff80000034077808 */ /* 0x000fe40005000000 */
[C---:B------:R-:W-:Y:S02]  /*c140*/  ISETP.LE.AND P0, PT, R0.reuse, UR59, PT ;  /* 0x0000003b00007c0c */ /* 0x040fe4000bf03270 */
[----:B------:R-:W-:Y:S02]  /*c150*/  ISETP.LE.AND P2, PT, R0, UR34, PT ;  /* 0x0000002200007c0c */ /* 0x000fe4000bf43270 */
[----:B------:R-:W-:Y:S02]  /*c160*/  FSEL R5, R54, -INF , !P1 ;  /* 0xff80000036057808 */ /* 0x000fe40004800000 */
[----:B------:R-:W-:Y:S02]  /*c170*/  ISETP.LE.AND P1, PT, R0, UR32, PT ;  /* 0x0000002000007c0c */ /* 0x000fe4000bf23270 */
[----:B------:R-:W-:-:S02]  /*c180*/  FSEL R6, R53, -INF , !P0 ;  /* 0xff80000035067808 */ /* 0x000fc40004000000 */
[----:B------:R-:W-:Y:S02]  /*c190*/  FSEL R4, R55, -INF , !P2 ;  /* 0xff80000037047808 */ /* 0x000fe40005000000 */
[C---:B------:R-:W-:Y:S02]  /*c1a0*/  ISETP.LE.AND P0, PT, R0.reuse, UR33, PT ;  /* 0x0000002100007c0c */ /* 0x040fe4000bf03270 */
[----:B--2---:R-:W-:Y:S02]  /*c1b0*/  FSEL R55, R57, -INF , !P1 ;  /* 0xff80000039377808 */ /* 0x004fe40004800000 */
[----:B------:R-:W-:Y:S02]  /*c1c0*/  ISETP.LE.AND P1, PT, R0, UR29, PT ;  /* 0x0000001d00007c0c */ /* 0x000fe4000bf23270 */
[----:B------:R-:W-:Y:S02]  /*c1d0*/  FSEL R54, R56, -INF , !P0 ;  /* 0xff80000038367808 */ /* 0x000fe40004000000 */
[----:B------:R-:W-:-:S02]  /*c1e0*/  ISETP.LE.AND P2, PT, R0, UR31, PT ;  /* 0x0000001f00007c0c */ /* 0x000fc4000bf43270 */
[----:B------:R-:W-:Y:S02]  /*c1f0*/  ISETP.LE.AND P0, PT, R0, UR30, PT ;  /* 0x0000001e00007c0c */ /* 0x000fe4000bf03270 */
[----:B------:R-:W-:Y:S02]  /*c200*/  FSEL R50, R60, -INF , !P1 ;  /* 0xff8000003c327808 */ /* 0x000fe40004800000 */
[----:B------:R-:W-:Y:S02]  /*c210*/  ISETP.LE.AND P1, PT, R0, UR26, PT ;  /* 0x0000001a00007c0c */ /* 0x000fe4000bf23270 */
[----:B------:R-:W-:Y:S02]  /*c220*/  FSEL R52, R58, -INF , !P2 ;  /* 0xff8000003a347808 */ /* 0x000fe40005000000 */
[----:B------:R-:W-:Y:S02]  /*c230*/  FSEL R53, R59, -INF , !P0 ;  /* 0xff8000003b357808 */ /* 0x000fe40004000000 */
[----:B------:R-:W-:-:S02]  /*c240*/  ISETP.LE.AND P2, PT, R0, UR28, PT ;  /* 0x0000001c00007c0c */ /* 0x000fc4000bf43270 */
[C---:B------:R-:W-:Y:S02]  /*c250*/  ISETP.LE.AND P0, PT, R0.reuse, UR27, PT ;  /* 0x0000001b00007c0c */ /* 0x040fe4000bf03270 */
[----:B------:R-:W-:Y:S02]  /*c260*/  FSEL R49, R63, -INF , !P1 ;  /* 0xff8000003f317808 */ /* 0x000fe40004800000 */
[----:B------:R-:W-:Y:S02]  /*c270*/  ISETP.LE.AND P1, PT, R0, UR23, PT ;  /* 0x0000001700007c0c */ /* 0x000fe4000bf23270 */
[----:B------:R-:W-:Y:S02]  /*c280*/  FSEL R51, R61, -INF , !P2 ;  /* 0xff8000003d337808 */ /* 0x000fe40005000000 */
        /* <DEDUP_REMOVED lines=14> */
[C---:B------:R-:W-:Y:S02]  /*c370*/  ISETP.LE.AND P2, PT, R0.reuse, UR19, PT ;  /* 0x0000001300007c0c */ /* 0x040fe4000bf43270 */
[----:B------:R-:W-:Y:S02]  /*c380*/  ISETP.LE.AND P0, PT, R0, UR18, PT ;  /* 0x0000001200007c0c */ /* 0x000fe4000bf03270 */
[----:B------:R-:W-:Y:S02]  /*c390*/  FSEL R38, R72, -INF , !P1 ;  /* 0xff80000048267808 */ /* 0x000fe40004800000 */
[----:B------:R-:W-:Y:S02]  /*c3a0*/  ISETP.LE.AND P1, PT, R0, UR14, PT ;  /* 0x0000000e00007c0c */ /* 0x000fe4000bf23270 */
[----:B------:R-:W-:Y:S02]  /*c3b0*/  FSEL R22, R22, -INF , P6 ;  /* 0xff80000016167808 */ /* 0x000fe40003000000 */
[----:B------:R-:W-:Y:S01]  /*c3c0*/  ISETP.GE.AND P4, PT, R122, UR10, PT ;  /* 0x0000000a7a007c0c */ /* 0x000fe2000bf86270 */
[----:B------:R-:W-:Y:S01]  /*c3d0*/  UIADD3 UR10, UPT, UPT, UR51, 0x37, URZ ;  /* 0x00000037330a7890 */ /* 0x000fe2000fffe0ff */
[----:B------:R-:W-:-:S02]  /*c3e0*/  ISETP.LE.AND P3, PT, R0, UR8, PT ;  /* 0x0000000800007c0c */ /* 0x000fc4000bf63270 */
[----:B------:R-:W-:Y:S01]  /*c3f0*/  ISETP.GE.AND P6, PT, R122, UR8, PT ;  /* 0x000000087a007c0c */ /* 0x000fe2000bfc6270 */
[----:B------:R-:W-:Y:S01]  /*c400*/  UIADD3 UR8, UPT, UPT, UR51, 0x39, URZ ;  /* 0x0000003933087890 */ /* 0x000fe2000fffe0ff */
[----:B------:R-:W-:Y:S02]  /*c410*/  FSEL R18, R28, -INF , !P5 ;  /* 0xff8000001c127808 */ /* 0x000fe40006800000 */
[----:B------:R-:W-:Y:S02]  /*c420*/  FSEL R40, R70, -INF , !P2 ;  /* 0xff80000046287808 */ /* 0x000fe40005000000 */
[----:B------:R-:W-:Y:S02]  /*c430*/  FSEL R41, R71, -INF , !P0 ;  /* 0xff80000047297808 */ /* 0x000fe40004000000 */
[C---:B------:R-:W-:Y:S02]  /*c440*/  ISETP.LE.AND P2, PT, R0.reuse, UR16, PT ;  /* 0x0000001000007c0c */ /* 0x040fe4000bf43270 */
[----:B------:R-:W-:-:S02]  /*c450*/  ISETP.LE.AND P0, PT, R0, UR15, PT ;  /* 0x0000000f00007c0c */ /* 0x000fc4000bf03270 */
[----:B------:R-:W-:Y:S02]  /*c460*/  FSEL R37, R75, -INF , !P1 ;  /* 0xff8000004b257808 */ /* 0x000fe40004800000 */
[----:B------:R-:W-:Y:S02]  /*c470*/  ISETP.LE.AND P1, PT, R0, UR11, PT ;  /* 0x0000000b00007c0c */ /* 0x000fe4000bf23270 */
[----:B------:R-:W-:Y:S02]  /*c480*/  FSEL R18, R18, -INF , P4 ;  /* 0xff80000012127808 */ /* 0x000fe40002000000 */
[----:B------:R-:W-:Y:S01]  /*c490*/  ISETP.GE.AND P4, PT, R122, UR6, PT ;  /* 0x000000067a007c0c */ /* 0x000fe2000bf86270 */
[----:B------:R-:W-:Y:S01]  /*c4a0*/  UIADD3 UR6, UPT, UPT, UR51, 0x3b, URZ ;  /* 0x0000003b33067890 */ /* 0x000fe2000fffe0ff */
[----:B------:R-:W-:Y:S02]  /*c4b0*/  FSEL R39, R73, -INF , !P2 ;  /* 0xff80000049277808 */ /* 0x000fe40005000000 */
[----:B------:R-:W-:-:S02]  /*c4c0*/  FSEL R36, R74, -INF , !P0 ;  /* 0xff8000004a247808 */ /* 0x000fc40004000000 */
[C---:B------:R-:W-:Y:S02]  /*c4d0*/  ISETP.LE.AND P2, PT, R0.reuse, UR13, PT ;  /* 0x0000000d00007c0c */ /* 0x040fe4000bf43270 */
[----:B------:R-:W-:Y:S02]  /*c4e0*/  ISETP.LE.AND P0, PT, R0, UR12, PT ;  /* 0x0000000c00007c0c */ /* 0x000fe4000bf03270 */
[----:B------:R-:W-:Y:S02]  /*c4f0*/  FSEL R32, R78, -INF , !P1 ;  /* 0xff8000004e207808 */ /* 0x000fe40004800000 */
[----:B------:R-:W-:Y:S02]  /*c500*/  ISETP.LE.AND P1, PT, R0, UR8, PT ;  /* 0x0000000800007c0c */ /* 0x000fe4000bf23270 */
[----:B------:R-:W-:Y:S01]  /*c510*/  ISETP.GE.AND P5, PT, R122, UR7, PT ;  /* 0x000000077a007c0c */ /* 0x000fe2000bfa6270 */
[----:B------:R-:W-:Y:S01]  /*c520*/  UIADD3 UR7, UPT, UPT, UR51, 0x3a, URZ ;  /* 0x0000003a33077890 */ /* 0x000fe2000fffe0ff */
[----:B------:R-:W-:-:S02]  /*c530*/  FSEL R34, R76, -INF , !P2 ;  /* 0xff8000004c227808 */ /* 0x000fc40005000000 */
[----:B------:R-:W-:Y:S02]  /*c540*/  FSEL R35, R77, -INF , !P0 ;  /* 0xff8000004d237808 */ /* 0x000fe40004000000 */
[----:B------:R-:W-:Y:S02]  /*c550*/  FSEL R105, R30, -INF , !P3 ;  /* 0xff8000001e697808 */ /* 0x000fe40005800000 */
[C---:B------:R-:W-:Y:S02]  /*c560*/  ISETP.LE.AND P2, PT, R0.reuse, UR10, PT ;  /* 0x0000000a00007c0c */ /* 0x040fe4000bf43270 */
[----:B------:R-:W-:Y:S02]  /*c570*/  ISETP.LE.AND P0, PT, R0, UR9, PT ;  /* 0x0000000900007c0c */ /* 0x000fe4000bf03270 */
[----:B------:R-:W-:Y:S02]  /*c580*/  FSEL R31, R81, -INF , !P1 ;  /* 0xff800000511f7808 */ /* 0x000fe40004800000 */
[----:B------:R-:W-:Y:S01]  /*c590*/  ISETP.GE.AND P3, PT, R122, UR5, PT ;  /* 0x000000057a007c0c */ /* 0x000fe2000bf66270 */
[----:B------:R-:W-:Y:S01]  /*c5a0*/  UIADD3 UR5, UPT, UPT, UR51, 0x3c, URZ ;  /* 0x0000003c33057890 */ /* 0x000fe2000fffe0ff */
[----:B------:R-:W-:-:S02]  /*c5b0*/  ISETP.LE.AND P1, PT, R0, UR6, PT ;  /* 0x0000000600007c0c */ /* 0x000fc4000bf23270 */
[----:B------:R-:W-:Y:S02]  /*c5c0*/  FSEL R33, R79, -INF , !P2 ;  /* 0xff8000004f217808 */ /* 0x000fe40005000000 */
[----:B------:R-:W-:Y:S02]  /*c5d0*/  FSEL R30, R80, -INF , !P0 ;  /* 0xff800000501e7808 */ /* 0x000fe40004000000 */
[----:B------:R-:W-:Y:S02]  /*c5e0*/  FSEL R78, R103, -INF , P4 ;  /* 0xff800000674e7808 */ /* 0x000fe40002000000 */
[----:B------:R-:W-:Y:S02]  /*c5f0*/  ISETP.LE.AND P0, PT, R0, UR7, PT ;  /* 0x0000000700007c0c */ /* 0x000fe4000bf03270 */
[----:B------:R-:W-:Y:S02]  /*c600*/  FSEL R29, R83, -INF , !P1 ;  /* 0xff800000531d7808 */ /* 0x000fe40004800000 */
[----:B------:R-:W-:Y:S01]  /*c610*/  ISETP.GE.AND P4, PT, R122, UR76, PT ;  /* 0x0000004c7a007c0c */ /* 0x000fe2000bf86270 */
[----:B------:R-:W-:Y:S01]  /*c620*/  UIADD3 UR76, UPT, UPT, UR51, 0x3e, URZ ;  /* 0x0000003e334c7890 */ /* 0x000fe2000fffe0ff */
[----:B------:R-:W-:-:S02]  /*c630*/  FSEL R79, R102, -INF , P3 ;  /* 0xff800000664f7808 */ /* 0x000fc40001800000 */
[----:B------:R-:W-:Y:S01]  /*c640*/  ISETP.GE.AND P2, PT, R122, UR36, PT ;  /* 0x000000247a007c0c */ /* 0x000fe2000bf46270 */
[----:B------:R-:W-:Y:S01]  /*c650*/  UIADD3 UR36, UPT, UPT, UR51, 0x3e, URZ ;  /* 0x0000003e33247890 */ /* 0x000fe2000fffe0ff */
[----:B------:R-:W-:Y:S02]  /*c660*/  ISETP.LE.AND P1, PT, R0, UR4, PT ;  /* 0x0000000400007c0c */ /* 0x000fe4000bf23270 */
[----:B------:R-:W-:Y:S02]  /*c670*/  ISETP.GE.AND P3, PT, R122, UR75, PT ;  /* 0x0000004b7a007c0c */ /* 0x000fe4000bf66270 */
[----:B------:R-:W-:Y:S02]  /*c680*/  FSEL R28, R82, -INF , !P0 ;  /* 0xff800000521c7808 */ /* 0x000fe40004000000 */
[----:B------:R-:W-:Y:S02]  /*c690*/  FSEL R74, R99, -INF , P4 ;  /* 0xff800000634a7808 */ /* 0x000fe40002000000 */
[----:B------:R-:W-:-:S02]  /*c6a0*/  ISETP.LE.AND P0, PT, R0, UR5, PT ;  /* 0x0000000500007c0c */ /* 0x000fc4000bf03270 */
[----:B------:R-:W-:Y:S02]  /*c6b0*/  FSEL R27, R85, -INF , !P1 ;  /* 0xff800000551b7808 */ /* 0x000fe40004800000 */
[----:B------:R-:W-:Y:S02]  /*c6c0*/  FSEL R76, R101, -INF , P2 ;  /* 0xff800000654c7808 */ /* 0x000fe40001000000 */
[----:B------:R-:W-:Y:S02]  /*c6d0*/  ISETP.GE.AND P4, PT, R122, UR72, PT ;  /* 0x000000487a007c0c */ /* 0x000fe4000bf86270 */
[----:B------:R-:W-:Y:S02]  /*c6e0*/  FSEL R75, R98, -INF , P3 ;  /* 0xff800000624b7808 */ /* 0x000fe40001800000 */
[C---:B------:R-:W-:Y:S01]  /*c6f0*/  ISETP.GE.AND P1, PT, R122.reuse, UR77, PT ;  /* 0x0000004d7a007c0c */ /* 0x040fe2000bf26270 */
[----:B------:R-:W-:Y:S01]  /*c700*/  UIADD3 UR77, UPT, UPT, UR51, 0x1, URZ ;  /* 0x00000001334d7890 */ /* 0x000fe2000fffe0ff */
[----:B------:R-:W-:-:S02]  /*c710*/  ISETP.GE.AND P2, PT, R122, UR74, PT ;  /* 0x0000004a7a007c0c */ /* 0x000fc4000bf46270 */
[----:B------:R-:W-:Y:S02]  /*c720*/  ISETP.GE.AND P3, PT, R122, UR71, PT ;  /* 0x000000477a007c0c */ /* 0x000fe4000bf66270 */
[----:B------:R-:W-:Y:S02]  /*c730*/  FSEL R26, R84, -INF , !P0 ;  /* 0xff800000541a7808 */ /* 0x000fe40004000000 */
[----:B------:R-:W-:Y:S02]  /*c740*/  FSEL R70, R95, -INF , P4 ;  /* 0xff8000005f467808 */ /* 0x000fe40002000000 */
[----:B------:R-:W-:Y:S02]  /*c750*/  ISETP.LE.AND P0, PT, R0, UR36, PT ;  /* 0x0000002400007c0c */ /* 0x000fe4000bf03270 */
[----:B------:R-:W-:Y:S02]  /*c760*/  FSEL R77, R100, -INF , P1 ;  /* 0xff800000644d7808 */ /* 0x000fe40000800000 */
[----:B------:R-:W-:-:S02]  /*c770*/  FSEL R72, R97, -INF , P2 ;  /* 0xff80000061487808 */ /* 0x000fc40001000000 */
[----:B------:R-:W-:Y:S02]  /*c780*/  ISETP.GE.AND P4, PT, R122, UR68, PT ;  /* 0x000000447a007c0c */ /* 0x000fe4000bf86270 */
[----:B------:R-:W-:Y:S02]  /*c790*/  FSEL R71, R94, -INF , P3 ;  /* 0xff8000005e477808 */ /* 0x000fe40001800000 */
[C---:B------:R-:W-:Y:S02]  /*c7a0*/  ISETP.GE.AND P1, PT, R122.reuse, UR73, PT ;  /* 0x000000497a007c0c */ /* 0x040fe4000bf26270 */
[C---:B------:R-:W-:Y:S02]  /*c7b0*/  ISETP.GE.AND P2, PT, R122.reuse, UR70, PT ;  /* 0x000000467a007c0c */ /* 0x040fe4000bf46270 */
[----:B------:R-:W-:Y:S02]  /*c7c0*/  ISETP.GE.AND P3, PT, R122, UR67, PT ;  /* 0x000000437a007c0c */ /* 0x000fe4000bf66270 */
[----:B------:R-:W-:-:S02]  /*c7d0*/  FSEL R86, R86, -INF , !P0 ;  /* 0xff80000056567808 */ /* 0x000fc40004000000 */
[----:B------:R-:W-:Y:S02]  /*c7e0*/  FSEL R66, R15, -INF , P4 ;  /* 0xff8000000f427808 */ /* 0x000fe40002000000 */
[----:B------:R-:W-:Y:S02]  /*c7f0*/  ISETP.LE.AND P0, PT, R0, UR51, PT ;  /* 0x0000003300007c0c */ /* 0x000fe4000bf03270 */
[----:B------:R-:W-:Y:S02]  /*c800*/  FSEL R73, R96, -INF , P1 ;  /* 0xff80000060497808 */ /* 0x000fe40000800000 */
[----:B------:R-:W-:Y:S02]  /*c810*/  FSEL R68, R21, -INF , P2 ;  /* 0xff80000015447808 */ /* 0x000fe40001000000 */
[----:B------:R-:W-:Y:S02]  /*c820*/  ISETP.GE.AND P4, PT, R122, UR64, PT ;  /* 0x000000407a007c0c */ /* 0x000fe4000bf86270 */
[----:B------:R-:W-:-:S02]  /*c830*/  FSEL R67, R14, -INF , P3 ;  /* 0xff8000000e437808 */ /* 0x000fc40001800000 */
[C---:B------:R-:W-:Y:S02]  /*c840*/  ISETP.GE.AND P1, PT, R122.reuse, UR69, PT ;  /* 0x000000457a007c0c */ /* 0x040fe4000bf26270 */
[C---:B------:R-:W-:Y:S02]  /*c850*/  ISETP.GE.AND P2, PT, R122.reuse, UR66, PT ;  /* 0x000000427a007c0c */ /* 0x040fe4000bf46270 */
[----:B------:R-:W-:Y:S02]  /*c860*/  ISETP.GE.AND P3, PT, R122, UR63, PT ;  /* 0x0000003f7a007c0c */ /* 0x000fe4000bf66270 */
[----:B------:R-:W-:Y:S02]  /*c870*/  FSEL R24, R24, -INF , !P0 ;  /* 0xff80000018187808 */ /* 0x000fe40004000000 */
[----:B------:R-:W-:Y:S02]  /*c880*/  FSEL R62, R11, -INF , P4 ;  /* 0xff8000000b3e7808 */ /* 0x000fe40002000000 */
[----:B------:R-:W-:Y:S01]  /*c890*/  ISETP.LE.AND P0, PT, R0, UR77, PT ;  /* 0x0000004d00007c0c */ /* 0x000fe2000bf03270 */
[----:B------:R-:W-:Y:S01]  /*c8a0*/  UIADD3 UR77, UPT, UPT, UR51, 0x3f, URZ ;  /* 0x0000003f334d7890 */ /* 0x000fe2000fffe0ff */
[----:B------:R-:W-:-:S02]  /*c8b0*/  FSEL R69, R20, -INF , P1 ;  /* 0xff80000014457808 */ /* 0x000fc40000800000 */
[----:B------:R-:W-:Y:S02]  /*c8c0*/  FSEL R64, R13, -INF , P2 ;  /* 0xff8000000d407808 */ /* 0x000fe40001000000 */
[----:B------:R-:W-:Y:S02]  /*c8d0*/  ISETP.GE.AND P4, PT, R122, UR60, PT ;  /* 0x0000003c7a007c0c */ /* 0x000fe4000bf86270 */
[----:B------:R-:W-:Y:S02]  /*c8e0*/  FSEL R63, R10, -INF , P3 ;  /* 0xff8000000a3f7808 */ /* 0x000fe40001800000 */
[C---:B------:R-:W-:Y:S02]  /*c8f0*/  ISETP.GE.AND P1, PT, R122.reuse, UR65, PT ;  /* 0x000000417a007c0c */ /* 0x040fe4000bf26270 */
[C---:B------:R-:W-:Y:S02]  /*c900*/  ISETP.GE.AND P2, PT, R122.reuse, UR62, PT ;  /* 0x0000003e7a007c0c */ /* 0x040fe4000bf46270 */
[----:B------:R-:W-:-:S02]  /*c910*/  ISETP.GE.AND P3, PT, R122, UR59, PT ;  /* 0x0000003b7a007c0c */ /* 0x000fc4000bf66270 */
[----:B------:R-:W-:Y:S02]  /*c920*/  FSEL R58, R7, -INF , P4 ;  /* 0xff800000073a7808 */ /* 0x000fe40002000000 */
[----:B------:R-:W-:Y:S02]  /*c930*/  FSEL R65, R12, -INF , P1 ;  /* 0xff8000000c417808 */ /* 0x000fe40000800000 */
[----:B------:R-:W-:Y:S02]  /*c940*/  FSEL R60, R9, -INF , P2 ;  /* 0xff800000093c7808 */ /* 0x000fe40001000000 */
[----:B------:R-:W-:Y:S02]  /*c950*/  ISETP.GE.AND P4, PT, R122, UR33, PT ;  /* 0x000000217a007c0c */ /* 0x000fe4000bf86270 */
[----:B------:R-:W-:Y:S02]  /*c960*/  FSEL R59, R6, -INF , P3 ;  /* 0xff800000063b7808 */ /* 0x000fe40001800000 */
[----:B------:R-:W-:-:S02]  /*c970*/  FSEL R83, R25, -INF , !P0 ;  /* 0xff80000019537808 */ /* 0x000fc40004000000 */
[C---:B------:R-:W-:Y:S02]  /*c980*/  ISETP.GE.AND P1, PT, R122.reuse, UR61, PT ;  /* 0x0000003d7a007c0c */ /* 0x040fe4000bf26270 */
[C---:B------:R-:W-:Y:S02]  /*c990*/  ISETP.GE.AND P2, PT, R122.reuse, UR35, PT ;  /* 0x000000237a007c0c */ /* 0x040fe4000bf46270 */
[----:B------:R-:W-:Y:S02]  /*c9a0*/  ISETP.GE.AND P3, PT, R122, UR32, PT ;  /* 0x000000207a007c0c */ /* 0x000fe4000bf66270 */
[----:B------:R-:W-:Y:S02]  /*c9b0*/  ISETP.LE.AND P0, PT, R0, UR77, PT ;  /* 0x0000004d00007c0c */ /* 0x000fe4000bf03270 */
[----:B------:R-:W-:Y:S02]  /*c9c0*/  FSEL R54, R54, -INF , P4 ;  /* 0xff80000036367808 */ /* 0x000fe40002000000 */
[----:B------:R-:W-:-:S02]  /*c9d0*/  FSEL R61, R8, -INF , P1 ;  /* 0xff800000083d7808 */ /* 0x000fc40000800000 */
[----:B------:R-:W-:Y:S02]  /*c9e0*/  FSEL R56, R5, -INF , P2 ;  /* 0xff80000005387808 */ /* 0x000fe40001000000 */
[C---:B------:R-:W-:Y:S02]  /*c9f0*/  ISETP.GE.AND P4, PT, R122.reuse, UR29, PT ;  /* 0x0000001d7a007c0c */ /* 0x040fe4000bf86270 */
[----:B------:R-:W-:Y:S02]  /*ca00*/  FSEL R55, R55, -INF , P3 ;  /* 0xff80000037377808 */ /* 0x000fe40001800000 */
[----:B------:R-:W-:Y:S02]  /*ca10*/  FSEL R25, R87, -INF , !P0 ;  /* 0xff80000057197808 */ /* 0x000fe40004000000 */
[C---:B------:R-:W-:Y:S02]  /*ca20*/  ISETP.GE.AND P1, PT, R122.reuse, UR34, PT ;  /* 0x000000227a007c0c */ /* 0x040fe4000bf26270 */
[----:B------:R-:W-:-:S02]  /*ca30*/  ISETP.GE.AND P2, PT, R122, UR31, PT ;  /* 0x0000001f7a007c0c */ /* 0x000fc4000bf46270 */
[C---:B------:R-:W-:Y:S02]  /*ca40*/  ISETP.GE.AND P3, PT, R122.reuse, UR28, PT ;  /* 0x0000001c7a007c0c */ /* 0x040fe4000bf66270 */
[----:B------:R-:W-:Y:S02]  /*ca50*/  ISETP.GE.AND P0, PT, R122, UR51, PT ;  /* 0x000000337a007c0c */ /* 0x000fe4000bf06270 */
[----:B------:R-:W-:Y:S02]  /*ca60*/  FSEL R81, R104, -INF , P5 ;  /* 0xff80000068517808 */ /* 0x000fe40002800000 */
[----:B------:R-:W-:Y:S02]  /*ca70*/  ISETP.GT.AND P5, PT, R122, UR51, PT ;  /* 0x000000337a007c0c */ /* 0x000fe4000bfa4270 */
[----:B------:R-:W-:Y:S02]  /*ca80*/  FSEL R50, R50, -INF , P4 ;  /* 0xff80000032327808 */ /* 0x000fe40002000000 */
[----:B------:R-:W-:-:S02]  /*ca90*/  FSEL R57, R4, -INF , P1 ;  /* 0xff80000004397808 */ /* 0x000fc40000800000 */
[----:B------:R-:W-:Y:S02]  /*caa0*/  FSEL R52, R52, -INF , P2 ;  /* 0xff80000034347808 */ /* 0x000fe40001000000 */
[C---:B------:R-:W-:Y:S02]  /*cab0*/  ISETP.GE.AND P4, PT, R122.reuse, UR25, PT ;  /* 0x000000197a007c0c */ /* 0x040fe4000bf86270 */
[----:B------:R-:W-:Y:S02]  /*cac0*/  FSEL R51, R51, -INF , P3 ;  /* 0xff80000033337808 */ /* 0x000fe40001800000 */
[C---:B------:R-:W-:Y:S02]  /*cad0*/  ISETP.GE.AND P1, PT, R122.reuse, UR30, PT ;  /* 0x0000001e7a007c0c */ /* 0x040fe4000bf26270 */
[C---:B------:R-:W-:Y:S02]  /*cae0*/  ISETP.GE.AND P2, PT, R122.reuse, UR27, PT ;  /* 0x0000001b7a007c0c */ /* 0x040fe4000bf46270 */
[----:B------:R-:W-:-:S02]  /*caf0*/  ISETP.GE.AND P3, PT, R122, UR24, PT ;  /* 0x000000187a007c0c */ /* 0x000fc4000bf66270 */
[----:B------:R-:W-:Y:S02]  /*cb00*/  FSEL R82, R24, -INF , P0 ;  /* 0xff80000018527808 */ /* 0x000fe40000000000 */
[----:B------:R-:W-:Y:S02]  /*cb10*/  FSEL R83, R83, -INF , P5 ;  /* 0xff80000053537808 */ /* 0x000fe40002800000 */
[----:B------:R-:W-:Y:S02]  /*cb20*/  FSEL R80, R105, -INF , P6 ;  /* 0xff80000069507808 */ /* 0x000fe40003000000 */
[----:B------:R-:W-:Y:S02]  /*cb30*/  R2UR.FILL UR36, R3 ;  /* 0x00000000032472ca */ /* 0x000fe400004e0000 */
[----:B------:R-:W-:Y:S02]  /*cb40*/  FSEL R46, R46, -INF , P4 ;  /* 0xff8000002e2e7808 */ /* 0x000fe40002000000 */
[----:B------:R-:W-:-:S02]  /*cb50*/  FSEL R53, R53, -INF , P1 ;  /* 0xff80000035357808 */ /* 0x000fc40000800000 */
[----:B------:R-:W-:Y:S02]  /*cb60*/  FSEL R48, R48, -INF , P2 ;  /* 0xff80000030307808 */ /* 0x000fe40001000000 */
[C---:B------:R-:W-:Y:S02]  /*cb70*/  ISETP.GE.AND P4, PT, R122.reuse, UR21, PT ;  /* 0x000000157a007c0c */ /* 0x040fe4000bf86270 */
[----:B------:R-:W-:Y:S02]  /*cb80*/  FSEL R47, R47, -INF , P3 ;  /* 0xff8000002f2f7808 */ /* 0x000fe40001800000 */
[----:B------:R-:W-:Y:S02]  /*cb90*/  FMNMX3 R3, R17, R82, R18, !PT ;  /* 0x0000005211037276 */ /* 0x000fe40007800012 */
[C---:B------:R-:W-:Y:S02]  /*cba0*/  ISETP.GE.AND P1, PT, R122.reuse, UR26, PT ;  /* 0x0000001a7a007c0c */ /* 0x040fe4000bf26270 */
[----:B------:R-:W-:-:S02]  /*cbb0*/  ISETP.GE.AND P2, PT, R122, UR23, PT ;  /* 0x000000177a007c0c */ /* 0x000fc4000bf46270 */
[----:B------:R-:W-:Y:S02]  /*cbc0*/  ISETP.GE.AND P3, PT, R122, UR20, PT ;  /* 0x000000147a007c0c */ /* 0x000fe4000bf66270 */
[C---:B------:R-:W-:Y:S02]  /*cbd0*/  FMNMX3 R0, R17.reuse, R83, R19, !PT ;  /* 0x0000005311007276 */ /* 0x040fe40007800013 */
[----:B------:R-:W-:Y:S02]  /*cbe0*/  FMNMX3 R5, R17, R22, R80, !PT ;  /* 0x0000001611057276 */ /* 0x000fe40007800050 */
[----:B------:R-:W-:Y:S02]  /*cbf0*/  FSEL R42, R42, -INF , P4 ;  /* 0xff8000002a2a7808 */ /* 0x000fe40002000000 */
[----:B------:R-:W-:Y:S02]  /*cc00*/  FMNMX3 R3, R3, R78, R74, !PT ;  /* 0x0000004e03037276 */ /* 0x000fe4000780004a */
[----:B------:R-:W-:-:S02]  /*cc10*/  FSEL R49, R49, -INF , P1 ;  /* 0xff80000031317808 */ /* 0x000fc40000800000 */
[----:B------:R-:W-:Y:S02]  /*cc20*/  FSEL R44, R44, -INF , P2 ;  /* 0xff8000002c2c7808 */ /* 0x000fe40001000000 */
[----:B------:R-:W-:Y:S02]  /*cc30*/  ISETP.GE.AND P4, PT, R122, UR17, PT ;  /* 0x000000117a007c0c */ /* 0x000fe4000bf86270 */
[----:B------:R-:W-:Y:S02]  /*cc40*/  FSEL R43, R43, -INF , P3 ;  /* 0xff8000002b2b7808 */ /* 0x000fe40001800000 */
[----:B------:R-:W-:Y:S02]  /*cc50*/  FMNMX3 R0, R0, R79, R75, !PT ;  /* 0x0000004f00007276 */ /* 0x000fe4000780004b */
[C---:B------:R-:W-:Y:S02]  /*cc60*/  ISETP.GE.AND P1, PT, R122.reuse, UR22, PT ;  /* 0x000000167a007c0c */ /* 0x040fe4000bf26270 */
[----:B------:R-:W-:-:S02]  /*cc70*/  ISETP.GE.AND P2, PT, R122, UR19, PT ;  /* 0x000000137a007c0c */ /* 0x000fc4000bf46270 */
[----:B------:R-:W-:Y:S02]  /*cc80*/  ISETP.GE.AND P3, PT, R122, UR16, PT ;  /* 0x000000107a007c0c */ /* 0x000fe4000bf66270 */
[----:B------:R-:W-:Y:S02]  /*cc90*/  FMNMX3 R6, R17, R23, R81, !PT ;  /* 0x0000001711067276 */ /* 0x000fe40007800051 */
[----:B------:R-:W-:Y:S02]  /*cca0*/  FMNMX3 R5, R5, R76, R72, !PT ;  /* 0x0000004c05057276 */ /* 0x000fe40007800048 */
[----:B------:R-:W-:Y:S02]  /*ccb0*/  FMNMX3 R3, R3, R70, R66, !PT ;  /* 0x0000004603037276 */ /* 0x000fe40007800042 */
[----:B------:R-:W-:Y:S02]  /*ccc0*/  FSEL R38, R38, -INF , P4 ;  /* 0xff80000026267808 */ /* 0x000fe40002000000 */
[----:B------:R-:W-:-:S02]  /*ccd0*/  FMNMX3 R0, R0, R71, R67, !PT ;  /* 0x0000004700007276 */ /* 0x000fc40007800043 */
[----:B------:R-:W-:Y:S02]  /*cce0*/  FSEL R45, R45, -INF , P1 ;  /* 0xff8000002d2d7808 */ /* 0x000fe40000800000 */
[----:B------:R-:W-:Y:S02]  /*ccf0*/  FSEL R40, R40, -INF , P2 ;  /* 0xff80000028287808 */ /* 0x000fe40001000000 */
[----:B------:R-:W-:Y:S02]  /*cd00*/  ISETP.GE.AND P4, PT, R122, UR13, PT ;  /* 0x0000000d7a007c0c */ /* 0x000fe4000bf86270 */
[----:B------:R-:W-:Y:S02]  /*cd10*/  FSEL R39, R39, -INF , P3 ;  /* 0xff80000027277808 */ /* 0x000fe40001800000 */
[----:B------:R-:W-:Y:S02]  /*cd20*/  FMNMX3 R6, R6, R77, R73, !PT ;  /* 0x0000004d06067276 */ /* 0x000fe40007800049 */
[----:B------:R-:W-:-:S02]  /*cd30*/  FMNMX3 R5, R5, R68, R64, !PT ;  /* 0x0000004405057276 */ /* 0x000fc40007800040 */
[C---:B------:R-:W-:Y:S02]  /*cd40*/  ISETP.GE.AND P1, PT, R122.reuse, UR18, PT ;  /* 0x000000127a007c0c */ /* 0x040fe4000bf26270 */
[C---:B------:R-:W-:Y:S02]  /*cd50*/  ISETP.GE.AND P2, PT, R122.reuse, UR15, PT ;  /* 0x0000000f7a007c0c */ /* 0x040fe4000bf46270 */
[----:B------:R-:W-:Y:S02]  /*cd60*/  ISETP.GE.AND P3, PT, R122, UR12, PT ;  /* 0x0000000c7a007c0c */ /* 0x000fe4000bf66270 */
[----:B------:R-:W-:Y:S02]  /*cd70*/  FMNMX3 R3, R3, R62, R58, !PT ;  /* 0x0000003e03037276 */ /* 0x000fe4000780003a */
[----:B------:R-:W-:Y:S02]  /*cd80*/  FMNMX3 R0, R0, R63, R59, !PT ;  /* 0x0000003f00007276 */ /* 0x000fe4000780003b */
[----:B------:R-:W-:-:S02]  /*cd90*/  FSEL R34, R34, -INF , P4 ;  /* 0xff80000022227808 */ /* 0x000fc40002000000 */
[----:B------:R-:W-:Y:S02]  /*cda0*/  FMNMX3 R6, R6, R69, R65, !PT ;  /* 0x0000004506067276 */ /* 0x000fe40007800041 */
[----:B------:R-:W-:Y:S02]  /*cdb0*/  FMNMX3 R5, R5, R60, R56, !PT ;  /* 0x0000003c05057276 */ /* 0x000fe40007800038 */
[----:B------:R-:W-:Y:S02]  /*cdc0*/  FSEL R41, R41, -INF , P1 ;  /* 0xff80000029297808 */ /* 0x000fe40000800000 */
[----:B------:R-:W-:Y:S02]  /*cdd0*/  FSEL R36, R36, -INF , P2 ;  /* 0xff80000024247808 */ /* 0x000fe40001000000 */
[----:B------:R-:W-:Y:S02]  /*cde0*/  ISETP.GE.AND P4, PT, R122, UR9, PT ;  /* 0x000000097a007c0c */ /* 0x000fe4000bf86270 */
[----:B------:R-:W-:-:S02]  /*cdf0*/  FSEL R35, R35, -INF , P3 ;  /* 0xff80000023237808 */ /* 0x000fc40001800000 */
[C---:B------:R-:W-:Y:S02]  /*ce00*/  ISETP.GE.AND P1, PT, R122.reuse, UR14, PT ;  /* 0x0000000e7a007c0c */ /* 0x040fe4000bf26270 */
[C---:B------:R-:W-:Y:S02]  /*ce10*/  ISETP.GE.AND P2, PT, R122.reuse, UR11, PT ;  /* 0x0000000b7a007c0c */ /* 0x040fe4000bf46270 */
[----:B------:R-:W-:Y:S02]  /*ce20*/  ISETP.GE.AND P3, PT, R122, UR8, PT ;  /* 0x000000087a007c0c */ /* 0x000fe4000bf66270 */
[----:B------:R-:W-:Y:S02]  /*ce30*/  FMNMX3 R3, R3, R54, R50, !PT ;  /* 0x0000003603037276 */ /* 0x000fe40007800032 */
[----:B------:R-:W-:Y:S02]  /*ce40*/  FMNMX3 R0, R0, R55, R51, !PT ;  /* 0x0000003700007276 */ /* 0x000fe40007800033 */
[----:B------:R-:W-:-:S02]  /*ce50*/  FMNMX3 R6, R6, R61, R57, !PT ;  /* 0x0000003d06067276 */ /* 0x000fc40007800039 */
[----:B------:R-:W-:Y:S02]  /*ce60*/  FMNMX3 R5, R5, R52, R48, !PT ;  /* 0x0000003405057276 */ /* 0x000fe40007800030 */
[----:B------:R-:W-:Y:S02]  /*ce70*/  FSEL R30, R30, -INF , P4 ;  /* 0xff8000001e1e7808 */ /* 0x000fe40002000000 */
[----:B------:R-:W-:Y:S02]  /*ce80*/  FSEL R37, R37, -INF , P1 ;  /* 0xff80000025257808 */ /* 0x000fe40000800000 */
[----:B------:R-:W-:Y:S02]  /*ce90*/  FSEL R32, R32, -INF , P2 ;  /* 0xff80000020207808 */ /* 0x000fe40001000000 */
[----:B------:R-:W-:Y:S02]  /*cea0*/  ISETP.GE.AND P4, PT, R122, UR5, PT ;  /* 0x000000057a007c0c */ /* 0x000fe4000bf86270 */
[----:B------:R-:W-:-:S02]  /*ceb0*/  FSEL R31, R31, -INF , P3 ;  /* 0xff8000001f1f7808 */ /* 0x000fc40001800000 */
[----:B------:R-:W-:Y:S02]  /*cec0*/  FMNMX3 R3, R3, R46, R42, !PT ;  /* 0x0000002e03037276 */ /* 0x000fe4000780002a */
[C---:B------:R-:W-:Y:S02]  /*ced0*/  ISETP.GE.AND P1, PT, R122.reuse, UR10, PT ;  /* 0x0000000a7a007c0c */ /* 0x040fe4000bf26270 */
[C---:B------:R-:W-:Y:S02]  /*cee0*/  ISETP.GE.AND P2, PT, R122.reuse, UR7, PT ;  /* 0x000000077a007c0c */ /* 0x040fe4000bf46270 */
[----:B------:R-:W-:Y:S02]  /*cef0*/  ISETP.GE.AND P3, PT, R122, UR4, PT ;  /* 0x000000047a007c0c */ /* 0x000fe4000bf66270 */
[----:B------:R-:W-:Y:S02]  /*cf00*/  FMNMX3 R0, R0, R47, R43, !PT ;  /* 0x0000002f00007276 */ /* 0x000fe4000780002b */
[----:B------:R-:W-:-:S02]  /*cf10*/  ISETP.GE.AND P6, PT, R122, UR76, PT ;  /* 0x0000004c7a007c0c */ /* 0x000fc4000bfc6270 */
[----:B------:R-:W-:Y:S02]  /*cf20*/  FMNMX3 R6, R6, R53, R49, !PT ;  /* 0x0000003506067276 */ /* 0x000fe40007800031 */
[----:B------:R-:W-:Y:S02]  /*cf30*/  FMNMX3 R5, R5, R44, R40, !PT ;  /* 0x0000002c05057276 */ /* 0x000fe40007800028 */
[----:B------:R-:W-:Y:S02]  /*cf40*/  FSEL R26, R26, -INF , P4 ;  /* 0xff8000001a1a7808 */ /* 0x000fe40002000000 */
[----:B------:R-:W-:Y:S02]  /*cf50*/  FMNMX3 R3, R3, R38, R34, !PT ;  /* 0x0000002603037276 */ /* 0x000fe40007800022 */
[----:B------:R-:W-:Y:S02]  /*cf60*/  FSEL R33, R33, -INF , P1 ;  /* 0xff80000021217808 */ /* 0x000fe40000800000 */
[----:B------:R-:W-:-:S02]  /*cf70*/  FSEL R28, R28, -INF , P2 ;  /* 0xff8000001c1c7808 */ /* 0x000fc40001000000 */
[----:B------:R-:W-:Y:S02]  /*cf80*/  FSEL R27, R27, -INF , P3 ;  /* 0xff8000001b1b7808 */ /* 0x000fe40001800000 */
[----:B------:R-:W-:Y:S02]  /*cf90*/  FMNMX3 R0, R0, R39, R35, !PT ;  /* 0x0000002700007276 */ /* 0x000fe40007800023 */
[C---:B------:R-:W-:Y:S02]  /*cfa0*/  ISETP.GE.AND P1, PT, R122.reuse, UR6, PT ;  /* 0x000000067a007c0c */ /* 0x040fe4000bf26270 */
[----:B------:R-:W-:Y:S02]  /*cfb0*/  ISETP.GE.AND P2, PT, R122, UR77, PT ;  /* 0x0000004d7a007c0c */ /* 0x000fe4000bf46270 */
[----:B------:R-:W-:Y:S02]  /*cfc0*/  FSEL R24, R86, -INF , P6 ;  /* 0xff80000056187808 */ /* 0x000fe40003000000 */
[----:B------:R-:W-:-:S02]  /*cfd0*/  FMNMX3 R6, R6, R45, R41, !PT ;  /* 0x0000002d06067276 */ /* 0x000fc40007800029 */
[----:B------:R-:W-:Y:S02]  /*cfe0*/  FMNMX3 R5, R5, R36, R32, !PT ;  /* 0x0000002405057276 */ /* 0x000fe40007800020 */
[----:B------:R-:W-:Y:S02]  /*cff0*/  FMNMX3 R4, R3, R30, R26, !PT ;  /* 0x0000001e03047276 */ /* 0x000fe4000780001a */
[----:B------:R-:W-:Y:S02]  /*d000*/  FMNMX3 R3, R0, R31, R27, !PT ;  /* 0x0000001f00037276 */ /* 0x000fe4000780001b */
[----:B------:R-:W-:Y:S02]  /*d010*/  FSEL R29, R29, -INF , P1 ;  /* 0xff8000001d1d7808 */ /* 0x000fe40000800000 */
[----:B------:R-:W-:Y:S02]  /*d020*/  FSEL R25, R25, -INF , P2 ;  /* 0xff80000019197808 */ /* 0x000fe40001000000 */
[----:B------:R-:W-:-:S02]  /*d030*/  FMNMX3 R6, R6, R37, R33, !PT ;  /* 0x0000002506067276 */ /* 0x000fc40007800021 */
[----:B------:R-:W-:Y:S02]  /*d040*/  FMNMX3 R0, R5, R28, R24, !PT ;  /* 0x0000001c05007276 */ /* 0x000fe40007800018 */
[----:B------:R-:W-:Y:S02]  /*d050*/  ISETP.NE.AND P0, PT, R93, R92, PT ;  /* 0x0000005c5d00720c */ /* 0x000fe40003f05270 */
[----:B------:R-:W-:Y:S02]  /*d060*/  FMNMX3 R127, R6, R29, R25, !PT ;  /* 0x0000001d067f7276 */ /* 0x000fe40007800019 */
        /* <DEDUP_REMOVED lines=9> */
[----:B------:R-:W2:Y:S01]  /*d100*/  LDCU.64 UR6, c[0x4][0xb8] ;  /* 0x01001700ff0677ac */ /* 0x000ea20008000a00 */
[----:B------:R-:W5:Y:S01]  /*d110*/  LDC.64 R14, c[0x4][R14] ;  /* 0x010000000e0e7b82 */ /* 0x000f620000000a00 */
[----:B------:R-:W-:Y:S01]  /*d120*/  IMAD.MOV.U32 R13, RZ, RZ, RZ ;  /* 0x000000ffff0d7224 */ /* 0x000fe200078e00ff */
[----:B------:R-:W3:Y:S01]  /*d130*/  LDCU.64 UR4, c[0x4][0x18] ;  /* 0x01000300ff0477ac */ /* 0x000ee20008000a00 */
[----:B-1----:R-:W-:Y:S01]  /*d140*/  IMAD.U32 R4, RZ, RZ, UR8 ;  /* 0x00000008ff047e24 */ /* 0x002fe2000f8e00ff */
[----:B------:R-:W-:Y:S01]  /*d150*/  MOV R5, UR9 ;  /* 0x0000000900057c02 */ /* 0x000fe20008000f00 */
[----:B--2---:R-:W-:Y:S01]  /*d160*/  IMAD.U32 R6, RZ, RZ, UR6 ;  /* 0x00000006ff067e24 */ /* 0x004fe2000f8e00ff */
[----:B------:R-:W-:Y:S01]  /*d170*/  MOV R7, UR7 ;  /* 0x0000000700077c02 */ /* 0x000fe20008000f00 */
[----:B---3--:R-:W-:Y:S01]  /*d180*/  IMAD.U32 R10, RZ, RZ, UR4 ;  /* 0x00000004ff0a7e24 */ /* 0x008fe2000f8e00ff */
[----:B------:R-:W-:-:S02]  /*d190*/  MOV R11, UR5 ;  /* 0x00000005000b7c02 */ /* 0x000fc40008000f00 */
[----:B------:R-:W-:-:S07]  /*d1a0*/  LEPC R20, `(.L_x_244) ;  /* 0x000000001014794e */ /* 0x000fce0000000000 */
[----:B----45:R-:W-:Y:S05]  /*d1b0*/  CALL.ABS.NOINC R14 ;  /* 0x000000000e007343 */ /* 0x030fea0003c00000 */
.L_x_244:
[----:B------:R-:W-:Y:S05]  /*d1c0*/  WARPSYNC.ALL ;  /* 0x0000000000007948 */ /* 0x000fea0003800000 */
[----:B------:R-:W-:Y:S01]  /*d1d0*/  R2UR UR4, R91 ;  /* 0x000000005b0472ca */ /* 0x000fe200000e0000 */
[----:B------:R-:W-:Y:S01]  /*d1e0*/  IMAD.MOV.U32 R124, RZ, RZ, R17 ;  /* 0x000000ffff7c7224 */ /* 0x000fe200078e0011 */
[----:B------:R-:W-:-:S11]  /*d1f0*/  ISETP.NE.AND P0, PT, RZ, UR49, PT ;  /* 0x00000031ff007c0c */ /* 0x000fd6000bf05270 */
[----:B------:R1:W-:Y:S02]  /*d200*/  STTM.x2 tmem[UR4], R124 ;  /* 0x0000007c000079ed */ /* 0x0003e400080c0004 */
[----:B------:R-:W-:Y:S05]  /*d210*/  @P0 BRA `(.L_x_245) ;  /* 0x0000000000040947 */ /* 0x000fea0003800000 */
[----:B----4-:R-:W-:Y:S05]  /*d220*/  BPT.TRAP 0x1 ;  /* 0x000000040000795c */ /* 0x010fea0000300000 */
.L_x_245:
[----:B------:R-:W-:Y:S01]  /*d230*/  MOV R3, UR57 ;  /* 0x0000003900037c02 */ /* 0x000fe20008000f00 */
[----:B------:R-:W-:Y:S01]  /*d240*/  SYNCS.ARRIVE.TRANS64.A1T0 RZ, [UR44], RZ ;  /* 0x000000ffffff79a7 */ /* 0x000fe2000810002c */
[----:B----4-:R-:W-:Y:S01]  /*d250*/  FMUL R0, R125, -UR37 ;  /* 0x800000257d007c20 */ /* 0x010fe20008400000 */
        /* <DEDUP_REMOVED lines=17> */
[----:B------:R-:W-:Y:S01]  /*d370*/  @!P6 FMUL R22, R22, 0.5 ;  /* 0x3f0000001616e820 */ /* 0x000fe20000400000 */
[----:B------:R4:W5:Y:S01]  /*d380*/  MUFU.EX2 R120, R82 ;  /* 0x0000005200787308 */ /* 0x0009620000000800 */
[----:B------:R-:W-:-:S07]  /*d390*/  @!P5 FMUL R23, R23, 0.5 ;  /* 0x3f0000001717d820 */ /* 0x000fce0000400000 */
[----:B------:R4:W1:Y:S08]  /*d3a0*/  MUFU.EX2 R121, R83 ;  /* 0x0000005300797308 */ /* 0x0008700000000800 */
[----:B------:R4:W1:Y:S08]  /*d3b0*/  MUFU.EX2 R118, R22 ;  /* 0x0000001600767308 */ /* 0x0008700000000800 */
[----:B------:R4:W1:Y:S02]  /*d3c0*/  MUFU.EX2 R119, R23 ;  /* 0x0000001700777308 */ /* 0x0008640000000800 */
[----:B-12-45:R-:W-:Y:S05]  /*d3d0*/  @!P2 BRA `(.L_x_246) ;  /* 0x0000005c00c0a947 */ /* 0x036fea0003800000 */
.L_x_424:
[----:B------:R-:W-:Y:S01]  /*d3e0*/  @!P1 FMUL R120, R120, R120 ;  /* 0x0000007878789220 */ /* 0x000fe20000400000 */
[----:B------:R-:W-:Y:S01]  /*d3f0*/  FSETP.GEU.AND P2, PT, R80, -126, PT ;  /* 0xc2fc00005000780b */ /* 0x000fe20003f4e000 */
[----:B------:R-:W-:Y:S01]  /*d400*/  @!P4 FMUL R18, R18, 0.5 ;  /* 0x3f0000001212c820 */ /* 0x000fe20000400000 */
[----:B------:R-:W-:Y:S01]  /*d410*/  FSETP.GEU.AND P1, PT, R81, -126, PT ;  /* 0xc2fc00005100780b */ /* 0x000fe20003f2e000 */
[----:B------:R-:W-:Y:S01]  /*d420*/  @!P3 FMUL R19, R19, 0.5 ;  /* 0x3f0000001313b820 */ /* 0x000fe20000400000 */
[--C-:B------:R-:W-:Y:S01]  /*d430*/  FFMA2 R78, R78.F32x2.HI_LO, UR37.F32, R0.reuse.F32 ;  /* 0x000000254e4e7c49 */ /* 0x100fe20009200000 */
[----:B------:R-:W2:Y:S01]  /*d440*/  MUFU.EX2 R116, R18 ;  /* 0x0000001200747308 */ /* 0x000ea20000000800 */
[----:B------:R-:W-:Y:S01]  /*d450*/  @!P0 FMUL R121, R121, R121 ;  /* 0x0000007979798220 */ /* 0x000fe20000400000 */
[--C-:B------:R-:W-:Y:S01]  /*d460*/  FFMA2 R76, R76.F32x2.HI_LO, UR37.F32, R0.reuse.F32 ;  /* 0x000000254c4c7c49 */ /* 0x100fe20009200000 */
[----:B------:R-:W-:Y:S01]  /*d470*/  USHF.R.U32.HI UR4, URZ, 0x15, UR40 ;  /* 0x00000015ff047899 */ /* 0x000fe20008011628 */
[----:B------:R-:W-:Y:S01]  /*d480*/  FSETP.GEU.AND P0, PT, R78, -126, PT ;  /* 0xc2fc00004e00780b */ /* 0x000fe20003f0e000 */
[--C-:B------:R-:W-:Y:S01]  /*d490*/  FFMA2 R74, R74.F32x2.HI_LO, UR37.F32, R0.reuse.F32 ;  /* 0x000000254a4a7c49 */ /* 0x100fe20009200000 */
[----:B------:R-:W-:Y:S01]  /*d4a0*/  UISETP.NE.AND UP0, UPT, UR58, URZ, UPT ;  /* 0x000000ff3a00728c */ /* 0x000fe2000bf05270 */
[--C-:B------:R-:W-:Y:S01]  /*d4b0*/  FFMA2 R72, R72.F32x2.HI_LO, UR37.F32, R0.reuse.F32 ;  /* 0x0000002548487c49 */ /* 0x100fe20009200000 */
[----:B------:R-:W4:Y:S01]  /*d4c0*/  MUFU.EX2 R117, R19 ;  /* 0x0000001300757308 */ /* 0x000f220000000800 */
[----:B------:R-:W-:Y:S01]  /*d4d0*/  @!P2 FMUL R80, R80, 0.5 ;  /* 0x3f0000005050a820 */ /* 0x000fe20000400000 */
[----:B------:R-:W-:Y:S01]  /*d4e0*/  @!P1 FMUL R81, R81, 0.5 ;  /* 0x3f00000051519820 */ /* 0x000fe20000400000 */
[----:B------:R-:W-:Y:S01]  /*d4f0*/  @!P6 FMUL R118, R118, R118 ;  /* 0x000000767676e220 */ /* 0x000fe20000400000 */
[----:B------:R-:W-:Y:S01]  /*d500*/  @!P5 FMUL R119, R119, R119 ;  /* 0x000000777777d220 */ /* 0x000fe20000400000 */
[----:B------:R-:W-:Y:S01]  /*d510*/  FSETP.GEU.AND P6, PT, R79, -126, PT ;  /* 0xc2fc00004f00780b */ /* 0x000fe20003fce000 */
[--C-:B------:R-:W-:Y:S01]  /*d520*/  FFMA2 R68, R68.F32x2.HI_LO, UR37.F32, R0.reuse.F32 ;  /* 0x0000002544447c49 */ /* 0x100fe20009200000 */
[----:B------:R-:W-:Y:S01]  /*d530*/  FSETP.GEU.AND P5, PT, R76, -126, PT ;  /* 0xc2fc00004c00780b */ /* 0x000fe20003fae000 */
[----:B------:R-:W5:Y:S01]  /*d540*/  MUFU.EX2 R114, R80 ;  /* 0x0000005000727308 */ /* 0x000f620000000800 */
[----:B--2---:R-:W-:Y:S01]  /*d550*/  @!P4 FMUL R116, R116, R116 ;  /* 0x000000747474c220 */ /* 0x004fe20000400000 */
[----:B------:R-:W-:Y:S01]  /*d560*/  FSETP.GEU.AND P4, PT, R77, -126, PT ;  /* 0xc2fc00004d00780b */ /* 0x000fe20003f8e000 */
[----:B------:R-:W-:Y:S01]  /*d570*/  @!P0 FMUL R78, R78, 0.5 ;  /* 0x3f0000004e4e8820 */ /* 0x000fe20000400000 */
[--C-:B------:R-:W-:Y:S01]  /*d580*/  FFMA2 R66, R66.F32x2.HI_LO, UR37.F32, R0.reuse.F32 ;  /* 0x0000002542427c49 */ /* 0x100fe20009200000 */
[----:B-1----:R-:W-:Y:S01]  /*d590*/  MOV R3, UR4 ;  /* 0x0000000400037c02 */ /* 0x002fe20008000f00 */
[--C-:B------:R-:W-:Y:S01]  /*d5a0*/  FFMA2 R70, R70.F32x2.HI_LO, UR37.F32, R0.reuse.F32 ;  /* 0x0000002546467c49 */ /* 0x100fe20009200000 */
[----:B------:R-:W-:Y:S01]  /*d5b0*/  ULOP3.LUT UR57, UR57, 0x1, URZ, 0x3c, !UPT ;  /* 0x0000000139397892 */ /* 0x000fe2000f8e3cff */
[----:B------:R-:W1:Y:S01]  /*d5c0*/  MUFU.EX2 R115, R81 ;  /* 0x0000005100737308 */ /* 0x000e620000000800 */
[----:B----4-:R-:W-:Y:S01]  /*d5d0*/  @!P3 FMUL R117, R117, R117 ;  /* 0x000000757575b220 */ /* 0x010fe20000400000 */
[----:B------:R-:W-:Y:S01]  /*d5e0*/  FSETP.GEU.AND P3, PT, R74, -126, PT ;  /* 0xc2fc00004a00780b */ /* 0x000fe20003f6e000 */
[----:B------:R-:W-:Y:S01]  /*d5f0*/  @!P6 FMUL R79, R79, 0.5 ;  /* 0x3f0000004f4fe820 */ /* 0x000fe20000400000 */
[----:B------:R-:W-:Y:S01]  /*d600*/  @!P5 FMUL R76, R76, 0.5 ;  /* 0x3f0000004c4cd820 */ /* 0x000fe20000400000 */
[--C-:B------:R-:W-:Y:S01]  /*d610*/  FFMA2 R64, R64.F32x2.HI_LO, UR37.F32, R0.reuse.F32 ;  /* 0x0000002540407c49 */ /* 0x100fe20009200000 */
[----:B------:R-:W-:Y:S01]  /*d620*/  USEL UR54, UR59, UR54, UP0 ;  /* 0x000000363b367287 */ /* 0x000fe20008000000 */
[----:B------:R-:W-:Y:S01]  /*d630*/  @!P4 FMUL R77, R77, 0.5 ;  /* 0x3f0000004d4dc820 */ /* 0x000fe20000400000 */
[----:B------:R-:W2:Y:S01]  /*d640*/  MUFU.EX2 R112, R78 ;  /* 0x0000004e00707308 */ /* 0x000ea20000000800 */
[----:B-----5:R-:W-:Y:S01]  /*d650*/  @!P2 FMUL R114, R114, R114 ;  /* 0x000000727272a220 */ /* 0x020fe20000400000 */
[----:B------:R-:W-:Y:S01]  /*d660*/  FSETP.GEU.AND P2, PT, R75, -126, PT ;  /* 0xc2fc00004b00780b */ /* 0x000fe20003f4e000 */
[--C-:B------:R-:W-:Y:S01]  /*d670*/  FFMA2 R62, R62.F32x2.HI_LO, UR37.F32, R0.reuse.F32 ;  /* 0x000000253e3e7c49 */ /* 0x100fe20009200000 */
[----:B------:R-:W-:Y:S01]  /*d680*/  USEL UR55, UR55, UR59, UP0 ;  /* 0x0000003b37377287 */ /* 0x000fe20008000000 */
[--C-:B------:R-:W-:Y:S01]  /*d690*/  FFMA2 R60, R60.F32x2.HI_LO, UR37.F32, R0.reuse.F32 ;  /* 0x000000253c3c7c49 */ /* 0x100fe20009200000 */
[----:B------:R-:W-:Y:S01]  /*d6a0*/  SYNCS.ARRIVE.TRANS64.A1T0 RZ, [UR42], RZ ;  /* 0x000000ffffff79a7 */ /* 0x000fe2000810002a */
[----:B------:R-:W-:Y:S01]  /*d6b0*/  @!P3 FMUL R74, R74, 0.5 ;  /* 0x3f0000004a4ab820 */ /* 0x000fe20000400000 */
[----:B------:R-:W4:Y:S01]  /*d6c0*/  MUFU.EX2 R111, R77 ;  /* 0x0000004d006f7308 */ /* 0x000f220000000800 */
[----:B-1----:R-:W-:Y:S01]  /*d6d0*/  @!P1 FMUL R115, R115, R115 ;  /* 0x0000007373739220 */ /* 0x002fe20000400000 */
[----:B------:R-:W-:Y:S01]  /*d6e0*/  FSETP.GEU.AND P1, PT, R72, -126, PT ;  /* 0xc2fc00004800780b */ /* 0x000fe20003f2e000 */
[----:B------:R-:W-:-:S02]  /*d6f0*/  FFMA2 R58, R58.F32x2.HI_LO, UR37.F32, R0.F32 ;  /* 0x000000253a3a7c49 */ /* 0x000fc40009200000 */
[--C-:B------:R-:W-:Y:S02]  /*d700*/  FFMA2 R54, R54.F32x2.HI_LO, UR37.F32, R0.reuse.F32 ;  /* 0x0000002536367c49 */ /* 0x100fe40009200000 */
[----:B------:R-:W-:Y:S01]  /*d710*/  @!P2 FMUL R75, R75, 0.5 ;  /* 0x3f0000004b4ba820 */ /* 0x000fe20000400000 */
[----:B------:R-:W1:Y:S01]  /*d720*/  MUFU.EX2 R108, R74 ;  /* 0x0000004a006c7308 */ /* 0x000e620000000800 */
[----:B--2---:R-:W-:Y:S01]  /*d730*/  @!P0 FMUL R112, R112, R112 ;  /* 0x0000007070708220 */ /* 0x004fe20000400000 */
[----:B------:R-:W-:Y:S01]  /*d740*/  FSETP.GEU.AND P0, PT, R73, -126, PT ;  /* 0xc2fc00004900780b */ /* 0x000fe20003f0e000 */
[--C-:B------:R-:W-:Y:S02]  /*d750*/  FFMA2 R52, R52.F32x2.HI_LO, UR37.F32, R0.reuse.F32 ;  /* 0x0000002534347c49 */ /* 0x100fe40009200000 */
[--C-:B------:R-:W-:Y:S02]  /*d760*/  FFMA2 R56, R56.F32x2.HI_LO, UR37.F32, R0.reuse.F32 ;  /* 0x0000002538387c49 */ /* 0x100fe40009200000 */
[----:B------:R-:W-:Y:S01]  /*d770*/  @!P1 FMUL R72, R72, 0.5 ;  /* 0x3f00000048489820 */ /* 0x000fe20000400000 */
[----:B------:R-:W2:Y:S01]  /*d780*/  MUFU.EX2 R109, R75 ;  /* 0x0000004b006d7308 */ /* 0x000ea20000000800 */
[----:B----4-:R-:W-:Y:S01]  /*d790*/  @!P4 FMUL R111, R111, R111 ;  /* 0x0000006f6f6fc220 */ /* 0x010fe20000400000 */
[----:B------:R-:W-:Y:S01]  /*d7a0*/  FSETP.GEU.AND P4, PT, R68, -126, PT ;  /* 0xc2fc00004400780b */ /* 0x000fe20003f8e000 */
[----:B------:R-:W-:-:S02]  /*d7b0*/  FFMA2 R50, R50.F32x2.HI_LO, UR37.F32, R0.F32 ;  /* 0x0000002532327c49 */ /* 0x000fc40009200000 */
[--C-:B------:R-:W-:Y:S02]  /*d7c0*/  FFMA2 R48, R48.F32x2.HI_LO, UR37.F32, R0.reuse.F32 ;  /* 0x0000002530307c49 */ /* 0x100fe40009200000 */
[----:B------:R-:W-:Y:S01]  /*d7d0*/  @!P0 FMUL R73, R73, 0.5 ;  /* 0x3f00000049498820 */ /* 0x000fe20000400000 */
[----:B------:R-:W4:Y:S01]  /*d7e0*/  MUFU.EX2 R106, R72 ;  /* 0x00000048006a7308 */ /* 0x000f220000000800 */
[----:B-1----:R-:W-:Y:S01]  /*d7f0*/  @!P3 FMUL R108, R108, R108 ;  /* 0x0000006c6c6cb220 */ /* 0x002fe20000400000 */
[----:B------:R-:W-:Y:S01]  /*d800*/  FSETP.GEU.AND P3, PT, R69, -126, PT ;  /* 0xc2fc00004500780b */ /* 0x000fe20003f6e000 */
[--C-:B------:R-:W-:Y:S02]  /*d810*/  FFMA2 R46, R46.F32x2.HI_LO, UR37.F32, R0.reuse.F32 ;  /* 0x000000252e2e7c49 */ /* 0x100fe40009200000 */
[--C-:B------:R-:W-:Y:S02]  /*d820*/  FFMA2 R44, R44.F32x2.HI_LO, UR37.F32, R0.reuse.F32 ;  /* 0x000000252c2c7c49 */ /* 0x100fe40009200000 */
[----:B------:R-:W-:Y:S01]  /*d830*/  @!P4 FMUL R68, R68, 0.5 ;  /* 0x3f0000004444c820 */ /* 0x000fe20000400000 */
[----:B------:R-:W1:Y:S01]  /*d840*/  MUFU.EX2 R113, R79 ;  /* 0x0000004f00717308 */ /* 0x000e620000000800 */
[----:B--2---:R-:W-:Y:S01]  /*d850*/  @!P2 FMUL R109, R109, R109 ;  /* 0x0000006d6d6da220 */ /* 0x004fe20000400000 */
[----:B------:R-:W-:Y:S01]  /*d860*/  FSETP.GEU.AND P2, PT, R66, -126, PT ;  /* 0xc2fc00004200780b */ /* 0x000fe20003f4e000 */
[----:B------:R-:W-:-:S02]  /*d870*/  FFMA2 R40, R40.F32x2.HI_LO, UR37.F32, R0.F32 ;  /* 0x0000002528287c49 */ /* 0x000fc40009200000 */
[--C-:B------:R-:W-:Y:S02]  /*d880*/  FFMA2 R38, R38.F32x2.HI_LO, UR37.F32, R0.reuse.F32 ;  /* 0x0000002526267c49 */ /* 0x100fe40009200000 */
[----:B------:R-:W-:Y:S01]  /*d890*/  @!P3 FMUL R69, R69, 0.5 ;  /* 0x3f0000004545b820 */ /* 0x000fe20000400000 */
[----:B------:R-:W2:Y:S01]  /*d8a0*/  MUFU.EX2 R110, R76 ;  /* 0x0000004c006e7308 */ /* 0x000ea20000000800 */
[----:B----4-:R-:W-:Y:S01]  /*d8b0*/  @!P1 FMUL R106, R106, R106 ;  /* 0x0000006a6a6a9220 */ /* 0x010fe20000400000 */
[----:B------:R-:W-:Y:S01]  /*d8c0*/  FSETP.GEU.AND P1, PT, R67, -126, PT ;  /* 0xc2fc00004300780b */ /* 0x000fe20003f2e000 */
[--C-:B------:R-:W-:Y:S02]  /*d8d0*/  FFMA2 R42, R42.F32x2.HI_LO, UR37.F32, R0.reuse.F32 ;  /* 0x000000252a2a7c49 */ /* 0x100fe40009200000 */
[--C-:B------:R-:W-:Y:S02]  /*d8e0*/  FFMA2 R36, R36.F32x2.HI_LO, UR37.F32, R0.reuse.F32 ;  /* 0x0000002524247c49 */ /* 0x100fe40009200000 */
        /* <DEDUP_REMOVED lines=11> */
[--C-:B------:R-:W-:Y:S01]  /*d9a0*/  FFMA2 R22, R26.F32x2.HI_LO, UR37.F32, R0.reuse.F32 ;  /* 0x000000251a167c49 */ /* 0x100fe20009200000 */
[----:B------:R-:W-:Y:S01]  /*d9b0*/  F2FP.F16.F32.PACK_AB R26, R117, R116 ;  /* 0x00000074751a723e */ /* 0x000fe200000000ff */
[----:B------:R-:W-:Y:S01]  /*d9c0*/  @!P6 FMUL R70, R70, 0.5 ;  /* 0x3f0000004646e820 */ /* 0x000fe20000400000 */
[----:B------:R-:W2:Y:S01]  /*d9d0*/  MUFU.EX2 R103, R69 ;  /* 0x0000004500677308 */ /* 0x000ea20000000800 */
[----:B----4-:R-:W-:Y:S01]  /*d9e0*/  @!P0 FMUL R107, R107, R107 ;  /* 0x0000006b6b6b8220 */ /* 0x010fe20000400000 */
[----:B------:R-:W-:Y:S01]  /*d9f0*/  FSETP.GEU.AND P0, PT, R64, -126, PT ;  /* 0xc2fc00004000780b */ /* 0x000fe20003f0e000 */
[--C-:B------:R-:W-:Y:S01]  /*da00*/  FFMA2 R18, R24.F32x2.HI_LO, UR37.F32, R0.reuse.F32 ;  /* 0x0000002518127c49 */ /* 0x100fe20009200000 */
[----:B------:R-:W-:Y:S01]  /*da10*/  F2FP.F16.F32.PACK_AB R24, R121, R120 ;  /* 0x000000787918723e */ /* 0x000fe200000000ff */
[----:B------:R-:W-:Y:S01]  /*da20*/  FFMA2 R28, R28.F32x2.HI_LO, UR37.F32, R0.F32 ;  /* 0x000000251c1c7c49 */ /* 0x000fe20009200000 */
[----:B------:R-:W-:Y:S01]  /*da30*/  F2FP.F16.F32.PACK_AB R25, R119, R118 ;  /* 0x000000767719723e */ /* 0x000fe200000000ff */
[----:B------:R-:W-:Y:S01]  /*da40*/  @!P5 FMUL R71, R71, 0.5 ;  /* 0x3f0000004747d820 */ /* 0x000fe20000400000 */
[----:B------:R-:W4:Y:S01]  /*da50*/  MUFU.EX2 R100, R66 ;  /* 0x0000004200647308 */ /* 0x000f220000000800 */
[----:B-1----:R-:W-:Y:S01]  /*da60*/  @!P4 FMUL R102, R102, R102 ;  /* 0x000000666666c220 */ /* 0x002fe20000400000 */
[----:B------:R-:W-:-:S02]  /*da70*/  FSETP.GEU.AND P4, PT, R63, -126, PT ;  /* 0xc2fc00003f00780b */ /* 0x000fc40003f8e000 */
[----:B------:R-:W-:-:S03]  /*da80*/  F2FP.F16.F32.PACK_AB R27, R115, R114 ;  /* 0x00000072731b723e */ /* 0x000fc600000000ff */
[----:B------:R-:W-:Y:S01]  /*da90*/  @!P0 FMUL R64, R64, 0.5 ;  /* 0x3f00000040408820 */ /* 0x000fe20000400000 */
[----:B------:R-:W1:Y:S01]  /*daa0*/  MUFU.EX2 R101, R67 ;  /* 0x0000004300657308 */ /* 0x000e620000000800 */
[----:B--2---:R-:W-:Y:S01]  /*dab0*/  @!P3 FMUL R103, R103, R103 ;  /* 0x000000676767b220 */ /* 0x004fe20000400000 */
[----:B------:R-:W-:-:S05]  /*dac0*/  FSETP.GEU.AND P3, PT, R60, -126, PT ;  /* 0xc2fc00003c00780b */ /* 0x000fca0003f6e000 */
[----:B------:R-:W-:Y:S01]  /*dad0*/  @!P4 FMUL R63, R63, 0.5 ;  /* 0x3f0000003f3fc820 */ /* 0x000fe20000400000 */
[----:B------:R-:W2:Y:S01]  /*dae0*/  MUFU.EX2 R104, R70 ;  /* 0x0000004600687308 */ /* 0x000ea20000000800 */
[----:B----4-:R-:W-:Y:S01]  /*daf0*/  @!P2 FMUL R100, R100, R100 ;  /* 0x000000646464a220 */ /* 0x010fe20000400000 */
[----:B------:R-:W-:-:S05]  /*db00*/  FSETP.GEU.AND P2, PT, R61, -126, PT ;  /* 0xc2fc00003d00780b */ /* 0x000fca0003f4e000 */
[----:B------:R-:W-:Y:S01]  /*db10*/  @!P3 FMUL R60, R60, 0.5 ;  /* 0x3f0000003c3cb820 */ /* 0x000fe20000400000 */
[----:B------:R-:W4:Y:S01]  /*db20*/  MUFU.EX2 R105, R71 ;  /* 0x0000004700697308 */ /* 0x000f220000000800 */
[----:B-1----:R-:W-:Y:S01]  /*db30*/  @!P1 FMUL R101, R101, R101 ;  /* 0x0000006565659220 */ /* 0x002fe20000400000 */
[----:B------:R-:W-:-:S05]  /*db40*/  FSETP.GEU.AND P1, PT, R58, -126, PT ;  /* 0xc2fc00003a00780b */ /* 0x000fca0003f2e000 */
        /* <DEDUP_REMOVED lines=83> */
[----:B------:R-:W-:Y:S02]  /*e080*/  FSETP.GEU.AND P1, PT, R39, -126, PT ;  /* 0xc2fc00002700780b */ /* 0x000fe40003f2e000 */
        /* <DEDUP_REMOVED lines=12> */
[----:B------:R-:W-:-:S04]  /*e150*/  FSETP.GEU.AND P0, PT, R36, -126, PT ;  /* 0xc2fc00002400780b */ /* 0x000fc80003f0e000 */
[----:B------:R-:W-:Y:S01]  /*e160*/  F2FP.F16.F32.PACK_AB R45, R73, R72 ;  /* 0x00000048492d723e */ /* 0x000fe200000000ff */
[----:B------:R-:W-:Y:S01]  /*e170*/  @!P5 FMUL R43, R43, 0.5 ;  /* 0x3f0000002b2bd820 */ /* 0x000fe20000400000 */
[----:B------:R-:W1:Y:S01]  /*e180*/  MUFU.EX2 R66, R38 ;  /* 0x0000002600427308 */ /* 0x000e620000000800 */
[----:B--2---:R-:W-:Y:S01]  /*e190*/  @!P4 FMUL R68, R68, R68 ;  /* 0x000000444444c220 */ /* 0x004fe20000400000 */
[----:B------:R-:W-:Y:S02]  /*e1a0*/  FSETP.GEU.AND P4, PT, R35, -126, PT ;  /* 0xc2fc00002300780b */ /* 0x000fe40003f8e000 */
[----:B------:R-:W-:-:S03]  /*e1b0*/  F2FP.F16.F32.PACK_AB R40, R83, R82 ;  /* 0x000000525328723e */ /* 0x000fc600000000ff */
[----:B------:R-:W-:Y:S01]  /*e1c0*/  @!P0 FMUL R36, R36, 0.5 ;  /* 0x3f00000024248820 */ /* 0x000fe20000400000 */
[----:B------:R-:W2:Y:S01]  /*e1d0*/  MUFU.EX2 R67, R39 ;  /* 0x0000002700437308 */ /* 0x000ea20000000800 */
[----:B----4-:R-:W-:Y:S01]  /*e1e0*/  @!P3 FMUL R69, R69, R69 ;  /* 0x000000454545b220 */ /* 0x010fe20000400000 */
[----:B------:R-:W-:Y:S02]  /*e1f0*/  FSETP.GEU.AND P3, PT, R32, -126, PT ;  /* 0xc2fc00002000780b */ /* 0x000fe40003f6e000 */
[----:B------:R-:W-:Y:S02]  /*e200*/  F2FP.F16.F32.PACK_AB R41, R81, R80 ;  /* 0x000000505129723e */ /* 0x000fe400000000ff */
        /* <DEDUP_REMOVED lines=9> */
[----:B------:R-:W-:Y:S02]  /*e2a0*/  FSETP.GEU.AND P1, PT, R30, -126, PT ;  /* 0xc2fc00001e00780b */ /* 0x000fe40003f2e000 */
[----:B------:R-:W-:Y:S02]  /*e2b0*/  F2FP.F16.F32.PACK_AB R39, R85, R84 ;  /* 0x000000545527723e */ /* 0x000fe400000000ff */
[----:B------:R-:W-:Y:S01]  /*e2c0*/  F2FP.F16.F32.PACK_AB R48, R67, R66 ;  /* 0x000000424330723e */ /* 0x000fe200000000ff */
[----:B------:R-:W-:Y:S01]  /*e2d0*/  @!P2 FMUL R33, R33, 0.5 ;  /* 0x3f0000002121a820 */ /* 0x000fe20000400000 */
[----:B------:R-:W2:Y:S01]  /*e2e0*/  MUFU.EX2 R64, R36 ;  /* 0x0000002400407308 */ /* 0x000ea20000000800 */
[----:B----4-:R-:W-:Y:S01]  /*e2f0*/  @!P6 FMUL R70, R70, R70 ;  /* 0x000000464646e220 */ /* 0x010fe20000400000 */
[----:B------:R-:W-:-:S02]  /*e300*/  FSETP.GEU.AND P6, PT, R37, -126, PT ;  /* 0xc2fc00002500780b */ /* 0x000fc40003fce000 */
[----:B------:R-:W-:-:S03]  /*e310*/  F2FP.F16.F32.PACK_AB R42, R79, R78 ;  /* 0x0000004e4f2a723e */ /* 0x000fc600000000ff */
[----:B------:R-:W-:Y:S01]  /*e320*/  @!P1 FMUL R30, R30, 0.5 ;  /* 0x3f0000001e1e9820 */ /* 0x000fe20000400000 */
[----:B------:R-:W4:Y:S01]  /*e330*/  MUFU.EX2 R63, R35 ;  /* 0x00000023003f7308 */ /* 0x000f220000000800 */
[----:B-1----:R-:W-:Y:S01]  /*e340*/  @!P5 FMUL R71, R71, R71 ;  /* 0x000000474747d220 */ /* 0x002fe20000400000 */
[----:B------:R-:W-:Y:S02]  /*e350*/  FSETP.GEU.AND P5, PT, R34, -126, PT ;  /* 0xc2fc00002200780b */ /* 0x000fe40003fae000 */
[----:B------:R-:W-:Y:S02]  /*e360*/  F2FP.F16.F32.PACK_AB R43, R77, R76 ;  /* 0x0000004c4d2b723e */ /* 0x000fe400000000ff */
[----:B------:R-:W-:Y:S01]  /*e370*/  F2FP.F16.F32.PACK_AB R46, R71, R70 ;  /* 0x00000046472e723e */ /* 0x000fe200000000ff */
[----:B------:R-:W-:Y:S01]  /*e380*/  @!P6 FMUL R37, R37, 0.5 ;  /* 0x3f0000002525e820 */ /* 0x000fe20000400000 */
[----:B------:R-:W1:Y:S01]  /*e390*/  MUFU.EX2 R60, R32 ;  /* 0x00000020003c7308 */ /* 0x000e620000000800 */
[----:B--2---:R-:W-:Y:S01]  /*e3a0*/  @!P0 FMUL R64, R64, R64 ;  /* 0x0000004040408220 */ /* 0x004fe20000400000 */
[----:B------:R-:W-:-:S02]  /*e3b0*/  FSETP.GEU.AND P0, PT, R31, -126, PT ;  /* 0xc2fc00001f00780b */ /* 0x000fc40003f0e000 */
[----:B------:R-:W-:-:S03]  /*e3c0*/  F2FP.F16.F32.PACK_AB R36, R97, R96 ;  /* 0x000000606124723e */ /* 0x000fc600000000ff */
[----:B------:R-:W-:Y:S01]  /*e3d0*/  @!P5 FMUL R34, R34, 0.5 ;  /* 0x3f0000002222d820 */ /* 0x000fe20000400000 */
[----:B------:R-:W2:Y:S01]  /*e3e0*/  MUFU.EX2 R61, R33 ;  /* 0x00000021003d7308 */ /* 0x000ea20000000800 */
[----:B----4-:R-:W-:Y:S01]  /*e3f0*/  @!P4 FMUL R63, R63, R63 ;  /* 0x0000003f3f3fc220 */ /* 0x010fe20000400000 */
[----:B------:R-:W-:Y:S02]  /*e400*/  FSETP.GEU.AND P4, PT, R22, -126, PT ;  /* 0xc2fc00001600780b */ /* 0x000fe40003f8e000 */
[----:B------:R-:W-:-:S03]  /*e410*/  F2FP.F16.F32.PACK_AB R35, R99, R98 ;  /* 0x000000626323723e */ /* 0x000fc600000000ff */
        /* <DEDUP_REMOVED lines=26> */
[----:B------:R-:W-:Y:S02]  /*e5c0*/  F2FP.F16.F32.PACK_AB R34, R101, R100 ;  /* 0x000000646522723e */ /* 0x000fe400000000ff */
[----:B------:R-:W-:Y:S01]  /*e5d0*/  F2FP.F16.F32.PACK_AB R50, R63, R62 ;  /* 0x0000003e3f32723e */ /* 0x000fe200000000ff */
[----:B------:R-:W-:Y:S01]  /*e5e0*/  @!P6 FMUL R28, R28, 0.5 ;  /* 0x3f0000001c1ce820 */ /* 0x000fe20000400000 */
[----:B------:R-:W2:Y:S01]  /*e5f0*/  MUFU.EX2 R23, R23 ;  /* 0x0000001700177308 */ /* 0x000ea20000000800 */
[----:B----4-:R-:W-:Y:S01]  /*e600*/  @!P0 FMUL R59, R59, R59 ;  /* 0x0000003b3b3b8220 */ /* 0x010fe20000400000 */
[----:B------:R-:W-:Y:S02]  /*e610*/  LOP3.LUT P0, RZ, R3, 0x3, R2, 0x48, !PT ;  /* 0x0000000303ff7812 */ /* 0x000fe40007804802 */
[----:B------:R-:W-:Y:S02]  /*e620*/  F2FP.F16.F32.PACK_AB R31, R107, R106 ;  /* 0x0000006a6b1f723e */ /* 0x000fe400000000ff */
[----:B------:R-:W-:Y:S01]  /*e630*/  F2FP.F16.F32.PACK_AB R52, R59, R58 ;  /* 0x0000003a3b34723e */ /* 0x000fe200000000ff */
[----:B------:R-:W-:Y:S01]  /*e640*/  @!P5 FMUL R29, R29, 0.5 ;  /* 0x3f0000001d1dd820 */ /* 0x000fe20000400000 */
[----:B------:R-:W4:Y:S01]  /*e650*/  MUFU.EX2 R56, R28 ;  /* 0x0000001c00387308 */ /* 0x000f220000000800 */
[----:B-1----:R-:W-:-:S07]  /*e660*/  @!P4 FMUL R22, R22, R22 ;  /* 0x000000161616c220 */ /* 0x002fce0000400000 */
[----:B------:R-:W1:Y:S01]  /*e670*/  MUFU.EX2 R57, R29 ;  /* 0x0000001d00397308 */ /* 0x000e620000000800 */
[----:B--2---:R-:W-:-:S05]  /*e680*/  @!P3 FMUL R23, R23, R23 ;  /* 0x000000171717b220 */ /* 0x004fca0000400000 */
[----:B------:R-:W-:Y:S02]  /*e690*/  F2FP.F16.F32.PACK_AB R54, R23, R22 ;  /* 0x000000161736723e */ /* 0x000fe400000000ff */
[----:B------:R-:W2:Y:S01]  /*e6a0*/  MUFU.EX2 R18, R18 ;  /* 0x0000001200127308 */ /* 0x000ea20000000800 */
[----:B----4-:R-:W-:Y:S01]  /*e6b0*/  @!P6 FMUL R56, R56, R56 ;  /* 0x000000383838e220 */ /* 0x010fe20000400000 */
[----:B------:R-:W-:-:S06]  /*e6c0*/  F2FP.F16.F32.PACK_AB R28, R113, R112 ;  /* 0x00000070711c723e */ /* 0x000fcc00000000ff */
[----:B------:R-:W4:Y:S01]  /*e6d0*/  MUFU.EX2 R19, R19 ;  /* 0x0000001300137308 */ /* 0x000f220000000800 */
[----:B-1----:R-:W-:Y:S01]  /*e6e0*/  @!P5 FMUL R57, R57, R57 ;  /* 0x000000393939d220 */ /* 0x002fe20000400000 */
[----:B------:R-:W-:-:S04]  /*e6f0*/  F2FP.F16.F32.PACK_AB R29, R111, R110 ;  /* 0x0000006e6f1d723e */ /* 0x000fc800000000ff */
[----:B------:R-:W-:Y:S01]  /*e700*/  F2FP.F16.F32.PACK_AB R53, R57, R56 ;  /* 0x000000383935723e */ /* 0x000fe200000000ff */
[----:B--2---:R-:W-:Y:S01]  /*e710*/  @!P2 FMUL R18, R18, R18 ;  /* 0x000000121212a220 */ /* 0x004fe20000400000 */
[----:B----4-:R-:W-:-:S05]  /*e720*/  @!P1 FMUL R19, R19, R19 ;  /* 0x0000001313139220 */ /* 0x010fca0000400000 */
[----:B------:R-:W-:Y:S01]  /*e730*/  F2FP.F16.F32.PACK_AB R55, R19, R18 ;  /* 0x000000121337723e */ /* 0x000fe200000000ff */
[----:B------:R-:W-:Y:S06]  /*e740*/  @!P0 BRA `(.L_x_247) ;  /* 0x0000000000408947 */ /* 0x000fec0003800000 */
[----:B------:R-:W-:Y:S01]  /*e750*/  MOV R14, 0x8 ;  /* 0x00000008000e7802 */ /* 0x000fe20000000f00 */
[----:B------:R-:W1:Y:S01]  /*e760*/  LDCU.64 UR8, c[0x4][0xb0] ;  /* 0x01001600ff0877ac */ /* 0x000e620008000a00 */
[----:B------:R-:W-:Y:S02]  /*e770*/  HFMA2 R12, -RZ, RZ, 0, 5.9604644775390625e-08 ;  /* 0x00000001ff0c7431 */ /* 0x000fe400000001ff */
[----:B------:R-:W-:Y:S01]  /*e780*/  IMAD.MOV.U32 R8, RZ, RZ, 0x1be ;  /* 0x000001beff087424 */ /* 0x000fe200078e00ff */
[----:B------:R-:W2:Y:S01]  /*e790*/  LDCU.64 UR6, c[0x4][0xb8] ;  /* 0x01001700ff0677ac */ /* 0x000ea20008000a00 */
[----:B------:R-:W4:Y:S01]  /*e7a0*/  LDC.64 R14, c[0x4][R14] ;  /* 0x010000000e0e7b82 */ /* 0x000f220000000a00 */
[----:B------:R-:W-:Y:S01]  /*e7b0*/  IMAD.MOV.U32 R13, RZ, RZ, RZ ;  /* 0x000000ffff0d7224 */ /* 0x000fe200078e00ff */
[----:B------:R-:W5:Y:S01]  /*e7c0*/  LDCU.64 UR4, c[0x4][0x20] ;  /* 0x01000400ff0477ac */ /* 0x000f620008000a00 */
[----:B-1----:R-:W-:Y:S01]  /*e7d0*/  IMAD.U32 R4, RZ, RZ, UR8 ;  /* 0x00000008ff047e24 */ /* 0x002fe2000f8e00ff */
[----:B------:R-:W-:Y:S01]  /*e7e0*/  MOV R5, UR9 ;  /* 0x0000000900057c02 */ /* 0x000fe20008000f00 */
[----:B--2---:R-:W-:Y:S01]  /*e7f0*/  IMAD.U32 R6, RZ, RZ, UR6 ;  /* 0x00000006ff067e24 */ /* 0x004fe2000f8e00ff */
[----:B------:R-:W-:Y:S01]  /*e800*/  MOV R7, UR7 ;  /* 0x0000000700077c02 */ /* 0x000fe20008000f00 */
[----:B-----5:R-:W-:Y:S01]  /*e810*/  IMAD.U32 R10, RZ, RZ, UR4 ;  /* 0x00000004ff0a7e24 */ /* 0x020fe2000f8e00ff */
[----:B------:R-:W-:-:S02]  /*e820*/  MOV R11, UR5 ;  /* 0x00000005000b7c02 */ /* 0x000fc40008000f00 */
[----:B------:R-:W-:-:S07]  /*e830*/  LEPC R20, `(.L_x_247) ;  /* 0x000000001014794e */ /* 0x000fce0000000000 */
[----:B---34-:R-:W-:Y:S05]  /*e840*/  CALL.ABS.NOINC R14 ;  /* 0x000000000e007343 */ /* 0x018fea0003c00000 */
.L_x_247:
        /* <DEDUP_REMOVED lines=8> */
.L_x_248:
        /* <DEDUP_REMOVED lines=9> */
.L_x_249:
        /* <DEDUP_REMOVED lines=13> */
.L_x_425:
        /* <DEDUP_REMOVED lines=10> */
.L_x_252:
[----:B------:R-:W-:Y:S05]  /*ead0*/  BSYNC.RECONVERGENT B0 ;  /* 0x0000000000007941 */ /* 0x000fea0003800200 */
.L_x_251:
[----:B---3--:R-:W-:Y:S01]  /*eae0*/  FMUL R16, R3, R16 ;  /* 0x0000001003107220 */ /* 0x008fe20000400000 */
[----:B------:R-:W-:Y:S01]  /*eaf0*/  FADD2 R114, R114.F32x2.HI_LO, R98.F32x2.HI_LO ;  /* 0x000000627272724b */ /* 0x000fe20000000000 */
[----:B------:R-:W-:Y:S01]  /*eb00*/  UISETP.NE.AND UP0, UPT, UR52, 0x1, UPT ;  /* 0x000000013400788c */ /* 0x000fe2000bf05270 */
        /* <DEDUP_REMOVED lines=30> */
.L_x_254:
[----:B------:R-:W-:Y:S01]  /*ecf0*/  IMAD.U32 R3, RZ, RZ, UR39 ;  /* 0x00000027ff037e24 */ /* 0x000fe2000f8e00ff */
[----:B------:R-:W-:-:S04]  /*ed00*/  ISETP.NE.AND P0, PT, R93, R92, PT ;  /* 0x0000005c5d00720c */ /* 0x000fc80003f05270 */
[----:B------:R-:W-:-:S04]  /*ed10*/  SHF.L.U32 R3, R3, 0x1f, RZ ;  /* 0x0000001f03037819 */ /* 0x000fc800000006ff */
[----:B------:R-:W2:Y:S02]  /*ed20*/  SYNCS.PHASECHK.TRANS64.TRYWAIT P1, [UR45], R3 ;  /* 0x00000003ff0075a7 */ /* 0x000ea4000802112d */
[----:B--2---:R-:W-:Y:S05]  /*ed30*/  @!P1 BRA `(.L_x_255) ;  /* 0x0000004400989947 */ /* 0x004fea0003800000 */
.L_x_426:
        /* <DEDUP_REMOVED lines=17> */
.L_x_256:
[----:B------:R-:W-:Y:S05]  /*ee50*/  WARPSYNC.ALL ;  /* 0x0000000000007948 */ /* 0x000fea0003800000 */
[----:B------:R-:W-:Y:S02]  /*ee60*/  R2UR UR4, R91 ;  /* 0x000000005b0472ca */ /* 0x000fe400000e0000 */
[----:B------:R-:W-:-:S11]  /*ee70*/  MOV R126, R16 ;  /* 0x00000010007e7202 */ /* 0x000fd60000000f00 */
[----:B------:R3:W-:Y:S02]  /*ee80*/  STTM.x2 tmem[UR4], R126 ;  /* 0x0000007e000079ed */ /* 0x0007e400080c0004 */
.L_x_253:
[----:B------:R-:W-:Y:S01]  /*ee90*/  UISETP.GT.AND UP0, UPT, UR52, 0x1, UPT ;  /* 0x000000013400788c */ /* 0x000fe2000bf04270 */
[----:B------:R-:W-:Y:S01]  /*eea0*/  MOV R17, R127 ;  /* 0x0000007f00117202 */ /* 0x000fe20000000f00 */
[----:B------:R-:W-:Y:S02]  /*eeb0*/  UIADD3 UR4, UPT, UPT, UR52, -0x1, URZ ;  /* 0xffffffff34047890 */ /* 0x000fe4000fffe0ff */
[----:B------:R-:W-:-:S05]  /*eec0*/  UIADD3 UR51, UPT, UPT, UR51, 0x40, URZ ;  /* 0x0000004033337890 */ /* 0x000fca000fffe0ff */
[----:B------:R-:W-:Y:S01]  /*eed0*/  UMOV UR52, UR4 ;  /* 0x0000000400347c82 */ /* 0x000fe20008000000 */
[----:B------:R-:W-:Y:S06]  /*eee0*/  BRA.U UP0, `(.L_x_257) ;  /* 0xffffffc500f87547 */ /* 0x000fec000b83ffff */
.L_x_239:
[----:B------:R-:W-:-:S09]  /*eef0*/  UISETP.NE.AND UP0, UPT, UR49, URZ, UPT ;  /* 0x000000ff3100728c */ /* 0x000fd2000bf05270 */
[----:B------:R-:W-:Y:S05]  /*ef00*/  BRA.U UP0, `(.L_x_258) ;  /* 0x0000000100047547 */ /* 0x000fea000b800000 */
[----:B------:R-:W-:Y:S05]  /*ef10*/  BPT.TRAP 0x1 ;  /* 0x000000040000795c */ /* 0x000fea0000300000 */
.L_x_258:
[----:B------:R-:W-:Y:S01]  /*ef20*/  SYNCS.ARRIVE.TRANS64.A1T0 RZ, [UR44], RZ ;  /* 0x000000ffffff79a7 */ /* 0x000fe2000810002c */
[----:B------:R-:W-:-:S04]  /*ef30*/  UISETP.NE.AND UP1, UPT, UR58, URZ, UPT ;  /* 0x000000ff3a00728c */ /* 0x000fc8000bf25270 */
[----:B------:R-:W-:-:S04]  /*ef40*/  USEL UR5, UR54, UR55, UP1 ;  /* 0x0000003736057287 */ /* 0x000fc80008800000 */
[----:B------:R-:W-:Y:S01]  /*ef50*/  ULOP3.LUT UR5, UR5, 0x1, URZ, 0x3c, !UPT ;  /* 0x0000000105057892 */ /* 0x000fe2000f8e3cff */
[----:B------:R-:W-:Y:S11]  /*ef60*/  BRA.U UP0, `(.L_x_259) ;  /* 0x0000000100047547 */ /* 0x000ff6000b800000 */
[----:B------:R-:W-:Y:S05]  /*ef70*/  BPT.TRAP 0x1 ;  /* 0x000000040000795c */ /* 0x000fea0000300000 */
.L_x_259:
[----:B-12---:R-:W-:Y:S01]  /*ef80*/  MOV R3, UR5 ;  /* 0x0000000500037c02 */ /* 0x006fe20008000f00 */
[----:B------:R-:W-:-:S03]  /*ef90*/  UISETP.GT.U32.AND UP0, UPT, UR46, 0x1, UPT ;  /* 0x000000012e00788c */ /* 0x000fc6000bf04070 */
[----:B------:R-:W-:-:S04]  /*efa0*/  SHF.L.U32 R3, R3, 0x1f, RZ ;  /* 0x0000001f03037819 */ /* 0x000fc800000006ff */
[----:B------:R-:W1:Y:S02]  /*efb0*/  SYNCS.PHASECHK.TRANS64.TRYWAIT P0, [UR48], R3 ;  /* 0x00000003ff0075a7 */ /* 0x000e640008001130 */
[----:B-1----:R-:W-:Y:S05]  /*efc0*/  @!P0 BRA `(.L_x_260) ;  /* 0x00000044000c8947 */ /* 0x002fea0003800000 */
.L_x_427:
[----:B------:R-:W-:Y:S05]  /*efd0*/  BRA.U UP0, `(.L_x_261) ;  /* 0x0000000100087547 */ /* 0x000fea000b800000 */
[----:B------:R-:W-:Y:S05]  /*efe0*/  BPT.TRAP 0x1 ;  /* 0x000000040000795c */ /* 0x000fea0000300000 */
[----:B------:R-:W-:Y:S05]  /*eff0*/  BPT.TRAP 0x1 ;  /* 0x000000040000795c */ /* 0x000fea0000300000 */
.L_x_261:
[----:B------:R-:W-:Y:S02]  /*f000*/  UPRMT UR4, UR38, 0x654, UR41 ;  /* 0x0000065426047896 */ /* 0x000fe40008000029 */
[----:B------:R-:W-:-:S04]  /*f010*/  UISETP.NE.AND UP0, UPT, UR58, URZ, UPT ;  /* 0x000000ff3a00728c */ /* 0x000fc8000bf05270 */
[----:B------:R-:W-:Y:S02]  /*f020*/  USEL UR55, UR55, UR5, UP0 ;  /* 0x0000000537377287 */ /* 0x000fe40008000000 */
[----:B------:R-:W-:Y:S01]  /*f030*/  USEL UR54, UR5, UR54, UP0 ;  /* 0x0000003605367287 */ /* 0x000fe20008000000 */
[----:B------:R-:W-:Y:S01]  /*f040*/  SYNCS.ARRIVE.TRANS64.RED.A1T0 RZ, [UR4], RZ ;  /* 0x000000ffffff79a7 */ /* 0x000fe20008100404 */
[----:B------:R-:W-:-:S04]  /*f050*/  USEL UR4, UR53, UR56, UP0 ;  /* 0x0000003835047287 */ /* 0x000fc80008000000 */
[----:B------:R-:W-:-:S04]  /*f060*/  ULOP3.LUT UR4, UR4, 0x1, URZ, 0x3c, !UPT ;  /* 0x0000000104047892 */ /* 0x000fc8000f8e3cff */
[----:B------:R-:W-:Y:S02]  /*f070*/  USEL UR53, UR4, UR53, UP0 ;  /* 0x0000003504357287 */ /* 0x000fe40008000000 */
[----:B------:R-:W-:-:S12]  /*f080*/  USEL UR56, UR56, UR4, UP0 ;  /* 0x0000000438387287 */ /* 0x000fd80008000000 */
.L_x_217:
[----:B------:R-:W2:Y:S01]  /*f090*/  LDCU UR4, c[0x0][0x900] ;  /* 0x00012000ff0477ac */ /* 0x000ea20008000800 */
[----:B------:R-:W-:-:S04]  /*f0a0*/  UIADD3 UR36, UPT, UPT, UR50, UR36, URZ ;  /* 0x0000002432247290 */ /* 0x000fc8000fffe0ff */
[----:B--2---:R-:W-:-:S09]  /*f0b0*/  UISETP.GE.AND UP0, UPT, UR36, UR4, UPT ;  /* 0x000000042400728c */ /* 0x004fd2000bf06270 */
[----:B------:R-:W-:Y:S05]  /*f0c0*/  BRA.U !UP0, `(.L_x_262) ;  /* 0xffffff9d08c47547 */ /* 0x000fea000b83ffff */
[----:B------:R-:W-:Y:S05]  /*f0d0*/  EXIT ;  /* 0x000000000000794d */ /* 0x000fea0003800000 */
.L_x_26:
[----:B------:R-:W-:-:S05]  /*f0e0*/  IMAD.MOV.U32 R3, RZ, RZ, -0x4 ;  /* 0xfffffffcff037424 */ /* 0x000fca00078e00ff */
[----:B------:R-:W-:-:S05]  /*f0f0*/  VIADDMNMX.U32 R0, R2, R3, 0x2, PT ;  /* 0x0000000202007446 */ /* 0x000fca0003800003 */
[----:B------:R-:W-:-:S04]  /*f100*/  IMAD.SHL.U32 R0, R0, 0x4, RZ ;  /* 0x0000000400007824 */ /* 0x000fc800078e00ff */
[----:B------:R-:W1:Y:S02]  /*f110*/  LDC R2, c[0x2][R0] ;  /* 0x0080000000027b82 */ /* 0x000e640000000800 */
[----:B-1----:R-:W-:-:S04]  /*f120*/  SHF.R.S32.HI R3, RZ, 0x1f, R2 ;  /* 0x0000001fff037819 */ /* 0x002fc80000011402 */
.L_x_480:
[----:B------:R-:W-:Y:S05]  /*f130*/  BRX R2 -0xf140                                                                                                                                                                                                                                                                                                                                                                                                                                                                                                                                                                                                 (*"BRANCH_TARGETS .L_x_481,.L_x_482,.L_x_483"*) ;  /* 0xffffff0c02b07949 */ /* 0x000fea000383ffff */
.L_x_483:
[----:B------:R-:W-:-:S08]  /*f140*/  NOP ;  /* 0x0000000000007918 */ /* 0x000fd00000000000 */
[----:B------:R-:W-:-:S00]  /*f150*/  USETMAXREG.DEALLOC.CTAPOOL 0x18 ;  /* 0x00000018000079c8 */ /* 0x000fc000080e0500 */
[----:B------:R-:W-:Y:S05]  /*f160*/  EXIT ;  /* 0x000000000000794d */ /* 0x000fea0003800000 */
.L_x_481:
[----:B------:R-:W-:-:S08]  /*f170*/  NOP ;  /* 0x0000000000007918 */ /* 0x000fd00000000000 */
[----:B------:R-:W1:-:S00]  /*f180*/  USETMAXREG.DEALLOC.CTAPOOL 0x20 ;  /* 0x00000020000079c8 */ /* 0x000e4000080e0500 */
[----:B-1----:R-:W1:Y:S02]  /*f190*/  LDC R0, c[0x0][0x900] ;  /* 0x00024000ff007b82 */ /* 0x002e640000000800 */
[----:B-1----:R-:W-:-:S13]  /*f1a0*/  ISETP.LE.AND P1, PT, R0, UR36, PT ;  /* 0x0000002400007c0c */ /* 0x002fda000bf23270 */
[----:B------:R-:W-:Y:S05]  /*f1b0*/  @P1 EXIT ;  /* 0x000000000000194d */ /* 0x000fea0003800000 */
[----:B------:R-:W-:Y:S01]  /*f1c0*/  HFMA2 R4, -RZ, RZ, 0, 5.9604644775390625e-08 ;  /* 0x00000001ff047431 */ /* 0x000fe200000001ff */
[----:B------:R-:W-:Y:S01]  /*f1d0*/  PLOP3.LUT P5, PT, P5, P6, PT, 0xf8, 0x8f ;  /* 0x00000000008f781c */ /* 0x000fe20002fadf70 */
[----:B------:R-:W1:Y:S01]  /*f1e0*/  LDCU.64 UR4, c[0x0][0x348] ;  /* 0x00006900ff0477ac */ /* 0x000e620008000a00 */
[----:B------:R-:W-:Y:S01]  /*f1f0*/  UPLOP3.LUT UP1, UPT, UP2, UP3, UPT, 0xf8, 0x8f ;  /* 0x00000000008f789c */ /* 0x000fe20001727f70 */
[----:B------:R-:W-:Y:S01]  /*f200*/  UMOV UR15, 0x1 ;  /* 0x00000001000f7882 */ /* 0x000fe20000000000 */
[----:B------:R-:W-:-:S09]  /*f210*/  UMOV UR22, URZ ;  /* 0x000000ff00167c82 */ /* 0x000fd20008000000 */
.L_x_360:
[----:B--2---:R-:W2:Y:S01]  /*f220*/  LDCU.64 UR8, c[0x0][0x908] ;  /* 0x00012100ff0877ac */ /* 0x004ea20008000a00 */
[----:B------:R-:W3:Y:S01]  /*f230*/  LDCU UR11, c[0x0][0x904] ;  /* 0x00012080ff0b77ac */ /* 0x000ee20008000800 */
[----:B------:R-:W4:Y:S01]  /*f240*/  LDCU.64 UR6, c[0x0][0x920] ;  /* 0x00012400ff0677ac */ /* 0x000f220008000a00 */
[----:B------:R-:W5:Y:S01]  /*f250*/  LDCU UR14, c[0x0][0x91c] ;  /* 0x00012380ff0e77ac */ /* 0x000f620008000800 */
[----:B--2---:R-:W-:-:S04]  /*f260*/  UIMAD.WIDE.U32 UR12, UR36, UR8, URZ ;  /* 0x00000008240c72a5 */ /* 0x004fc8000f8e00ff */
[----:B------:R-:W-:Y:S02]  /*f270*/  USHF.R.U32.HI UR12, URZ, UR9, UR13 ;  /* 0x00000009ff0c7299 */ /* 0x000fe4000801160d */
[----:B---3--:R-:W-:Y:S01]  /*f280*/  UISETP.NE.AND UP2, UPT, UR11, 0x1, UPT ;  /* 0x000000010b00788c */ /* 0x008fe2000bf45270 */
[----:B------:R-:W2:Y:S03]  /*f290*/  LDCU.64 UR8, c[0x0][0x380] ;  /* 0x00007000ff0877ac */ /* 0x000ea60008000a00 */
[----:B------:R-:W-:Y:S02]  /*f2a0*/  USEL UR12, UR36, UR12, !UP2 ;  /* 0x0000000c240c7287 */ /* 0x000fe4000d000000 */
[----:B-----5:R-:W-:Y:S02]  /*f2b0*/  UISETP.NE.AND UP2, UPT, UR14, 0x1, UPT ;  /* 0x000000010e00788c */ /* 0x020fe4000bf45270 */
[----:B----4-:R-:W-:-:S02]  /*f2c0*/  UIMAD.WIDE.U32 UR16, UR12, UR6, URZ ;  /* 0x000000060c1072a5 */ /* 0x010fc4000f8e00ff */
[----:B------:R-:W-:-:S04]  /*f2d0*/  UIADD3 UR6, UPT, UPT, -UR12, URZ, URZ ;  /* 0x000000ff0c067290 */ /* 0x000fc8000fffe1ff */
[----:B------:R-:W-:Y:S01]  /*f2e0*/  UIMAD UR11, UR11, UR6, UR36 ;  /* 0x000000060b0b72a4 */ /* 0x000fe2000f8e0224 */
[----:B------:R-:W-:Y:S02]  /*f2f0*/  UMOV UR13, UR17 ;  /* 0x00000011000d7c82 */ /* 0x000fe40008000000 */
[----:B------:R-:W-:Y:S02]  /*f300*/  USHF.R.U32.HI UR7, URZ, UR7, UR13 ;  /* 0x00000007ff077299 */ /* 0x000fe4000801160d */
[----:B------:R-:W-:Y:S02]  /*f310*/  USHF.L.U32 UR11, UR11, 0x8, URZ ;  /* 0x000000080b0b7899 */ /* 0x000fe400080006ff */
[----:B------:R-:W-:Y:S02]  /*f320*/  USEL UR10, UR12, UR7, !UP2 ;  /* 0x000000070c0a7287 */ /* 0x000fe4000d000000 */
[----:B--2---:R-:W-:Y:S02]  /*f330*/  UISETP.NE.AND UP2, UPT, UR9, URZ, UPT ;  /* 0x000000ff0900728c */ /* 0x004fe4000bf45270 */
[----:B------:R-:W-:-:S02]  /*f340*/  UIADD3 UR6, UPT, UPT, -UR10, URZ, URZ ;  /* 0x000000ff0a067290 */ /* 0x000fc4000fffe1ff */
[----:B------:R-:W-:Y:S02]  /*f350*/  UISETP.GE.OR UP2, UPT, UR11, UR8, !UP2 ;  /* 0x000000080b00728c */ /* 0x000fe4000d746670 */
[----:B------:R-:W-:-:S07]  /*f360*/  UIMAD UR14, UR14, UR6, UR12 ;  /* 0x000000060e0e72a4 */ /* 0x000fce000f8e020c */
[----:B-1----:R-:W-:Y:S05]  /*f370*/  BRA.U UP2, `(.L_x_263) ;  /* 0x0000002902207547 */ /* 0x002fea000b800000 */
[----:B------:R-:W2:Y:S01]  /*f380*/  LDCU UR12, c[0x0][0x38c] ;  /* 0x00007180ff0c77ac */ /* 0x000ea20008000800 */
[----:B------:R-:W-:Y:S01]  /*f390*/  BSSY.RECONVERGENT B0, `(.L_x_264) ;  /* 0x0000033000007945 */ /* 0x000fe20003800200 */
[----:B------:R-:W3:Y:S01]  /*f3a0*/  LDCU.64 UR6, c[0x0][0x910] ;  /* 0x00012200ff0677ac */ /* 0x000ee20008000a00 */
[----:B------:R-:W4:Y:S01]  /*f3b0*/  LDCU UR8, c[0x0][0x918] ;  /* 0x00012300ff0877ac */ /* 0x000f220008000800 */
[----:B------:R-:W-:Y:S01]  /*f3c0*/  UIADD3 UR9, UPT, UPT, UR9, 0x3f, URZ ;  /* 0x0000003f09097890 */ /* 0x000fe2000fffe0ff */
[----:B--2---:R-:W-:Y:S01]  /*f3d0*/  IMAD.U32 R3, RZ, RZ, UR12 ;  /* 0x0000000cff037e24 */ /* 0x004fe2000f8e00ff */
[----:B---3--:R-:W-:-:S04]  /*f3e0*/  UIMAD.WIDE.U32 UR16, UR10, UR7, URZ ;  /* 0x000000070a1072a5 */ /* 0x008fc8000f8e00ff */
[----:B------:R-:W-:Y:S01]  /*f3f0*/  IABS R3, R3 ;  /* 0x0000000300037213 */ /* 0x000fe20000000000 */
[----:B------:R-:W-:-:S03]  /*f400*/  UISETP.NE.AND UP2, UPT, UR6, 0x1, UPT ;  /* 0x000000010600788c */ /* 0x000fc6000bf45270 */
[----:B------:R-:W2:Y:S01]  /*f410*/  I2F.RP R0, R3 ;  /* 0x0000000300007306 */ /* 0x000ea20000209400 */
[----:B------:R-:W-:Y:S02]  /*f420*/  UMOV UR7, UR17 ;  /* 0x0000001100077c82 */ /* 0x000fe40008000000 */
[----:B----4-:R-:W-:Y:S02]  /*f430*/  USHF.R.U32.HI UR7, URZ, UR8, UR7 ;  /* 0x00000008ff077299 */ /* 0x010fe40008011607 */
[----:B------:R-:W-:Y:S02]  /*f440*/  UIADD3 UR8, UPT, UPT, UR11, 0x100, URZ ;  /* 0x000001000b087890 */ /* 0x000fe4000fffe0ff */
[----:B------:R-:W-:Y:S02]  /*f450*/  USEL UR7, UR10, UR7, !UP2 ;  /* 0x000000070a077287 */ /* 0x000fe4000d000000 */
[----:B------:R-:W-:Y:S02]  /*f460*/  UISETP.NE.AND UP2, UPT, UR12, URZ, UPT ;  /* 0x000000ff0c00728c */ /* 0x000fe4000bf45270 */
[----:B------:R-:W-:Y:S01]  /*f470*/  UIADD3 UR7, UPT, UPT, -UR7, URZ, URZ ;  /* 0x000000ff07077290 */ /* 0x000fe2000fffe1ff */
[----:B--2---:R-:W2:Y:S03]  /*f480*/  MUFU.RCP R6, R0 ;  /* 0x0000000000067308 */ /* 0x004ea60000001000 */
[----:B------:R-:W-:-:S02]  /*f490*/  UIMAD UR10, UR6, UR7, UR10 ;  /* 0x00000007060a72a4 */ /* 0x000fc4000f8e020a */
[----:B------:R-:W-:Y:S02]  /*f4a0*/  USHF.R.S32.HI UR6, URZ, 0x1f, UR9 ;  /* 0x0000001fff067899 */ /* 0x000fe40008011409 */
[----:B------:R-:W-:Y:S02]  /*f4b0*/  ULOP3.LUT UR7, UR10, UR12, URZ, 0x3c, !UPT ;  /* 0x0000000c0a077292 */ /* 0x000fe4000f8e3cff */
[----:B------:R-:W-:Y:S02]  /*f4c0*/  ULEA.HI UR6, UR6, UR9, URZ, 0x6 ;  /* 0x0000000906067291 */ /* 0x000fe4000f8f30ff */
[----:B------:R-:W-:Y:S02]  /*f4d0*/  UISETP.GE.AND UP3, UPT, UR7, URZ, UPT ;  /* 0x000000ff0700728c */ /* 0x000fe4000bf66270 */
[----:B------:R-:W-:Y:S02]  /*f4e0*/  USHF.R.S32.HI UR7, URZ, 0x1f, UR8 ;  /* 0x0000001fff077899 */ /* 0x000fe40008011408 */
[----:B------:R-:W-:-:S02]  /*f4f0*/  USHF.R.S32.HI UR6, URZ, 0x6, UR6 ;  /* 0x00000006ff067899 */ /* 0x000fc40008011406 */
[----:B------:R-:W-:Y:S01]  /*f500*/  ULEA.HI UR7, UR7, UR8, URZ, 0x6 ;  /* 0x0000000807077291 */ /* 0x000fe2000f8f30ff */
[----:B--2---:R-:W-:Y:S02]  /*f510*/  IADD3 R6, PT, PT, R6, 0xffffffe, RZ ;  /* 0x0ffffffe06067810 */ /* 0x004fe40007ffe0ff */
[----:B------:R-:W-:Y:S01]  /*f520*/  MOV R0, UR10 ;  /* 0x0000000a00007c02 */ /* 0x000fe20008000f00 */
[----:B------:R-:W-:Y:S01]  /*f530*/  UIADD3 UR7, UPT, UPT, UR7, 0x3f, URZ ;  /* 0x0000003f07077890 */ /* 0x000fe2000fffe0ff */
[----:B------:R-:W2:Y:S02]  /*f540*/  F2I.FTZ.U32.TRUNC.NTZ R7, R6 ;  /* 0x0000000600077305 */ /* 0x000ea4000021f000 */
[----:B------:R-:W-:Y:S01]  /*f550*/  IABS R0, R0 ;  /* 0x0000000000007213 */ /* 0x000fe20000000000 */
[----:B------:R-:W-:Y:S01]  /*f560*/  USHF.R.S32.HI UR8, URZ, 0x6, UR7 ;  /* 0x00000006ff087899 */ /* 0x000fe20008011407 */
[----:B--2---:R-:W-:Y:S02]  /*f570*/  IMAD.MOV R2, RZ, RZ, -R7 ;  /* 0x000000ffff027224 */ /* 0x004fe400078e0a07 */
[----:B------:R-:W-:-:S02]  /*f580*/  IMAD.MOV.U32 R6, RZ, RZ, RZ ;  /* 0x000000ffff067224 */ /* 0x000fc400078e00ff */
[----:B------:R-:W-:-:S04]  /*f590*/  IMAD R2, R2, R3, RZ ;  /* 0x0000000302027224 */ /* 0x000fc800078e02ff */
[----:B------:R-:W-:-:S06]  /*f5a0*/  IMAD.HI.U32 R2, R7, R2, R6 ;  /* 0x0000000207027227 */ /* 0x000fcc00078e0006 */
[----:B------:R-:W-:-:S05]  /*f5b0*/  IMAD.HI.U32 R5, R2, R0, RZ ;  /* 0x0000000002057227 */ /* 0x000fca00078e00ff */
[----:B------:R-:W-:-:S05]  /*f5c0*/  IADD3 R2, PT, PT, -R5, RZ, RZ ;  /* 0x000000ff05027210 */ /* 0x000fca0007ffe1ff */
[----:B------:R-:W-:-:S05]  /*f5d0*/  IMAD R0, R3, R2, R0 ;  /* 0x0000000203007224 */ /* 0x000fca00078e0200 */
[----:B------:R-:W-:-:S13]  /*f5e0*/  ISETP.GT.U32.AND P1, PT, R3, R0, PT ;  /* 0x000000000300720c */ /* 0x000fda0003f24070 */
[----:B------:R-:W-:Y:S01]  /*f5f0*/  @!P1 IMAD.IADD R0, R0, 0x1, -R3 ;  /* 0x0000000100009824 */ /* 0x000fe200078e0a03 */
[----:B------:R-:W-:-:S04]  /*f600*/  @!P1 IADD3 R5, PT, PT, R5, 0x1, RZ ;  /* 0x0000000105059810 */ /* 0x000fc80007ffe0ff */
[----:B------:R-:W-:-:S13]  /*f610*/  ISETP.GE.U32.AND P2, PT, R0, R3, PT ;  /* 0x000000030000720c */ /* 0x000fda0003f46070 */
[----:B------:R-:W-:-:S05]  /*f620*/  @P2 VIADD R5, R5, 0x1 ;  /* 0x0000000105052836 */ /* 0x000fca0000000000 */
[----:B------:R-:W-:-:S13]  /*f630*/  R2UR UR13, R5 ;  /* 0x00000000050d72ca */ /* 0x000fda00000e0000 */
[----:B------:R-:W-:Y:S02]  /*f640*/  @!UP3 UIADD3 UR13, UPT, UPT, -UR13, URZ, URZ ;  /* 0x000000ff0d0db290 */ /* 0x000fe4000fffe1ff */
[----:B------:R-:W-:Y:S02]  /*f650*/  @!UP2 ULOP3.LUT UR13, URZ, UR12, URZ, 0x33, !UPT ;  /* 0x0000000cff0da292 */ /* 0x000fe4000f8e33ff */
[----:B------:R-:W-:Y:S02]  /*f660*/  UISETP.LT.AND UP2, UPT, UR6, UR8, UPT ;  /* 0x000000080600728c */ /* 0x000fe4000bf41270 */
[----:B------:R-:W-:Y:S02]  /*f670*/  UIADD3 UR7, UPT, UPT, -UR13, URZ, URZ ;  /* 0x000000ff0d077290 */ /* 0x000fe4000fffe1ff */
[----:B------:R-:W-:Y:S02]  /*f680*/  USEL UR6, UR6, UR8, UP2 ;  /* 0x0000000806067287 */ /* 0x000fe40009000000 */
[----:B------:R-:W-:Y:S01]  /*f690*/  UIMAD UR12, UR12, UR7, UR10 ;  /* 0x000000070c0c72a4 */ /* 0x000fe2000f8e020a */
[----:B------:R-:W-:Y:S11]  /*f6a0*/  @!P3 BRA `(.L_x_265) ;  /* 0x000000000004b947 */ /* 0x000ff60003800000 */
[----:B-1----:R-:W-:Y:S05]  /*f6b0*/  BPT.TRAP 0x1 ;  /* 0x000000040000795c */ /* 0x002fea0000300000 */
.L_x_265:
[----:B-1----:R-:W-:Y:S05]  /*f6c0*/  BSYNC.RECONVERGENT B0 ;  /* 0x0000000000007941 */ /* 0x002fea0003800200 */
.L_x_264:
[----:B------:R-:W1:Y:S01]  /*f6d0*/  S2UR UR8, SR_CgaCtaId ;  /* 0x00000000000879c3 */ /* 0x000e620000008800 */
[----:B------:R-:W-:Y:S01]  /*f6e0*/  UMOV UR7, 0x400 ;  /* 0x0000040000077882 */ /* 0x000fe20000000000 */
[----:B------:R-:W-:Y:S02]  /*f6f0*/  SHF.L.U32 R5, R4, 0x1f, RZ ;  /* 0x0000001f04057819 */ /* 0x000fe400000006ff */
[----:B------:R-:W-:Y:S01]  /*f700*/  @!P0 MOV R2, 0x1000 ;  /* 0x0000100000028802 */ /* 0x000fe20000000f00 */
[----:B-1----:R-:W-:-:S09]  /*f710*/  ULEA UR8, UR8, UR7, 0x18 ;  /* 0x0000000708087291 */ /* 0x002fd2000f8ec0ff */
[----:B------:R-:W1:Y:S02]  /*f720*/  SYNCS.PHASECHK.TRANS64.TRYWAIT P1, [UR8+0x5810], R5 ;  /* 0x00581005ff0075a7 */ /* 0x000e640008021108 */
[----:B-1----:R-:W-:Y:S05]  /*f730*/  @!P1 BRA `(.L_x_266) ;  /* 0x0000003c00489947 */ /* 0x002fea0003800000 */
.L_x_429:
[----:B------:R2:W-:Y:S01]  /*f740*/  @!P0 SYNCS.ARRIVE.TRANS64 RZ, [UR8+0x5800], R2 ;  /* 0x00580002ffff89a7 */ /* 0x0005e20008000008 */
[----:B------:R-:W-:Y:S04]  /*f750*/  BSSY.RECONVERGENT B0, `(.L_x_267) ;  /* 0x0000003000007945 */ /* 0x000fe80003800200 */
[----:B------:R-:W-:Y:S05]  /*f760*/  @!P5 BRA `(.L_x_268) ;  /* 0x000000000004d947 */ /* 0x000fea0003800000 */
[----:B------:R-:W-:Y:S05]  /*f770*/  BPT.TRAP 0x1 ;  /* 0x000000040000795c */ /* 0x000fea0000300000 */
.L_x_268:
[----:B------:R-:W-:Y:S05]  /*f780*/  BSYNC.RECONVERGENT B0 ;  /* 0x0000000000007941 */ /* 0x000fea0003800200 */
.L_x_267:
[----:B-1----:R-:W1:Y:S01]  /*f790*/  S2R R0, SR_TID.X ;  /* 0x0000000000007919 */ /* 0x002e620000002100 */
[----:B------:R-:W-:Y:S01]  /*f7a0*/  BSSY.RECONVERGENT B0, `(.L_x_269) ;  /* 0x0000005000007945 */ /* 0x000fe20003800200 */
[----:B-1----:R-:W-:-:S04]  /*f7b0*/  LOP3.LUT P2, RZ, R0, 0x1f, RZ, 0xc0, !PT ;  /* 0x0000001f00ff7812 */ /* 0x002fc8000784c0ff */
[----:B------:R-:W-:-:S13]  /*f7c0*/  PLOP3.LUT P2, PT, P2, P0, PT, 0x8f, 0xf8 ;  /* 0x0000000000f8781c */ /* 0x000fda0001741177 */
[----:B------:R-:W-:Y:S05]  /*f7d0*/  @P2 BRA `(.L_x_270) ;  /* 0x0000000000042947 */ /* 0x000fea0003800000 */
[----:B------:R-:W-:Y:S05]  /*f7e0*/  BPT.TRAP 0x1 ;  /* 0x000000040000795c */ /* 0x000fea0000300000 */
.L_x_270:
[----:B------:R-:W-:Y:S05]  /*f7f0*/  BSYNC.RECONVERGENT B0 ;  /* 0x0000000000007941 */ /* 0x000fea0003800200 */
.L_x_269:
[----:B------:R-:W-:Y:S02]  /*f800*/  UIADD3 UR18, UP2, UPT, UR4, 0x80, URZ ;  /* 0x0000008004127890 */ /* 0x000fe4000ff5e0ff */
[----:B------:R-:W-:Y:S02]  /*f810*/  UIADD3 UR9, UPT, UPT, UR8, 0x5800, URZ ;  /* 0x0000580008097890 */ /* 0x000fe4000fffe0ff */
[----:B------:R-:W-:Y:S01]  /*f820*/  UIADD3.X UR19, UPT, UPT, URZ, UR5, URZ, UP2, !UPT ;  /* 0x00000005ff137290 */ /* 0x000fe200097fe4ff */
[----:B------:R-:W-:Y:S01]  /*f830*/  UMOV UR16, 0x0 ;  /* 0x0000000000107882 */ /* 0x000fe20000000000 */
[----:B------:R-:W-:Y:S01]  /*f840*/  UMOV UR17, 0x10000000 ;  /* 0x1000000000117882 */ /* 0x000fe20000000000 */
[----:B------:R-:W-:-:S06]  /*f850*/  UMOV UR10, URZ ;  /* 0x000000ff000a7c82 */ /* 0x000fcc0008000000 */
[----:B------:R1:W-:Y:S02]  /*f860*/  UTMALDG.5D [UR8], [UR18], desc[UR16] ;  /* 0x00001008120075b4 */ /* 0x0003e40008021000 */
[----:B-1----:R-:W-:Y:S05]  /*f870*/  BRA.U !UP0, `(.L_x_271) ;  /* 0x0000000108047547 */ /* 0x002fea000b800000 */
[----:B------:R-:W-:Y:S05]  /*f880*/  BPT.TRAP 0x1 ;  /* 0x000000040000795c */ /* 0x000fea0000300000 */
.L_x_271:
[----:B------:R-:W-:Y:S01]  /*f890*/  ULEA UR17, UR22, UR8, 0x3 ;  /* 0x0000000816117291 */ /* 0x000fe2000f8e18ff */
[----:B------:R-:W-:Y:S01]  /*f8a0*/  IMAD.U32 R3, RZ, RZ, UR15 ;  /* 0x0000000fff037e24 */ /* 0x000fe2000f8e00ff */
[----:B--2---:R-:W-:-:S04]  /*f8b0*/  @!P0 MOV R2, 0x800 ;  /* 0x0000080000028802 */ /* 0x004fc80000000f00 */
[----:B------:R-:W-:-:S04]  /*f8c0*/  SHF.L.U32 R3, R3, 0x1f, RZ ;  /* 0x0000001f03037819 */ /* 0x000fc800000006ff */
[----:B------:R-:W1:Y:S02]  /*f8d0*/  SYNCS.PHASECHK.TRANS64.TRYWAIT P1, [UR17+0x5838], R3 ;  /* 0x00583803ff0075a7 */ /* 0x000e640008021111 */
[----:B-1----:R-:W-:Y:S05]  /*f8e0*/  @!P1 BRA `(.L_x_272) ;  /* 0x0000003800f49947 */ /* 0x002fea0003800000 */
.L_x_431:
[----:B------:R2:W-:Y:S01]  /*f8f0*/  @!P0 SYNCS.ARRIVE.TRANS64 RZ, [UR17+0x5820], R2 ;  /* 0x00582002ffff89a7 */ /* 0x0005e20008000011 */
[----:B------:R-:W-:Y:S05]  /*f900*/  BRA.U !UP1, `(.L_x_273) ;  /* 0x0000000109047547 */ /* 0x000fea000b800000 */
[----:B------:R-:W-:Y:S05]  /*f910*/  BPT.TRAP 0x1 ;  /* 0x000000040000795c */ /* 0x000fea0000300000 */
.L_x_273:
[----:B------:R-:W-:Y:S04]  /*f920*/  BSSY.RECONVERGENT B0, `(.L_x_274) ;  /* 0x0000003000007945 */ /* 0x000fe80003800200 */
[----:B------:R-:W-:Y:S05]  /*f930*/  @P2 BRA `(.L_x_275) ;  /* 0x0000000000042947 */ /* 0x000fea0003800000 */
[----:B------:R-:W-:Y:S05]  /*f940*/  BPT.TRAP 0x1 ;  /* 0x000000040000795c */ /* 0x000fea0000300000 */
.L_x_275:
[----:B------:R-:W-:Y:S05]  /*f950*/  BSYNC.RECONVERGENT B0 ;  /* 0x0000000000007941 */ /* 0x000fea0003800200 */
.L_x_274:
[----:B------:R-:W-:Y:S01]  /*f960*/  ULEA UR16, UR22, UR8, 0xb ;  /* 0x0000000816107291 */ /* 0x000fe2000f8e58ff */
[----:B------:R-:W-:Y:S01]  /*f970*/  BSSY.RECONVERGENT B0, `(.L_x_276) ;  /* 0x0000013000007945 */ /* 0x000fe20003800200 */
[----:B------:R-:W-:Y:S02]  /*f980*/  UIADD3 UR26, UP2, UPT, UR4, 0x180, URZ ;  /* 0x00000180041a7890 */ /* 0x000fe4000ff5e0ff */
[----:B------:R-:W-:Y:S02]  /*f990*/  UIADD3 UR7, UPT, UPT, UR22, 0x1, URZ ;  /* 0x0000000116077890 */ /* 0x000fe4000fffe0ff */
[----:B------:R-:W-:Y:S02]  /*f9a0*/  UIADD3 UR17, UPT, UPT, UR17, 0x5820, URZ ;  /* 0x0000582011117890 */ /* 0x000fe4000fffe0ff */
[----:B------:R-:W-:Y:S02]  /*f9b0*/  UIADD3 UR16, UPT, UPT, UR16, 0x2000, URZ ;  /* 0x0000200010107890 */ /* 0x000fe4000fffe0ff */
[----:B------:R-:W-:-:S02]  /*f9c0*/  UIADD3.X UR27, UPT, UPT, URZ, UR5, URZ, UP2, !UPT ;  /* 0x00000005ff1b7290 */ /* 0x000fc400097fe4ff */
[----:B------:R-:W-:Y:S01]  /*f9d0*/  UISETP.NE.AND UP2, UPT, UR7, 0x3, UPT ;  /* 0x000000030700788c */ /* 0x000fe2000bf45270 */
[----:B------:R-:W-:Y:S01]  /*f9e0*/  UMOV UR24, 0x0 ;  /* 0x0000000000187882 */ /* 0x000fe20000000000 */
[----:B------:R-:W-:Y:S02]  /*f9f0*/  UMOV UR25, 0x10000000 ;  /* 0x1000000000197882 */ /* 0x000fe40000000000 */
[----:B------:R-:W-:Y:S01]  /*fa00*/  USEL UR9, URZ, 0x1, UP2 ;  /* 0x00000001ff097887 */ /* 0x000fe20009000000 */
[----:B------:R-:W-:Y:S01]  /*fa10*/  UMOV UR18, URZ ;  /* 0x000000ff00127c82 */ /* 0x000fe20008000000 */
[----:B------:R-:W-:Y:S01]  /*fa20*/  UMOV UR19, URZ ;  /* 0x000000ff00137c82 */ /* 0x000fe20008000000 */
[----:B------:R-:W-:Y:S01]  /*fa30*/  UMOV UR20, UR13 ;  /* 0x0000000d00147c82 */ /* 0x000fe20008000000 */
[----:B------:R-:W-:Y:S01]  /*fa40*/  UMOV UR21, UR14 ;  /* 0x0000000e00157c82 */ /* 0x000fe20008000000 */
[----:B------:R-:W-:Y:S01]  /*fa50*/  USEL UR7, UR7, URZ, UP2 ;  /* 0x000000ff07077287 */ /* 0x000fe20009000000 */
[----:B------:R3:W-:Y:S01]  /*fa60*/  UTMALDG.4D [UR16], [UR26], desc[UR24] ;  /* 0x000018101a0075b4 */ /* 0x0007e20008019000 */
[----:B------:R-:W-:Y:S01]  /*fa70*/  ULOP3.LUT UR15, UR15, UR9, URZ, 0x3c, !UPT ;  /* 0x000000090f0f7292 */ /* 0x000fe2000f8e3cff */
[----:B---3--:R-:W-:Y:S06]  /*fa80*/  @!P3 BRA `(.L_x_277) ;  /* 0x000000000004b947 */ /* 0x008fec0003800000 */
[----:B------:R-:W-:Y:S05]  /*fa90*/  BPT.TRAP 0x1 ;  /* 0x000000040000795c */ /* 0x000fea0000300000 */
.L_x_277:
[----:B------:R-:W-:Y:S05]  /*faa0*/  BSYNC.RECONVERGENT B0 ;  /* 0x0000000000007941 */ /* 0x000fea0003800200 */
.L_x_276:
[----:B------:R-:W3:Y:S01]  /*fab0*/  SYNCS.PHASECHK.TRANS64.TRYWAIT P1, [UR8+0x5818], R5 ;  /* 0x00581805ff0075a7 */ /* 0x000ee20008021108 */
[----:B--2---:R-:W-:Y:S01]  /*fac0*/  @!P0 MOV R2, 0x1000 ;  /* 0x0000100000028802 */ /* 0x004fe20000000f00 */
[----:B---3--:R-:W-:Y:S06]  /*fad0*/  @!P1 BRA `(.L_x_278) ;  /* 0x0000003800909947 */ /* 0x008fec0003800000 */
.L_x_433:
[----:B------:R2:W-:Y:S01]  /*fae0*/  @!P0 SYNCS.ARRIVE.TRANS64 RZ, [UR8+0x5808], R2 ;  /* 0x00580802ffff89a7 */ /* 0x0005e20008000008 */
[----:B------:R-:W-:Y:S04]  /*faf0*/  BSSY.RECONVERGENT B0, `(.L_x_279) ;  /* 0x0000003000007945 */ /* 0x000fe80003800200 */
[----:B------:R-:W-:Y:S05]  /*fb00*/  @!P5 BRA `(.L_x_280) ;  /* 0x000000000004d947 */ /* 0x000fea0003800000 */
[----:B------:R-:W-:Y:S05]  /*fb10*/  BPT.TRAP 0x1 ;  /* 0x000000040000795c */ /* 0x000fea0000300000 */
.L_x_280:
[----:B------:R-:W-:Y:S05]  /*fb20*/  BSYNC.RECONVERGENT B0 ;  /* 0x0000000000007941 */ /* 0x000fea0003800200 */
.L_x_279:
[----:B------:R-:W-:Y:S04]  /*fb30*/  BSSY.RECONVERGENT B0, `(.L_x_281) ;  /* 0x0000003000007945 */ /* 0x000fe80003800200 */
[----:B------:R-:W-:Y:S05]  /*fb40*/  @P2 BRA `(.L_x_282) ;  /* 0x0000000000042947 */ /* 0x000fea0003800000 */
[----:B------:R-:W-:Y:S05]  /*fb50*/  BPT.TRAP 0x1 ;  /* 0x000000040000795c */ /* 0x000fea0000300000 */
.L_x_282:
[----:B------:R-:W-:Y:S05]  /*fb60*/  BSYNC.RECONVERGENT B0 ;  /* 0x0000000000007941 */ /* 0x000fea0003800200 */
.L_x_281:
[----:B------:R-:W-:Y:S02]  /*fb70*/  UIADD3 UR10, UP2, UPT, UR4, 0x80, URZ ;  /* 0x00000080040a7890 */ /* 0x000fe4000ff5e0ff */
[----:B------:R-:W-:Y:S02]  /*fb80*/  UIADD3 UR19, UPT, UPT, UR11, 0x80, URZ ;  /* 0x000000800b137890 */ /* 0x000fe4000fffe0ff */
[----:B------:R-:W-:Y:S02]  /*fb90*/  UIADD3 UR16, UPT, UPT, UR8, 0x1000, URZ ;  /* 0x0000100008107890 */ /* 0x000fe4000fffe0ff */
[----:B------:R-:W-:Y:S02]  /*fba0*/  UIADD3 UR17, UPT, UPT, UR8, 0x5808, URZ ;  /* 0x0000580808117890 */ /* 0x000fe4000fffe0ff */
[----:B------:R-:W-:Y:S01]  /*fbb0*/  UIADD3.X UR11, UPT, UPT, URZ, UR5, URZ, UP2, !UPT ;  /* 0x00000005ff0b7290 */ /* 0x000fe200097fe4ff */
[----:B------:R-:W-:Y:S01]  /*fbc0*/  UMOV UR24, 0x0 ;  /* 0x0000000000187882 */ /* 0x000fe20000000000 */
[----:B------:R-:W-:Y:S01]  /*fbd0*/  UMOV UR25, 0x10000000 ;  /* 0x1000000000197882 */ /* 0x000fe20000000000 */
[----:B------:R-:W-:Y:S01]  /*fbe0*/  UMOV UR18, URZ ;  /* 0x000000ff00127c82 */ /* 0x000fe20008000000 */
[----:B------:R-:W-:Y:S01]  /*fbf0*/  UMOV UR20, UR12 ;  /* 0x0000000c00147c82 */ /* 0x000fe20008000000 */
[----:B------:R-:W-:Y:S01]  /*fc00*/  UMOV UR21, UR13 ;  /* 0x0000000d00157c82 */ /* 0x000fe20008000000 */
[----:B------:R-:W-:-:S03]  /*fc10*/  UMOV UR22, UR14 ;  /* 0x0000000e00167c82 */ /* 0x000fc60008000000 */
[----:B------:R3:W-:Y:S02]  /*fc20*/  UTMALDG.5D [UR16], [UR10], desc[UR24] ;  /* 0x000018100a0075b4 */ /* 0x0007e40008021000 */
[----:B---3--:R-:W-:Y:S05]  /*fc30*/  BRA.U !UP0, `(.L_x_283) ;  /* 0x0000000108047547 */ /* 0x008fea000b800000 */
[----:B------:R-:W-:Y:S05]  /*fc40*/  BPT.TRAP 0x1 ;  /* 0x000000040000795c */ /* 0x000fea0000300000 */
.L_x_283:
[----:B------:R-:W-:Y:S01]  /*fc50*/  ULEA UR17, UR7, UR8, 0x3 ;  /* 0x0000000807117291 */ /* 0x000fe2000f8e18ff */
[----:B-1----:R-:W-:Y:S01]  /*fc60*/  IMAD.U32 R3, RZ, RZ, UR15 ;  /* 0x0000000fff037e24 */ /* 0x002fe2000f8e00ff */
[----:B--2---:R-:W-:-:S04]  /*fc70*/  @!P0 MOV R2, 0x800 ;  /* 0x0000080000028802 */ /* 0x004fc80000000f00 */
[----:B------:R-:W-:-:S04]  /*fc80*/  SHF.L.U32 R3, R3, 0x1f, RZ ;  /* 0x0000001f03037819 */ /* 0x000fc800000006ff */
[----:B------:R-:W1:Y:S02]  /*fc90*/  SYNCS.PHASECHK.TRANS64.TRYWAIT P1, [UR17+0x5838], R3 ;  /* 0x00583803ff0075a7 */ /* 0x000e640008021111 */
[----:B-1----:R-:W-:Y:S05]  /*fca0*/  @!P1 BRA `(.L_x_284) ;  /* 0x0000003800349947 */ /* 0x002fea0003800000 */
.L_x_435:
[----:B------:R2:W-:Y:S01]  /*fcb0*/  @!P0 SYNCS.ARRIVE.TRANS64 RZ, [UR17+0x5820], R2 ;  /* 0x00582002ffff89a7 */ /* 0x0005e20008000011 */
[----:B------:R-:W-:Y:S05]  /*fcc0*/  BRA.U !UP1, `(.L_x_285) ;  /* 0x0000000109047547 */ /* 0x000fea000b800000 */
[----:B------:R-:W-:Y:S05]  /*fcd0*/  BPT.TRAP 0x1 ;  /* 0x000000040000795c */ /* 0x000fea0000300000 */
.L_x_285:
[----:B------:R-:W-:Y:S04]  /*fce0*/  BSSY.RECONVERGENT B0, `(.L_x_286) ;  /* 0x0000003000007945 */ /* 0x000fe80003800200 */
[----:B------:R-:W-:Y:S05]  /*fcf0*/  @P2 BRA `(.L_x_287) ;  /* 0x0000000000042947 */ /* 0x000fea0003800000 */
[----:B------:R-:W-:Y:S05]  /*fd00*/  BPT.TRAP 0x1 ;  /* 0x000000040000795c */ /* 0x000fea0000300000 */
.L_x_287:
[----:B------:R-:W-:Y:S05]  /*fd10*/  BSYNC.RECONVERGENT B0 ;  /* 0x0000000000007941 */ /* 0x000fea0003800200 */
.L_x_286:
[----:B------:R-:W-:Y:S01]  /*fd20*/  ULEA UR16, UR7, UR8, 0xb ;  /* 0x0000000807107291 */ /* 0x000fe2000f8e58ff */
[----:B------:R-:W-:Y:S01]  /*fd30*/  LOP3.LUT R4, R4, 0x1, RZ, 0x3c, !PT ;  /* 0x0000000104047812 */ /* 0x000fe200078e3cff */
[----:B------:R-:W-:Y:S02]  /*fd40*/  UIADD3 UR24, UP2, UPT, UR4, 0x280, URZ ;  /* 0x0000028004187890 */ /* 0x000fe4000ff5e0ff */
[----:B------:R-:W-:Y:S02]  /*fd50*/  UIADD3 UR17, UPT, UPT, UR17, 0x5820, URZ ;  /* 0x0000582011117890 */ /* 0x000fe4000fffe0ff */
[----:B------:R-:W-:Y:S02]  /*fd60*/  UIADD3 UR16, UPT, UPT, UR16, 0x2000, URZ ;  /* 0x0000200010107890 */ /* 0x000fe4000fffe0ff */
[----:B------:R-:W-:Y:S01]  /*fd70*/  UIADD3.X UR25, UPT, UPT, URZ, UR5, URZ, UP2, !UPT ;  /* 0x00000005ff197290 */ /* 0x000fe200097fe4ff */
[----:B------:R-:W-:Y:S01]  /*fd80*/  UMOV UR10, 0x0 ;  /* 0x00000000000a7882 */ /* 0x000fe20000000000 */
[----:B------:R-:W-:Y:S01]  /*fd90*/  UMOV UR11, 0x10000000 ;  /* 0x10000000000b7882 */ /* 0x000fe20000000000 */
[----:B------:R-:W-:Y:S01]  /*fda0*/  UMOV UR18, URZ ;  /* 0x000000ff00127c82 */ /* 0x000fe20008000000 */
[----:B------:R-:W-:Y:S01]  /*fdb0*/  UMOV UR19, URZ ;  /* 0x000000ff00137c82 */ /* 0x000fe20008000000 */
[----:B------:R-:W-:Y:S01]  /*fdc0*/  UMOV UR20, UR13 ;  /* 0x0000000d00147c82 */ /* 0x000fe20008000000 */
[----:B------:R-:W-:Y:S01]  /*fdd0*/  UMOV UR21, UR14 ;  /* 0x0000000e00157c82 */ /* 0x000fe20008000000 */
[----:B------:R-:W-:-:S02]  /*fde0*/  UIADD3 UR7, UPT, UPT, UR7, 0x1, URZ ;  /* 0x0000000107077890 */ /* 0x000fc4000fffe0ff */
[----:B------:R3:W-:Y:S02]  /*fdf0*/  UTMALDG.4D [UR16], [UR24], desc[UR10] ;  /* 0x00000a10180075b4 */ /* 0x0007e40008019000 */
[----:B------:R-:W-:-:S04]  /*fe00*/  UISETP.NE.AND UP2, UPT, UR7, 0x3, UPT ;  /* 0x000000030700788c */ /* 0x000fc8000bf45270 */
[----:B------:R-:W-:Y:S02]  /*fe10*/  USEL UR9, URZ, 0x1, UP2 ;  /* 0x00000001ff097887 */ /* 0x000fe40009000000 */
[----:B------:R-:W-:Y:S02]  /*fe20*/  USEL UR22, UR7, URZ, UP2 ;  /* 0x000000ff07167287 */ /* 0x000fe40009000000 */
[----:B------:R-:W-:Y:S02]  /*fe30*/  UISETP.GE.AND UP2, UPT, UR6, 0x2, UPT ;  /* 0x000000020600788c */ /* 0x000fe4000bf46270 */
[----:B------:R-:W-:-:S07]  /*fe40*/  ULOP3.LUT UR15, UR15, UR9, URZ, 0x3c, !UPT ;  /* 0x000000090f0f7292 */ /* 0x000fce000f8e3cff */
[----:B---3--:R-:W-:Y:S05]  /*fe50*/  BRA.U !UP2, `(.L_x_263) ;  /* 0x0000001d0a687547 */ /* 0x008fea000b800000 */
[----:B------:R-:W-:Y:S02]  /*fe60*/  UIADD3 UR9, UPT, UPT, UR6, -0x2, URZ ;  /* 0xfffffffe06097890 */ /* 0x000fe4000fffe0ff */
[----:B------:R-:W-:Y:S02]  /*fe70*/  UIADD3 UR7, UPT, UPT, UR6, -0x1, URZ ;  /* 0xffffffff06077890 */ /* 0x000fe4000fffe0ff */
[----:B------:R-:W-:Y:S02]  /*fe80*/  UISETP.GE.U32.AND UP2, UPT, UR9, 0x3, UPT ;  /* 0x000000030900788c */ /* 0x000fe4000bf46070 */
[----:B------:R-:W-:Y:S01]  /*fe90*/  ULOP3.LUT UR6, UR7, 0x3, URZ, 0xc0, !UPT ;  /* 0x0000000307067892 */ /* 0x000fe2000f8ec0ff */
[----:B------:R-:W-:-:S06]  /*fea0*/  UMOV UR10, 0x1 ;  /* 0x00000001000a7882 */ /* 0x000fcc0000000000 */
[----:B------:R-:W-:Y:S05]  /*feb0*/  BRA.U !UP2, `(.L_x_288) ;  /* 0x000000110a347547 */ /* 0x000fea000b800000 */
[----:B------:R-:W-:Y:S01]  /*fec0*/  ULOP3.LUT UR7, UR7, 0xfffffffc, URZ, 0xc0, !UPT ;  /* 0xfffffffc07077892 */ /* 0x000fe2000f8ec0ff */
[----:B------:R-:W-:-:S11]  /*fed0*/  UMOV UR9, 0x1 ;  /* 0x0000000100097882 */ /* 0x000fd60000000000 */
.L_x_329:
[----:B------:R-:W-:Y:S05]  /*fee0*/  BRA.U !UP0, `(.L_x_289) ;  /* 0x0000000108047547 */ /* 0x000fea000b800000 */
[----:B------:R-:W-:Y:S05]  /*fef0*/  BPT.TRAP 0x1 ;  /* 0x000000040000795c */ /* 0x000fea0000300000 */
.L_x_289:
[----:B------:R-:W3:Y:S01]  /*ff00*/  S2UR UR8, SR_CgaCtaId ;  /* 0x00000000000879c3 */ /* 0x000ee20000008800 */
[----:B------:R-:W-:Y:S01]  /*ff10*/  UMOV UR10, 0x400 ;  /* 0x00000400000a7882 */ /* 0x000fe20000000000 */
[----:B-1----:R-:W-:Y:S01]  /*ff20*/  IMAD.U32 R3, RZ, RZ, UR15 ;  /* 0x0000000fff037e24 */ /* 0x002fe2000f8e00ff */
[----:B--2---:R-:W-:-:S04]  /*ff30*/  @!P0 MOV R2, 0x800 ;  /* 0x0000080000028802 */ /* 0x004fc80000000f00 */
[----:B------:R-:W-:Y:S01]  /*ff40*/  SHF.L.U32 R3, R3, 0x1f, RZ ;  /* 0x0000001f03037819 */ /* 0x000fe200000006ff */
[----:B---3--:R-:W-:-:S04]  /*ff50*/  ULEA UR8, UR8, UR10, 0x18 ;  /* 0x0000000a08087291 */ /* 0x008fc8000f8ec0ff */
[----:B------:R-:W-:-:S09]  /*ff60*/  ULEA UR17, UR22, UR8, 0x3 ;  /* 0x0000000816117291 */ /* 0x000fd2000f8e18ff */
[----:B------:R-:W1:Y:S02]  /*ff70*/  SYNCS.PHASECHK.TRANS64.TRYWAIT P1, [UR17+0x5838], R3 ;  /* 0x00583803ff0075a7 */ /* 0x000e640008021111 */
[----:B-1----:R-:W-:Y:S05]  /*ff80*/  @!P1 BRA `(.L_x_290) ;  /* 0x0000003400949947 */ /* 0x002fea0003800000 */
.L_x_437:
[----:B------:R2:W-:Y:S01]  /*ff90*/  @!P0 SYNCS.ARRIVE.TRANS64 RZ, [UR17+0x5820], R2 ;  /* 0x00582002ffff89a7 */ /* 0x0005e20008000011 */
[----:B------:R-:W-:Y:S05]  /*ffa0*/  BRA.U !UP1, `(.L_x_291) ;  /* 0x0000000109047547 */ /* 0x000fea000b800000 */
[----:B------:R-:W-:Y:S05]  /*ffb0*/  BPT.TRAP 0x1 ;  /* 0x000000040000795c */ /* 0x000fea0000300000 */
.L_x_291:
[----:B-1----:R-:W1:Y:S01]  /*ffc0*/  S2R R0, SR_TID.X ;  /* 0x0000000000007919 */ /* 0x002e620000002100 */
[----:B------:R-:W-:Y:S01]  /*ffd0*/  BSSY.RECONVERGENT B0, `(.L_x_292) ;  /* 0x0000005000007945 */ /* 0x000fe20003800200 */
[----:B-1----:R-:W-:-:S04]  /*ffe0*/  LOP3.LUT P2, RZ, R0, 0x1f, RZ, 0xc0, !PT ;  /* 0x0000001f00ff7812 */ /* 0x002fc8000784c0ff */
[----:B------:R-:W-:-:S13]  /*fff0*/  PLOP3.LUT P2, PT, P2, P0, PT, 0x8f, 0xf8 ;  /* 0x0000000000f8781c */ /* 0x000fda0001741177 */
[----:B------:R-:W-:Y:S05]  /*10000*/  @P2 BRA `(.L_x_293) ;  /* 0x0000000000042947 */ /* 0x000fea0003800000 */
[----:B------:R-:W-:Y:S05]  /*10010*/  BPT.TRAP 0x1 ;  /* 0x000000040000795c */ /* 0x000fea0000300000 */
.L_x_293:
[----:B------:R-:W-:Y:S05]  /*10020*/  BSYNC.RECONVERGENT B0 ;  /* 0x0000000000007941 */ /* 0x000fea0003800200 */
.L_x_292:
[----:B------:R-:W-:Y:S02]  /*10030*/  ULEA UR16, UR22, UR8, 0xb ;  /* 0x0000000816107291 */ /* 0x000fe4000f8e58ff */
[----:B------:R-:W-:Y:S02]  /*10040*/  UIADD3 UR24, UP2, UPT, UR4, 0x180, URZ ;  /* 0x0000018004187890 */ /* 0x000fe4000ff5e0ff */
[----:B------:R-:W-:Y:S02]  /*10050*/  USHF.L.U32 UR19, UR9, 0x6, URZ ;  /* 0x0000000609137899 */ /* 0x000fe400080006ff */
        /* <DEDUP_REMOVED lines=8> */
[----:B------:R-:W-:-:S03]  /*100e0*/  UIADD3 UR22, UPT, UPT, UR22, 0x1, URZ ;  /* 0x0000000116167890 */ /* 0x000fc6000fffe0ff */
[----:B------:R1:W-:Y:S01]  /*100f0*/  UTMALDG.4D [UR16], [UR24], desc[UR10] ;  /* 0x00000a10180075b4 */ /* 0x0003e20008019000 */
[----:B------:R-:W-:-:S04]  /*10100*/  UISETP.NE.AND UP2, UPT, UR22, 0x3, UPT ;  /* 0x000000031600788c */ /* 0x000fc8000bf45270 */
[----:B------:R-:W-:Y:S02]  /*10110*/  USEL UR12, URZ, 0x1, UP2 ;  /* 0x00000001ff0c7887 */ /* 0x000fe40009000000 */
[----:B------:R-:W-:Y:S02]  /*10120*/  USEL UR22, UR22, URZ, UP2 ;  /* 0x000000ff16167287 */ /* 0x000fe40009000000 */
[----:B------:R-:W-:Y:S01]  /*10130*/  ULOP3.LUT UR15, UR15, UR12, URZ, 0x3c, !UPT ;  /* 0x0000000c0f0f7292 */ /* 0x000fe2000f8e3cff */
[----:B-1----:R-:W-:Y:S11]  /*10140*/  BRA.U !UP0, `(.L_x_294) ;  /* 0x0000000108047547 */ /* 0x002ff6000b800000 */
[----:B------:R-:W-:Y:S05]  /*10150*/  BPT.TRAP 0x1 ;  /* 0x000000040000795c */ /* 0x000fea0000300000 */
.L_x_294:
[----:B------:R-:W-:Y:S01]  /*10160*/  ULEA UR17, UR22, UR8, 0x3 ;  /* 0x0000000816117291 */ /* 0x000fe2000f8e18ff */
[----:B------:R-:W-:Y:S01]  /*10170*/  IMAD.U32 R3, RZ, RZ, UR15 ;  /* 0x0000000fff037e24 */ /* 0x000fe2000f8e00ff */
[----:B--2---:R-:W-:-:S04]  /*10180*/  @!P0 MOV R2, 0x800 ;  /* 0x0000080000028802 */ /* 0x004fc80000000f00 */
[----:B------:R-:W-:-:S04]  /*10190*/  SHF.L.U32 R3, R3, 0x1f, RZ ;  /* 0x0000001f03037819 */ /* 0x000fc800000006ff */
[----:B------:R-:W1:Y:S02]  /*101a0*/  SYNCS.PHASECHK.TRANS64.TRYWAIT P1, [UR17+0x5838], R3 ;  /* 0x00583803ff0075a7 */ /* 0x000e640008021111 */
[----:B-1----:R-:W-:Y:S05]  /*101b0*/  @!P1 BRA `(.L_x_295) ;  /* 0x0000003400209947 */ /* 0x002fea0003800000 */
.L_x_439:
[----:B------:R2:W-:Y:S01]  /*101c0*/  @!P0 SYNCS.ARRIVE.TRANS64 RZ, [UR17+0x5820], R2 ;  /* 0x00582002ffff89a7 */ /* 0x0005e20008000011 */
[----:B------:R-:W-:Y:S05]  /*101d0*/  BRA.U !UP1, `(.L_x_296) ;  /* 0x0000000109047547 */ /* 0x000fea000b800000 */
[----:B------:R-:W-:Y:S05]  /*101e0*/  BPT.TRAP 0x1 ;  /* 0x000000040000795c */ /* 0x000fea0000300000 */
.L_x_296:
[----:B------:R-:W-:Y:S04]  /*101f0*/  BSSY.RECONVERGENT B0, `(.L_x_297) ;  /* 0x0000003000007945 */ /* 0x000fe80003800200 */
[----:B------:R-:W-:Y:S05]  /*10200*/  @P2 BRA `(.L_x_298) ;  /* 0x0000000000042947 */ /* 0x000fea0003800000 */
[----:B------:R-:W-:Y:S05]  /*10210*/  BPT.TRAP 0x1 ;  /* 0x000000040000795c */ /* 0x000fea0000300000 */
.L_x_298:
[----:B------:R-:W-:Y:S05]  /*10220*/  BSYNC.RECONVERGENT B0 ;  /* 0x0000000000007941 */ /* 0x000fea0003800200 */
.L_x_297:
        /* <DEDUP_REMOVED lines=17> */
[----:B---3--:R-:W-:Y:S11]  /*10340*/  BRA.U !UP0, `(.L_x_299) ;  /* 0x0000000108047547 */ /* 0x008ff6000b800000 */
[----:B------:R-:W-:Y:S05]  /*10350*/  BPT.TRAP 0x1 ;  /* 0x000000040000795c */ /* 0x000fea0000300000 */
.L_x_299:
[----:B------:R-:W-:Y:S01]  /*10360*/  ULEA UR17, UR22, UR8, 0x3 ;  /* 0x0000000816117291 */ /* 0x000fe2000f8e18ff */
[----:B-1----:R-:W-:Y:S01]  /*10370*/  IMAD.U32 R3, RZ, RZ, UR15 ;  /* 0x0000000fff037e24 */ /* 0x002fe2000f8e00ff */
[----:B--2---:R-:W-:-:S04]  /*10380*/  @!P0 MOV R2, 0x800 ;  /* 0x0000080000028802 */ /* 0x004fc80000000f00 */
[----:B------:R-:W-:-:S04]  /*10390*/  SHF.L.U32 R3, R3, 0x1f, RZ ;  /* 0x0000001f03037819 */ /* 0x000fc800000006ff */
[----:B------:R-:W1:Y:S02]  /*103a0*/  SYNCS.PHASECHK.TRANS64.TRYWAIT P1, [UR17+0x5838], R3 ;  /* 0x00583803ff0075a7 */ /* 0x000e640008021111 */
[----:B-1----:R-:W-:Y:S05]  /*103b0*/  @!P1 BRA `(.L_x_300) ;  /* 0x0000003000b89947 */ /* 0x002fea0003800000 */
.L_x_441:
[----:B------:R2:W-:Y:S01]  /*103c0*/  @!P0 SYNCS.ARRIVE.TRANS64 RZ, [UR17+0x5820], R2 ;  /* 0x00582002ffff89a7 */ /* 0x0005e20008000011 */
[----:B------:R-:W-:Y:S05]  /*103d0*/  BRA.U !UP1, `(.L_x_301) ;  /* 0x0000000109047547 */ /* 0x000fea000b800000 */
[----:B------:R-:W-:Y:S05]  /*103e0*/  BPT.TRAP 0x1 ;  /* 0x000000040000795c */ /* 0x000fea0000300000 */
.L_x_301:
[----:B------:R-:W-:Y:S04]  /*103f0*/  BSSY.RECONVERGENT B0, `(.L_x_302) ;  /* 0x0000003000007945 */ /* 0x000fe80003800200 */
[----:B------:R-:W-:Y:S05]  /*10400*/  @P2 BRA `(.L_x_303) ;  /* 0x0000000000042947 */ /* 0x000fea0003800000 */
[----:B------:R-:W-:Y:S05]  /*10410*/  BPT.TRAP 0x1 ;  /* 0x000000040000795c */ /* 0x000fea0000300000 */
.L_x_303:
[----:B------:R-:W-:Y:S05]  /*10420*/  BSYNC.RECONVERGENT B0 ;  /* 0x0000000000007941 */ /* 0x000fea0003800200 */
.L_x_302:
[----:B------:R-:W-:Y:S02]  /*10430*/  ULEA UR16, UR22, UR8, 0xb ;  /* 0x0000000816107291 */ /* 0x000fe4000f8e58ff */
[----:B------:R-:W-:Y:S02]  /*10440*/  UIADD3 UR24, UP2, UPT, UR4, 0x180, URZ ;  /* 0x0000018004187890 */ /* 0x000fe4000ff5e0ff */
[----:B------:R-:W-:Y:S02]  /*10450*/  ULEA UR19, UR9, 0x40, 0x6 ;  /* 0x0000004009137891 */ /* 0x000fe4000f8e30ff */
        /* <DEDUP_REMOVED lines=16> */
.L_x_304:
[----:B------:R-:W-:Y:S01]  /*10560*/  ULEA UR17, UR22, UR8, 0x3 ;  /* 0x0000000816117291 */ /* 0x000fe2000f8e18ff */
[----:B-1----:R-:W-:Y:S01]  /*10570*/  IMAD.U32 R3, RZ, RZ, UR15 ;  /* 0x0000000fff037e24 */ /* 0x002fe2000f8e00ff */
[----:B--2---:R-:W-:-:S04]  /*10580*/  @!P0 MOV R2, 0x800 ;  /* 0x0000080000028802 */ /* 0x004fc80000000f00 */
[----:B------:R-:W-:-:S04]  /*10590*/  SHF.L.U32 R3, R3, 0x1f, RZ ;  /* 0x0000001f03037819 */ /* 0x000fc800000006ff */
[----:B------:R-:W1:Y:S02]  /*105a0*/  SYNCS.PHASECHK.TRANS64.TRYWAIT P1, [UR17+0x5838], R3 ;  /* 0x00583803ff0075a7 */ /* 0x000e640008021111 */
[----:B-1----:R-:W-:Y:S05]  /*105b0*/  @!P1 BRA `(.L_x_305) ;  /* 0x0000003000509947 */ /* 0x002fea0003800000 */
.L_x_443:
[----:B------:R2:W-:Y:S01]  /*105c0*/  @!P0 SYNCS.ARRIVE.TRANS64 RZ, [UR17+0x5820], R2 ;  /* 0x00582002ffff89a7 */ /* 0x0005e20008000011 */
[----:B------:R-:W-:Y:S05]  /*105d0*/  BRA.U !UP1, `(.L_x_306) ;  /* 0x0000000109047547 */ /* 0x000fea000b800000 */
[----:B------:R-:W-:Y:S05]  /*105e0*/  BPT.TRAP 0x1 ;  /* 0x000000040000795c */ /* 0x000fea0000300000 */
.L_x_306:
[----:B------:R-:W-:Y:S04]  /*105f0*/  BSSY.RECONVERGENT B0, `(.L_x_307) ;  /* 0x0000003000007945 */ /* 0x000fe80003800200 */
[----:B------:R-:W-:Y:S05]  /*10600*/  @P2 BRA `(.L_x_308) ;  /* 0x0000000000042947 */ /* 0x000fea0003800000 */
[----:B------:R-:W-:Y:S05]  /*10610*/  BPT.TRAP 0x1 ;  /* 0x000000040000795c */ /* 0x000fea0000300000 */
.L_x_308:
[----:B------:R-:W-:Y:S05]  /*10620*/  BSYNC.RECONVERGENT B0 ;  /* 0x0000000000007941 */ /* 0x000fea0003800200 */
.L_x_307:
        /* <DEDUP_REMOVED lines=19> */
.L_x_309:
[----:B------:R-:W-:Y:S01]  /*10760*/  ULEA UR17, UR22, UR8, 0x3 ;  /* 0x0000000816117291 */ /* 0x000fe2000f8e18ff */
[----:B-1----:R-:W-:Y:S01]  /*10770*/  IMAD.U32 R3, RZ, RZ, UR15 ;  /* 0x0000000fff037e24 */ /* 0x002fe2000f8e00ff */
[----:B--2---:R-:W-:-:S04]  /*10780*/  @!P0 MOV R2, 0x800 ;  /* 0x0000080000028802 */ /* 0x004fc80000000f00 */
[----:B------:R-:W-:-:S04]  /*10790*/  SHF.L.U32 R3, R3, 0x1f, RZ ;  /* 0x0000001f03037819 */ /* 0x000fc800000006ff */
[----:B------:R-:W1:Y:S02]  /*107a0*/  SYNCS.PHASECHK.TRANS64.TRYWAIT P1, [UR17+0x5838], R3 ;  /* 0x00583803ff0075a7 */ /* 0x000e640008021111 */
[----:B-1----:R-:W-:Y:S05]  /*107b0*/  @!P1 BRA `(.L_x_310) ;  /* 0x0000002c00e89947 */ /* 0x002fea0003800000 */
.L_x_445:
[----:B------:R2:W-:Y:S01]  /*107c0*/  @!P0 SYNCS.ARRIVE.TRANS64 RZ, [UR17+0x5820], R2 ;  /* 0x00582002ffff89a7 */ /* 0x0005e20008000011 */
[----:B------:R-:W-:Y:S05]  /*107d0*/  BRA.U !UP1, `(.L_x_311) ;  /* 0x0000000109047547 */ /* 0x000fea000b800000 */
[----:B------:R-:W-:Y:S05]  /*107e0*/  BPT.TRAP 0x1 ;  /* 0x000000040000795c */ /* 0x000fea0000300000 */
.L_x_311:
[----:B------:R-:W-:Y:S04]  /*107f0*/  BSSY.RECONVERGENT B0, `(.L_x_312) ;  /* 0x0000003000007945 */ /* 0x000fe80003800200 */
[----:B------:R-:W-:Y:S05]  /*10800*/  @P2 BRA `(.L_x_313) ;  /* 0x0000000000042947 */ /* 0x000fea0003800000 */
[----:B------:R-:W-:Y:S05]  /*10810*/  BPT.TRAP 0x1 ;  /* 0x000000040000795c */ /* 0x000fea0000300000 */
.L_x_313:
[----:B------:R-:W-:Y:S05]  /*10820*/  BSYNC.RECONVERGENT B0 ;  /* 0x0000000000007941 */ /* 0x000fea0003800200 */
.L_x_312:
        /* <DEDUP_REMOVED lines=19> */
.L_x_314:
[----:B------:R-:W-:Y:S01]  /*10960*/  ULEA UR17, UR22, UR8, 0x3 ;  /* 0x0000000816117291 */ /* 0x000fe2000f8e18ff */
[----:B-1----:R-:W-:Y:S01]  /*10970*/  IMAD.U32 R3, RZ, RZ, UR15 ;  /* 0x0000000fff037e24 */ /* 0x002fe2000f8e00ff */
[----:B--2---:R-:W-:-:S04]  /*10980*/  @!P0 MOV R2, 0x800 ;  /* 0x0000080000028802 */ /* 0x004fc80000000f00 */
[----:B------:R-:W-:-:S04]  /*10990*/  SHF.L.U32 R3, R3, 0x1f, RZ ;  /* 0x0000001f03037819 */ /* 0x000fc800000006ff */
[----:B------:R-:W1:Y:S02]  /*109a0*/  SYNCS.PHASECHK.TRANS64.TRYWAIT P1, [UR17+0x5838], R3 ;  /* 0x00583803ff0075a7 */ /* 0x000e640008021111 */
[----:B-1----:R-:W-:Y:S05]  /*109b0*/  @!P1 BRA `(.L_x_315) ;  /* 0x0000002c00809947 */ /* 0x002fea0003800000 */
.L_x_447:
[----:B------:R2:W-:Y:S01]  /*109c0*/  @!P0 SYNCS.ARRIVE.TRANS64 RZ, [UR17+0x5820], R2 ;  /* 0x00582002ffff89a7 */ /* 0x0005e20008000011 */
[----:B------:R-:W-:Y:S05]  /*109d0*/  BRA.U !UP1, `(.L_x_316) ;  /* 0x0000000109047547 */ /* 0x000fea000b800000 */
[----:B------:R-:W-:Y:S05]  /*109e0*/  BPT.TRAP 0x1 ;  /* 0x000000040000795c */ /* 0x000fea0000300000 */
.L_x_316:
[----:B------:R-:W-:Y:S04]  /*109f0*/  BSSY.RECONVERGENT B0, `(.L_x_317) ;  /* 0x0000003000007945 */ /* 0x000fe80003800200 */
[----:B------:R-:W-:Y:S05]  /*10a00*/  @P2 BRA `(.L_x_318) ;  /* 0x0000000000042947 */ /* 0x000fea0003800000 */
[----:B------:R-:W-:Y:S05]  /*10a10*/  BPT.TRAP 0x1 ;  /* 0x000000040000795c */ /* 0x000fea0000300000 */
.L_x_318:
[----:B------:R-:W-:Y:S05]  /*10a20*/  BSYNC.RECONVERGENT B0 ;  /* 0x0000000000007941 */ /* 0x000fea0003800200 */
.L_x_317:
        /* <DEDUP_REMOVED lines=19> */
.L_x_319:
[----:B------:R-:W-:Y:S01]  /*10b60*/  ULEA UR17, UR22, UR8, 0x3 ;  /* 0x0000000816117291 */ /* 0x000fe2000f8e18ff */
[----:B-1----:R-:W-:Y:S01]  /*10b70*/  IMAD.U32 R3, RZ, RZ, UR15 ;  /* 0x0000000fff037e24 */ /* 0x002fe2000f8e00ff */
[----:B--2---:R-:W-:-:S04]  /*10b80*/  @!P0 MOV R2, 0x800 ;  /* 0x0000080000028802 */ /* 0x004fc80000000f00 */
[----:B------:R-:W-:-:S04]  /*10b90*/  SHF.L.U32 R3, R3, 0x1f, RZ ;  /* 0x0000001f03037819 */ /* 0x000fc800000006ff */
[----:B------:R-:W1:Y:S02]  /*10ba0*/  SYNCS.PHASECHK.TRANS64.TRYWAIT P1, [UR17+0x5838], R3 ;  /* 0x00583803ff0075a7 */ /* 0x000e640008021111 */
[----:B-1----:R-:W-:Y:S05]  /*10bb0*/  @!P1 BRA `(.L_x_320) ;  /* 0x0000002c00189947 */ /* 0x002fea0003800000 */
.L_x_449:
[----:B------:R2:W-:Y:S01]  /*10bc0*/  @!P0 SYNCS.ARRIVE.TRANS64 RZ, [UR17+0x5820], R2 ;  /* 0x00582002ffff89a7 */ /* 0x0005e20008000011 */
[----:B------:R-:W-:Y:S05]  /*10bd0*/  BRA.U !UP1, `(.L_x_321) ;  /* 0x0000000109047547 */ /* 0x000fea000b800000 */
[----:B------:R-:W-:Y:S05]  /*10be0*/  BPT.TRAP 0x1 ;  /* 0x000000040000795c */ /* 0x000fea0000300000 */
.L_x_321:
[----:B------:R-:W-:Y:S04]  /*10bf0*/  BSSY.RECONVERGENT B0, `(.L_x_322) ;  /* 0x0000003000007945 */ /* 0x000fe80003800200 */
[----:B------:R-:W-:Y:S05]  /*10c00*/  @P2 BRA `(.L_x_323) ;  /* 0x0000000000042947 */ /* 0x000fea0003800000 */
[----:B------:R-:W-:Y:S05]  /*10c10*/  BPT.TRAP 0x1 ;  /* 0x000000040000795c */ /* 0x000fea0000300000 */
.L_x_323:
[----:B------:R-:W-:Y:S05]  /*10c20*/  BSYNC.RECONVERGENT B0 ;  /* 0x0000000000007941 */ /* 0x000fea0003800200 */
.L_x_322:
        /* <DEDUP_REMOVED lines=19> */
.L_x_324:
[----:B------:R-:W-:Y:S01]  /*10d60*/  ULEA UR17, UR22, UR8, 0x3 ;  /* 0x0000000816117291 */ /* 0x000fe2000f8e18ff */
[----:B-1----:R-:W-:Y:S01]  /*10d70*/  IMAD.U32 R3, RZ, RZ, UR15 ;  /* 0x0000000fff037e24 */ /* 0x002fe2000f8e00ff */
[----:B--2---:R-:W-:-:S04]  /*10d80*/  @!P0 MOV R2, 0x800 ;  /* 0x0000080000028802 */ /* 0x004fc80000000f00 */
[----:B------:R-:W-:-:S04]  /*10d90*/  SHF.L.U32 R3, R3, 0x1f, RZ ;  /* 0x0000001f03037819 */ /* 0x000fc800000006ff */
[----:B------:R-:W1:Y:S02]  /*10da0*/  SYNCS.PHASECHK.TRANS64.TRYWAIT P1, [UR17+0x5838], R3 ;  /* 0x00583803ff0075a7 */ /* 0x000e640008021111 */
[----:B-1----:R-:W-:Y:S05]  /*10db0*/  @!P1 BRA `(.L_x_325) ;  /* 0x0000002800b09947 */ /* 0x002fea0003800000 */
.L_x_451:
[----:B------:R2:W-:Y:S01]  /*10dc0*/  @!P0 SYNCS.ARRIVE.TRANS64 RZ, [UR17+0x5820], R2 ;  /* 0x00582002ffff89a7 */ /* 0x0005e20008000011 */
[----:B------:R-:W-:Y:S05]  /*10dd0*/  BRA.U !UP1, `(.L_x_326) ;  /* 0x0000000109047547 */ /* 0x000fea000b800000 */
[----:B------:R-:W-:Y:S05]  /*10de0*/  BPT.TRAP 0x1 ;  /* 0x000000040000795c */ /* 0x000fea0000300000 */
.L_x_326:
[----:B------:R-:W-:Y:S04]  /*10df0*/  BSSY.RECONVERGENT B0, `(.L_x_327) ;  /* 0x0000003000007945 */ /* 0x000fe80003800200 */
[----:B------:R-:W-:Y:S05]  /*10e00*/  @P2 BRA `(.L_x_328) ;  /* 0x0000000000042947 */ /* 0x000fea0003800000 */
[----:B------:R-:W-:Y:S05]  /*10e10*/  BPT.TRAP 0x1 ;  /* 0x000000040000795c */ /* 0x000fea0000300000 */
.L_x_328:
[----:B------:R-:W-:Y:S05]  /*10e20*/  BSYNC.RECONVERGENT B0 ;  /* 0x0000000000007941 */ /* 0x000fea0003800200 */
.L_x_327:
        /* <DEDUP_REMOVED lines=13> */
[----:B------:R-:W-:Y:S02]  /*10f00*/  UIADD3 UR10, UPT, UPT, UR9, 0x4, URZ ;  /* 0x00000004090a7890 */ /* 0x000fe4000fffe0ff */
[----:B------:R-:W-:Y:S02]  /*10f10*/  UISETP.NE.AND UP2, UPT, UR22, 0x3, UPT ;  /* 0x000000031600788c */ /* 0x000fe4000bf45270 */
[----:B------:R-:W-:Y:S02]  /*10f20*/  UIADD3 UR9, UPT, UPT, UR9, 0x3, URZ ;  /* 0x0000000309097890 */ /* 0x000fe4000fffe0ff */
[----:B------:R-:W-:Y:S02]  /*10f30*/  USEL UR11, URZ, 0x1, UP2 ;  /* 0x00000001ff0b7887 */ /* 0x000fe40009000000 */
[----:B------:R-:W-:Y:S02]  /*10f40*/  USEL UR22, UR22, URZ, UP2 ;  /* 0x000000ff16167287 */ /* 0x000fe40009000000 */
[----:B------:R-:W-:-:S02]  /*10f50*/  UISETP.NE.AND UP2, UPT, UR9, UR7, UPT ;  /* 0x000000070900728c */ /* 0x000fc4000bf45270 */
[----:B------:R-:W-:Y:S01]  /*10f60*/  ULOP3.LUT UR15, UR15, UR11, URZ, 0x3c, !UPT ;  /* 0x0000000b0f0f7292 */ /* 0x000fe2000f8e3cff */
[----:B------:R-:W-:-:S06]  /*10f70*/  UMOV UR9, UR10 ;  /* 0x0000000a00097c82 */ /* 0x000fcc0008000000 */
[----:B---3--:R-:W-:Y:S05]  /*10f80*/  BRA.U UP2, `(.L_x_329) ;  /* 0xffffffed02d47547 */ /* 0x008fea000b83ffff */
.L_x_288:
[----:B------:R-:W-:-:S09]  /*10f90*/  UISETP.NE.AND UP2, UPT, UR6, URZ, UPT ;  /* 0x000000ff0600728c */ /* 0x000fd2000bf45270 */
[----:B------:R-:W-:Y:S05]  /*10fa0*/  BRA.U !UP2, `(.L_x_263) ;  /* 0x0000000d0a147547 */ /* 0x000fea000b800000 */
[----:B------:R-:W-:Y:S05]  /*10fb0*/  BRA.U !UP0, `(.L_x_330) ;  /* 0x0000000108047547 */ /* 0x000fea000b800000 */
[----:B------:R-:W-:Y:S05]  /*10fc0*/  BPT.TRAP 0x1 ;  /* 0x000000040000795c */ /* 0x000fea0000300000 */
.L_x_330:
[----:B------:R-:W-:Y:S01]  /*10fd0*/  ULEA UR17, UR22, UR8, 0x3 ;  /* 0x0000000816117291 */ /* 0x000fe2000f8e18ff */
[----:B-1----:R-:W-:Y:S01]  /*10fe0*/  IMAD.U32 R3, RZ, RZ, UR15 ;  /* 0x0000000fff037e24 */ /* 0x002fe2000f8e00ff */
[----:B--2---:R-:W-:-:S04]  /*10ff0*/  @!P0 MOV R2, 0x800 ;  /* 0x0000080000028802 */ /* 0x004fc80000000f00 */
[----:B------:R-:W-:-:S04]  /*11000*/  SHF.L.U32 R3, R3, 0x1f, RZ ;  /* 0x0000001f03037819 */ /* 0x000fc800000006ff */
[----:B------:R-:W1:Y:S02]  /*11010*/  SYNCS.PHASECHK.TRANS64.TRYWAIT P1, [UR17+0x5838], R3 ;  /* 0x00583803ff0075a7 */ /* 0x000e640008021111 */
[----:B-1----:R-:W-:Y:S05]  /*11020*/  @!P1 BRA `(.L_x_331) ;  /* 0x00000028002c9947 */ /* 0x002fea0003800000 */
.L_x_453:
[----:B------:R2:W-:Y:S01]  /*11030*/  @!P0 SYNCS.ARRIVE.TRANS64 RZ, [UR17+0x5820], R2 ;  /* 0x00582002ffff89a7 */ /* 0x0005e20008000011 */
[----:B------:R-:W-:Y:S05]  /*11040*/  BRA.U !UP1, `(.L_x_332) ;  /* 0x0000000109047547 */ /* 0x000fea000b800000 */
[----:B------:R-:W-:Y:S05]  /*11050*/  BPT.TRAP 0x1 ;  /* 0x000000040000795c */ /* 0x000fea0000300000 */
.L_x_332:
[----:B------:R-:W-:Y:S04]  /*11060*/  BSSY.RECONVERGENT B0, `(.L_x_333) ;  /* 0x0000003000007945 */ /* 0x000fe80003800200 */
[----:B------:R-:W-:Y:S05]  /*11070*/  @P2 BRA `(.L_x_334) ;  /* 0x0000000000042947 */ /* 0x000fea0003800000 */
[----:B------:R-:W-:Y:S05]  /*11080*/  BPT.TRAP 0x1 ;  /* 0x000000040000795c */ /* 0x000fea0000300000 */
.L_x_334:
[----:B------:R-:W-:Y:S05]  /*11090*/  BSYNC.RECONVERGENT B0 ;  /* 0x0000000000007941 */ /* 0x000fea0003800200 */
.L_x_333:
        /* <DEDUP_REMOVED lines=19> */
.L_x_335:
[----:B------:R-:W-:Y:S01]  /*111d0*/  ULEA UR17, UR22, UR8, 0x3 ;  /* 0x0000000816117291 */ /* 0x000fe2000f8e18ff */
[----:B-1----:R-:W-:Y:S01]  /*111e0*/  IMAD.U32 R3, RZ, RZ, UR15 ;  /* 0x0000000fff037e24 */ /* 0x002fe2000f8e00ff */
[----:B--2---:R-:W-:-:S04]  /*111f0*/  @!P0 MOV R2, 0x800 ;  /* 0x0000080000028802 */ /* 0x004fc80000000f00 */
[----:B------:R-:W-:-:S04]  /*11200*/  SHF.L.U32 R3, R3, 0x1f, RZ ;  /* 0x0000001f03037819 */ /* 0x000fc800000006ff */
[----:B------:R-:W1:Y:S02]  /*11210*/  SYNCS.PHASECHK.TRANS64.TRYWAIT P1, [UR17+0x5838], R3 ;  /* 0x00583803ff0075a7 */ /* 0x000e640008021111 */
[----:B-1----:R-:W-:Y:S05]  /*11220*/  @!P1 BRA `(.L_x_336) ;  /* 0x0000002400c49947 */ /* 0x002fea0003800000 */
.L_x_455:
[----:B------:R2:W-:Y:S01]  /*11230*/  @!P0 SYNCS.ARRIVE.TRANS64 RZ, [UR17+0x5820], R2 ;  /* 0x00582002ffff89a7 */ /* 0x0005e20008000011 */
[----:B------:R-:W-:Y:S05]  /*11240*/  BRA.U !UP1, `(.L_x_337) ;  /* 0x0000000109047547 */ /* 0x000fea000b800000 */
[----:B------:R-:W-:Y:S05]  /*11250*/  BPT.TRAP 0x1 ;  /* 0x000000040000795c */ /* 0x000fea0000300000 */
.L_x_337:
[----:B------:R-:W-:Y:S04]  /*11260*/  BSSY.RECONVERGENT B0, `(.L_x_338) ;  /* 0x0000003000007945 */ /* 0x000fe80003800200 */
[----:B------:R-:W-:Y:S05]  /*11270*/  @P2 BRA `(.L_x_339) ;  /* 0x0000000000042947 */ /* 0x000fea0003800000 */
[----:B------:R-:W-:Y:S05]  /*11280*/  BPT.TRAP 0x1 ;  /* 0x000000040000795c */ /* 0x000fea0000300000 */
.L_x_339:
[----:B------:R-:W-:Y:S05]  /*11290*/  BSYNC.RECONVERGENT B0 ;  /* 0x0000000000007941 */ /* 0x000fea0003800200 */
.L_x_338:
        /* <DEDUP_REMOVED lines=16> */
[----:B------:R-:W-:Y:S02]  /*113a0*/  UISETP.NE.AND UP2, UPT, UR6, 0x1, UPT ;  /* 0x000000010600788c */ /* 0x000fe4000bf45270 */
[----:B------:R-:W-:-:S07]  /*113b0*/  ULOP3.LUT UR15, UR15, UR7, URZ, 0x3c, !UPT ;  /* 0x000000070f0f7292 */ /* 0x000fce000f8e3cff */
[----:B---3--:R-:W-:Y:S05]  /*113c0*/  BRA.U !UP2, `(.L_x_263) ;  /* 0x000000090a0c7547 */ /* 0x008fea000b800000 */
[----:B------:R-:W-:Y:S05]  /*113d0*/  BRA.U !UP0, `(.L_x_340) ;  /* 0x0000000108047547 */ /* 0x000fea000b800000 */
[----:B------:R-:W-:Y:S05]  /*113e0*/  BPT.TRAP 0x1 ;  /* 0x000000040000795c */ /* 0x000fea0000300000 */
.L_x_340:
[----:B------:R-:W-:Y:S01]  /*113f0*/  ULEA UR17, UR22, UR8, 0x3 ;  /* 0x0000000816117291 */ /* 0x000fe2000f8e18ff */
[----:B-1----:R-:W-:Y:S01]  /*11400*/  IMAD.U32 R3, RZ, RZ, UR15 ;  /* 0x0000000fff037e24 */ /* 0x002fe2000f8e00ff */
[----:B--2---:R-:W-:-:S04]  /*11410*/  @!P0 MOV R2, 0x800 ;  /* 0x0000080000028802 */ /* 0x004fc80000000f00 */
[----:B------:R-:W-:-:S04]  /*11420*/  SHF.L.U32 R3, R3, 0x1f, RZ ;  /* 0x0000001f03037819 */ /* 0x000fc800000006ff */
[----:B------:R-:W1:Y:S02]  /*11430*/  SYNCS.PHASECHK.TRANS64.TRYWAIT P1, [UR17+0x5838], R3 ;  /* 0x00583803ff0075a7 */ /* 0x000e640008021111 */
[----:B-1----:R-:W-:Y:S05]  /*11440*/  @!P1 BRA `(.L_x_341) ;  /* 0x0000002400549947 */ /* 0x002fea0003800000 */
.L_x_457:
[----:B------:R2:W-:Y:S01]  /*11450*/  @!P0 SYNCS.ARRIVE.TRANS64 RZ, [UR17+0x5820], R2 ;  /* 0x00582002ffff89a7 */ /* 0x0005e20008000011 */
[----:B------:R-:W-:Y:S05]  /*11460*/  BRA.U !UP1, `(.L_x_342) ;  /* 0x0000000109047547 */ /* 0x000fea000b800000 */
[----:B------:R-:W-:Y:S05]  /*11470*/  BPT.TRAP 0x1 ;  /* 0x000000040000795c */ /* 0x000fea0000300000 */
.L_x_342:
[----:B------:R-:W-:Y:S04]  /*11480*/  BSSY.RECONVERGENT B0, `(.L_x_343) ;  /* 0x0000003000007945 */ /* 0x000fe80003800200 */
[----:B------:R-:W-:Y:S05]  /*11490*/  @P2 BRA `(.L_x_344) ;  /* 0x0000000000042947 */ /* 0x000fea0003800000 */
[----:B------:R-:W-:Y:S05]  /*114a0*/  BPT.TRAP 0x1 ;  /* 0x000000040000795c */ /* 0x000fea0000300000 */
.L_x_344:
[----:B------:R-:W-:Y:S05]  /*114b0*/  BSYNC.RECONVERGENT B0 ;  /* 0x0000000000007941 */ /* 0x000fea0003800200 */
.L_x_343:
        /* <DEDUP_REMOVED lines=19> */
.L_x_345:
[----:B------:R-:W-:Y:S01]  /*115f0*/  ULEA UR17, UR22, UR8, 0x3 ;  /* 0x0000000816117291 */ /* 0x000fe2000f8e18ff */
[----:B-1----:R-:W-:Y:S01]  /*11600*/  IMAD.U32 R3, RZ, RZ, UR15 ;  /* 0x0000000fff037e24 */ /* 0x002fe2000f8e00ff */
[----:B--2---:R-:W-:-:S04]  /*11610*/  @!P0 MOV R2, 0x800 ;  /* 0x0000080000028802 */ /* 0x004fc80000000f00 */
[----:B------:R-:W-:-:S04]  /*11620*/  SHF.L.U32 R3, R3, 0x1f, RZ ;  /* 0x0000001f03037819 */ /* 0x000fc800000006ff */
[----:B------:R-:W1:Y:S02]  /*11630*/  SYNCS.PHASECHK.TRANS64.TRYWAIT P1, [UR17+0x5838], R3 ;  /* 0x00583803ff0075a7 */ /* 0x000e640008021111 */
[----:B-1----:R-:W-:Y:S05]  /*11640*/  @!P1 BRA `(.L_x_346) ;  /* 0x0000002000ec9947 */ /* 0x002fea0003800000 */
.L_x_459:
[----:B------:R2:W-:Y:S01]  /*11650*/  @!P0 SYNCS.ARRIVE.TRANS64 RZ, [UR17+0x5820], R2 ;  /* 0x00582002ffff89a7 */ /* 0x0005e20008000011 */
[----:B------:R-:W-:Y:S05]  /*11660*/  BRA.U !UP1, `(.L_x_347) ;  /* 0x0000000109047547 */ /* 0x000fea000b800000 */
[----:B------:R-:W-:Y:S05]  /*11670*/  BPT.TRAP 0x1 ;  /* 0x000000040000795c */ /* 0x000fea0000300000 */
.L_x_347:
[----:B------:R-:W-:Y:S04]  /*11680*/  BSSY.RECONVERGENT B0, `(.L_x_348) ;  /* 0x0000003000007945 */ /* 0x000fe80003800200 */
[----:B------:R-:W-:Y:S05]  /*11690*/  @P2 BRA `(.L_x_349) ;  /* 0x0000000000042947 */ /* 0x000fea0003800000 */
[----:B------:R-:W-:Y:S05]  /*116a0*/  BPT.TRAP 0x1 ;  /* 0x000000040000795c */ /* 0x000fea0000300000 */
.L_x_349:
[----:B------:R-:W-:Y:S05]  /*116b0*/  BSYNC.RECONVERGENT B0 ;  /* 0x0000000000007941 */ /* 0x000fea0003800200 */
.L_x_348:
        /* <DEDUP_REMOVED lines=19> */
[----:B------:R-:W-:Y:S01]  /*117f0*/  UIADD3 UR10, UPT, UPT, UR10, 0x2, URZ ;  /* 0x000000020a0a7890 */ /* 0x000fe2000fffe0ff */
[----:B------:R-:W-:Y:S11]  /*11800*/  BRA.U !UP0, `(.L_x_350) ;  /* 0x0000000108047547 */ /* 0x000ff6000b800000 */
[----:B------:R-:W-:Y:S05]  /*11810*/  BPT.TRAP 0x1 ;  /* 0x000000040000795c */ /* 0x000fea0000300000 */
.L_x_350:
[----:B------:R-:W-:Y:S01]  /*11820*/  ULEA UR17, UR22, UR8, 0x3 ;  /* 0x0000000816117291 */ /* 0x000fe2000f8e18ff */
[----:B-1----:R-:W-:Y:S01]  /*11830*/  IMAD.U32 R3, RZ, RZ, UR15 ;  /* 0x0000000fff037e24 */ /* 0x002fe2000f8e00ff */
[----:B--2---:R-:W-:-:S04]  /*11840*/  @!P0 MOV R2, 0x800 ;  /* 0x0000080000028802 */ /* 0x004fc80000000f00 */
[----:B------:R-:W-:-:S04]  /*11850*/  SHF.L.U32 R3, R3, 0x1f, RZ ;  /* 0x0000001f03037819 */ /* 0x000fc800000006ff */
[----:B------:R-:W1:Y:S02]  /*11860*/  SYNCS.PHASECHK.TRANS64.TRYWAIT P1, [UR17+0x5838], R3 ;  /* 0x00583803ff0075a7 */ /* 0x000e640008021111 */
[----:B-1----:R-:W-:Y:S05]  /*11870*/  @!P1 BRA `(.L_x_351) ;  /* 0x0000002000789947 */ /* 0x002fea0003800000 */
.L_x_461:
[----:B------:R2:W-:Y:S01]  /*11880*/  @!P0 SYNCS.ARRIVE.TRANS64 RZ, [UR17+0x5820], R2 ;  /* 0x00582002ffff89a7 */ /* 0x0005e20008000011 */
[----:B------:R-:W-:Y:S05]  /*11890*/  BRA.U !UP1, `(.L_x_352) ;  /* 0x0000000109047547 */ /* 0x000fea000b800000 */
[----:B------:R-:W-:Y:S05]  /*118a0*/  BPT.TRAP 0x1 ;  /* 0x000000040000795c */ /* 0x000fea0000300000 */
.L_x_352:
[----:B------:R-:W-:Y:S04]  /*118b0*/  BSSY.RECONVERGENT B0, `(.L_x_353) ;  /* 0x0000003000007945 */ /* 0x000fe80003800200 */
[----:B------:R-:W-:Y:S05]  /*118c0*/  @P2 BRA `(.L_x_354) ;  /* 0x0000000000042947 */ /* 0x000fea0003800000 */
[----:B------:R-:W-:Y:S05]  /*118d0*/  BPT.TRAP 0x1 ;  /* 0x000000040000795c */ /* 0x000fea0000300000 */
.L_x_354:
[----:B------:R-:W-:Y:S05]  /*118e0*/  BSYNC.RECONVERGENT B0 ;  /* 0x0000000000007941 */ /* 0x000fea0003800200 */
.L_x_353:
        /* <DEDUP_REMOVED lines=19> */
.L_x_355:
[----:B------:R-:W-:Y:S01]  /*11a20*/  ULEA UR9, UR22, UR8, 0x3 ;  /* 0x0000000816097291 */ /* 0x000fe2000f8e18ff */
[----:B-1----:R-:W-:Y:S01]  /*11a30*/  IMAD.U32 R3, RZ, RZ, UR15 ;  /* 0x0000000fff037e24 */ /* 0x002fe2000f8e00ff */
[----:B--2---:R-:W-:-:S04]  /*11a40*/  @!P0 MOV R2, 0x800 ;  /* 0x0000080000028802 */ /* 0x004fc80000000f00 */
[----:B------:R-:W-:-:S04]  /*11a50*/  SHF.L.U32 R3, R3, 0x1f, RZ ;  /* 0x0000001f03037819 */ /* 0x000fc800000006ff */
[----:B------:R-:W1:Y:S02]  /*11a60*/  SYNCS.PHASECHK.TRANS64.TRYWAIT P1, [UR9+0x5838], R3 ;  /* 0x00583803ff0075a7 */ /* 0x000e640008021109 */
[----:B-1----:R-:W-:Y:S05]  /*11a70*/  @!P1 BRA `(.L_x_356) ;  /* 0x0000002000109947 */ /* 0x002fea0003800000 */
.L_x_463:
[----:B------:R2:W-:Y:S01]  /*11a80*/  @!P0 SYNCS.ARRIVE.TRANS64 RZ, [UR9+0x5820], R2 ;  /* 0x00582002ffff89a7 */ /* 0x0005e20008000009 */
[----:B------:R-:W-:Y:S05]  /*11a90*/  BRA.U !UP1, `(.L_x_357) ;  /* 0x0000000109047547 */ /* 0x000fea000b800000 */
[----:B------:R-:W-:Y:S05]  /*11aa0*/  BPT.TRAP 0x1 ;  /* 0x000000040000795c */ /* 0x000fea0000300000 */
.L_x_357:
[----:B------:R-:W-:Y:S04]  /*11ab0*/  BSSY.RECONVERGENT B0, `(.L_x_358) ;  /* 0x0000003000007945 */ /* 0x000fe80003800200 */
[----:B------:R-:W-:Y:S05]  /*11ac0*/  @P2 BRA `(.L_x_359) ;  /* 0x0000000000042947 */ /* 0x000fea0003800000 */
[----:B------:R-:W-:Y:S05]  /*11ad0*/  BPT.TRAP 0x1 ;  /* 0x000000040000795c */ /* 0x000fea0000300000 */
.L_x_359:
[----:B------:R-:W-:Y:S05]  /*11ae0*/  BSYNC.RECONVERGENT B0 ;  /* 0x0000000000007941 */ /* 0x000fea0003800200 */
.L_x_358:
[----:B------:R-:W-:Y:S02]  /*11af0*/  ULEA UR8, UR22, UR8, 0xb ;  /* 0x0000000816087291 */ /* 0x000fe4000f8e58ff */
[----:B------:R-:W-:Y:S02]  /*11b00*/  UIADD3 UR6, UP2, UPT, UR4, 0x280, URZ ;  /* 0x0000028004067890 */ /* 0x000fe4000ff5e0ff */
[----:B------:R-:W-:Y:S02]  /*11b10*/  USHF.L.U32 UR11, UR10, 0x6, URZ ;  /* 0x000000060a0b7899 */ /* 0x000fe400080006ff */
[----:B------:R-:W-:Y:S02]  /*11b20*/  UIADD3 UR9, UPT, UPT, UR9, 0x5820, URZ ;  /* 0x0000582009097890 */ /* 0x000fe4000fffe0ff */
[----:B------:R-:W-:Y:S02]  /*11b30*/  UIADD3 UR8, UPT, UPT, UR8, 0x2000, URZ ;  /* 0x0000200008087890 */ /* 0x000fe4000fffe0ff */
[----:B------:R-:W-:Y:S01]  /*11b40*/  UIADD3.X UR7, UPT, UPT, URZ, UR5, URZ, UP2, !UPT ;  /* 0x00000005ff077290 */ /* 0x000fe200097fe4ff */
[----:B------:R-:W-:Y:S01]  /*11b50*/  UMOV UR12, UR13 ;  /* 0x0000000d000c7c82 */ /* 0x000fe20008000000 */
[----:B------:R-:W-:Y:S01]  /*11b60*/  UMOV UR16, 0x0 ;  /* 0x0000000000107882 */ /* 0x000fe20000000000 */
[----:B------:R-:W-:Y:S01]  /*11b70*/  UMOV UR17, 0x10000000 ;  /* 0x1000000000117882 */ /* 0x000fe20000000000 */
[----:B------:R-:W-:Y:S01]  /*11b80*/  UMOV UR13, UR14 ;  /* 0x0000000e000d7c82 */ /* 0x000fe20008000000 */
[----:B------:R-:W-:Y:S01]  /*11b90*/  UMOV UR10, URZ ;  /* 0x000000ff000a7c82 */ /* 0x000fe20008000000 */
[----:B------:R-:W-:-:S03]  /*11ba0*/  UIADD3 UR22, UPT, UPT, UR22, 0x1, URZ ;  /* 0x0000000116167890 */ /* 0x000fc6000fffe0ff */
[----:B------:R3:W-:Y:S01]  /*11bb0*/  UTMALDG.4D [UR8], [UR6], desc[UR16] ;  /* 0x00001008060075b4 */ /* 0x0007e20008019000 */
[----:B------:R-:W-:-:S04]  /*11bc0*/  UISETP.NE.AND UP2, UPT, UR22, 0x3, UPT ;  /* 0x000000031600788c */ /* 0x000fc8000bf45270 */
[----:B------:R-:W-:Y:S02]  /*11bd0*/  USEL UR14, URZ, 0x1, UP2 ;  /* 0x00000001ff0e7887 */ /* 0x000fe40009000000 */
[----:B------:R-:W-:Y:S02]  /*11be0*/  USEL UR22, UR22, URZ, UP2 ;  /* 0x000000ff16167287 */ /* 0x000fe40009000000 */
[----:B---3--:R-:W-:-:S12]  /*11bf0*/  ULOP3.LUT UR15, UR15, UR14, URZ, 0x3c, !UPT ;  /* 0x0000000e0f0f7292 */ /* 0x008fd8000f8e3cff */
.L_x_263:
[----:B------:R-:W3:Y:S01]  /*11c00*/  LDCU UR7, c[0x0][0x370] ;  /* 0x00006e00ff0777ac */ /* 0x000ee20008000800 */
[----:B------:R-:W4:Y:S01]  /*11c10*/  LDCU UR6, c[0x0][0x900] ;  /* 0x00012000ff0677ac */ /* 0x000f220008000800 */
[----:B---3--:R-:W-:-:S04]  /*11c20*/  UIADD3 UR36, UPT, UPT, UR7, UR36, URZ ;  /* 0x0000002407247290 */ /* 0x008fc8000fffe0ff */
[----:B----4-:R-:W-:-:S09]  /*11c30*/  UISETP.GE.AND UP2, UPT, UR36, UR6, UPT ;  /* 0x000000062400728c */ /* 0x010fd2000bf46270 */
[----:B------:R-:W-:Y:S05]  /*11c40*/  BRA.U !UP2, `(.L_x_360) ;  /* 0xffffffd50a747547 */ /* 0x000fea000b83ffff */
[----:B-1----:R-:W-:Y:S05]  /*11c50*/  EXIT ;  /* 0x000000000000794d */ /* 0x002fea0003800000 */
.L_x_482:
[----:B------:R-:W-:-:S08]  /*11c60*/  NOP ;  /* 0x0000000000007918 */ /* 0x000fd00000000000 */
[----:B------:R-:W1:-:S00]  /*11c70*/  USETMAXREG.DEALLOC.CTAPOOL 0x20 ;  /* 0x00000020000079c8 */ /* 0x000e4000080e0500 */
[----:B-1----:R-:W1:Y:S02]  /*11c80*/  LDC R0, c[0x0][0x900] ;  /* 0x00024000ff007b82 */ /* 0x002e640000000800 */
[----:B-1----:R-:W-:-:S13]  /*11c90*/  ISETP.LE.AND P0, PT, R0, UR36, PT ;  /* 0x0000002400007c0c */ /* 0x002fda000bf03270 */
[----:B------:R-:W-:Y:S05]  /*11ca0*/  @P0 EXIT ;  /* 0x000000000000094d */ /* 0x000fea0003800000 */
[----:B------:R-:W-:Y:S01]  /*11cb0*/  HFMA2 R4, -RZ, RZ, 0, 0 ;  /* 0x00000000ff047431 */ /* 0x000fe200000001ff */
[----:B------:R-:W-:Y:S01]  /*11cc0*/  PRMT R0, RZ, 0x7610, R0 ;  /* 0x00007610ff007816 */ /* 0x000fe20000000000 */
[----:B------:R-:W1:Y:S01]  /*11cd0*/  LDCU.64 UR26, c[0x0][0x348] ;  /* 0x00006900ff1a77ac */ /* 0x000e620008000a00 */
[----:B------:R-:W2:Y:S01]  /*11ce0*/  LDCU UR24, c[0x0][0x370] ;  /* 0x00006e00ff1877ac */ /* 0x000ea20008000800 */
[----:B------:R-:W3:Y:S01]  /*11cf0*/  LDCU UR16, c[0x0][0x900] ;  /* 0x00012000ff1077ac */ /* 0x000ee20008000800 */
[----:B------:R-:W4:Y:S01]  /*11d00*/  LDCU UR22, c[0x0][0x904] ;  /* 0x00012080ff1677ac */ /* 0x000f220008000800 */
[----:B------:R-:W5:Y:S01]  /*11d10*/  LDCU UR21, c[0x0][0x380] ;  /* 0x00007000ff1577ac */ /* 0x000f620008000800 */
[----:B------:R-:W1:Y:S01]  /*11d20*/  LDCU UR19, c[0x0][0x38c] ;  /* 0x00007180ff1377ac */ /* 0x000e620008000800 */
[----:B------:R-:W1:Y:S01]  /*11d30*/  LDCU UR23, c[0x0][0x91c] ;  /* 0x00012380ff1777ac */ /* 0x000e620008000800 */
[----:B------:R-:W1:Y:S01]  /*11d40*/  LDCU UR20, c[0x0][0x918] ;  /* 0x00012300ff1477ac */ /* 0x000e620008000800 */
[----:B------:R-:W1:Y:S01]  /*11d50*/  LDCU.64 UR14, c[0x0][0x908] ;  /* 0x00012100ff0e77ac */ /* 0x000e620008000a00 */
[----:B------:R-:W1:Y:S01]  /*11d60*/  LDCU.64 UR6, c[0x0][0x920] ;  /* 0x00012400ff0677ac */ /* 0x000e620008000a00 */
[----:B------:R-:W1:Y:S02]  /*11d70*/  LDCU.64 UR4, c[0x0][0x910] ;  /* 0x00012200ff0477ac */ /* 0x000e640008000a00 */
.L_x_368:
[----:B-1----:R-:W-:Y:S02]  /*11d80*/  UIMAD.WIDE.U32 UR8, UR36, UR14, URZ ;  /* 0x0000000e240872a5 */ /* 0x002fe4000f8e00ff */
[----:B----4-:R-:W-:Y:S02]  /*11d90*/  UISETP.NE.AND UP0, UPT, UR22, 0x1, UPT ;  /* 0x000000011600788c */ /* 0x010fe4000bf05270 */
[----:B------:R-:W-:-:S04]  /*11da0*/  USHF.R.U32.HI UR8, URZ, UR15, UR9 ;  /* 0x0000000fff087299 */ /* 0x000fc80008011609 */
[----:B------:R-:W-:Y:S02]  /*11db0*/  USEL UR8, UR36, UR8, !UP0 ;  /* 0x0000000824087287 */ /* 0x000fe4000c000000 */
[----:B------:R-:W-:Y:S02]  /*11dc0*/  UISETP.NE.AND UP0, UPT, UR23, 0x1, UPT ;  /* 0x000000011700788c */ /* 0x000fe4000bf05270 */
[----:B------:R-:W-:Y:S02]  /*11dd0*/  UIMAD.WIDE.U32 UR10, UR8, UR6, URZ ;  /* 0x00000006080a72a5 */ /* 0x000fe4000f8e00ff */
[----:B------:R-:W-:Y:S02]  /*11de0*/  UIADD3 UR10, UPT, UPT, -UR8, URZ, URZ ;  /* 0x000000ff080a7290 */ /* 0x000fe4000fffe1ff */
[----:B------:R-:W-:Y:S02]  /*11df0*/  USHF.R.U32.HI UR11, URZ, UR7, UR11 ;  /* 0x00000007ff0b7299 */ /* 0x000fe4000801160b */
[----:B------:R-:W-:-:S02]  /*11e00*/  UIMAD UR10, UR22, UR10, UR36 ;  /* 0x0000000a160a72a4 */ /* 0x000fc4000f8e0224 */
[----:B------:R-:W-:Y:S02]  /*11e10*/  USEL UR11, UR8, UR11, !UP0 ;  /* 0x0000000b080b7287 */ /* 0x000fe4000c000000 */
[----:B------:R-:W-:Y:S02]  /*11e20*/  USHF.L.U32 UR10, UR10, 0x8, URZ ;  /* 0x000000080a0a7899 */ /* 0x000fe400080006ff */
[----:B------:R-:W-:Y:S02]  /*11e30*/  UIADD3 UR13, UPT, UPT, -UR11, URZ, URZ ;  /* 0x000000ff0b0d7290 */ /* 0x000fe4000fffe1ff */
[----:B-----5:R-:W-:Y:S02]  /*11e40*/  UISETP.GE.AND UP0, UPT, UR10, UR21, UPT ;  /* 0x000000150a00728c */ /* 0x020fe4000bf06270 */
[----:B------:R-:W-:-:S07]  /*11e50*/  UIMAD UR13, UR23, UR13, UR8 ;  /* 0x0000000d170d72a4 */ /* 0x000fce000f8e0208 */
[----:B------:R-:W-:Y:S05]  /*11e60*/  BRA.U UP0, `(.L_x_361) ;  /* 0x0000000500287547 */ /* 0x000fea000b800000 */
[----:B------:R-:W-:Y:S01]  /*11e70*/  IMAD.U32 R3, RZ, RZ, UR19 ;  /* 0x00000013ff037e24 */ /* 0x000fe2000f8e00ff */
[----:B------:R-:W-:Y:S02]  /*11e80*/  UIMAD.WIDE.U32 UR8, UR11, UR5, URZ ;  /* 0x000000050b0872a5 */ /* 0x000fe4000f8e00ff */
[----:B------:R-:W-:Y:S02]  /*11e90*/  UISETP.NE.AND UP0, UPT, UR4, 0x1, UPT ;  /* 0x000000010400788c */ /* 0x000fe4000bf05270 */
[----:B------:R-:W-:Y:S01]  /*11ea0*/  IABS R3, R3 ;  /* 0x0000000300037213 */ /* 0x000fe20000000000 */
[----:B------:R-:W-:-:S03]  /*11eb0*/  USHF.R.U32.HI UR8, URZ, UR20, UR9 ;  /* 0x00000014ff087299 */ /* 0x000fc60008011609 */
[----:B------:R-:W1:Y:S01]  /*11ec0*/  I2F.RP R0, R3 ;  /* 0x0000000300007306 */ /* 0x000e620000209400 */
[----:B------:R-:W-:Y:S02]  /*11ed0*/  USEL UR8, UR11, UR8, !UP0 ;  /* 0x000000080b087287 */ /* 0x000fe4000c000000 */
[----:B------:R-:W-:Y:S02]  /*11ee0*/  UISETP.NE.AND UP0, UPT, UR19, URZ, UPT ;  /* 0x000000ff1300728c */ /* 0x000fe4000bf05270 */
[----:B------:R-:W-:-:S04]  /*11ef0*/  UIADD3 UR8, UPT, UPT, -UR8, URZ, URZ ;  /* 0x000000ff08087290 */ /* 0x000fc8000fffe1ff */
[----:B------:R-:W-:-:S04]  /*11f00*/  UIMAD UR11, UR4, UR8, UR11 ;  /* 0x00000008040b72a4 */ /* 0x000fc8000f8e020b */
[----:B------:R-:W-:Y:S01]  /*11f10*/  ULOP3.LUT UR8, UR11, UR19, URZ, 0x3c, !UPT ;  /* 0x000000130b087292 */ /* 0x000fe2000f8e3cff */
[----:B-1----:R-:W1:Y:S03]  /*11f20*/  MUFU.RCP R6, R0 ;  /* 0x0000000000067308 */ /* 0x002e660000001000 */
[----:B------:R-:W-:Y:S01]  /*11f30*/  UISETP.GE.AND UP1, UPT, UR8, URZ, UPT ;  /* 0x000000ff0800728c */ /* 0x000fe2000bf26270 */
[----:B-1----:R-:W-:Y:S02]  /*11f40*/  IADD3 R6, PT, PT, R6, 0xffffffe, RZ ;  /* 0x0ffffffe06067810 */ /* 0x002fe40007ffe0ff */
[----:B------:R-:W-:Y:S02]  /*11f50*/  MOV R0, UR11 ;  /* 0x0000000b00007c02 */ /* 0x000fe40008000f00 */
[----:B------:R-:W1:Y:S02]  /*11f60*/  F2I.FTZ.U32.TRUNC.NTZ R7, R6 ;  /* 0x0000000600077305 */ /* 0x000e64000021f000 */
[----:B------:R-:W-:Y:S01]  /*11f70*/  IABS R0, R0 ;  /* 0x0000000000007213 */ /* 0x000fe20000000000 */
[----:B-1----:R-:W-:-:S02]  /*11f80*/  IMAD.MOV R2, RZ, RZ, -R7 ;  /* 0x000000ffff027224 */ /* 0x002fc400078e0a07 */
[----:B------:R-:W-:Y:S02]  /*11f90*/  IMAD.MOV.U32 R6, RZ, RZ, RZ ;  /* 0x000000ffff067224 */ /* 0x000fe400078e00ff */
[----:B------:R-:W-:-:S04]  /*11fa0*/  IMAD R2, R2, R3, RZ ;  /* 0x0000000302027224 */ /* 0x000fc800078e02ff */
[----:B------:R-:W-:-:S06]  /*11fb0*/  IMAD.HI.U32 R2, R7, R2, R6 ;  /* 0x0000000207027227 */ /* 0x000fcc00078e0006 */
[----:B------:R-:W-:-:S05]  /*11fc0*/  IMAD.HI.U32 R5, R2, R0, RZ ;  /* 0x0000000002057227 */ /* 0x000fca00078e00ff */
[----:B------:R-:W-:-:S05]  /*11fd0*/  IADD3 R2, PT, PT, -R5, RZ, RZ ;  /* 0x000000ff05027210 */ /* 0x000fca0007ffe1ff */
[----:B------:R-:W-:-:S05]  /*11fe0*/  IMAD R0, R3, R2, R0 ;  /* 0x0000000203007224 */ /* 0x000fca00078e0200 */
[----:B------:R-:W-:-:S13]  /*11ff0*/  ISETP.GT.U32.AND P0, PT, R3, R0, PT ;  /* 0x000000000300720c */ /* 0x000fda0003f04070 */
[----:B------:R-:W-:Y:S01]  /*12000*/  @!P0 IMAD.IADD R0, R0, 0x1, -R3 ;  /* 0x0000000100008824 */ /* 0x000fe200078e0a03 */
[----:B------:R-:W-:Y:S02]  /*12010*/  @!P0 IADD3 R5, PT, PT, R5, 0x1, RZ ;  /* 0x0000000105058810 */ /* 0x000fe40007ffe0ff */
[----:B------:R-:W-:Y:S02]  /*12020*/  ELECT P0, URZ, PT ;  /* 0x0000000000ff782f */ /* 0x000fe40003800000 */
[----:B------:R-:W-:-:S13]  /*12030*/  ISETP.GE.U32.AND P1, PT, R0, R3, PT ;  /* 0x000000030000720c */ /* 0x000fda0003f26070 */
[----:B------:R-:W-:-:S05]  /*12040*/  @P1 VIADD R5, R5, 0x1 ;  /* 0x0000000105051836 */ /* 0x000fca0000000000 */
[----:B------:R-:W-:-:S13]  /*12050*/  R2UR UR12, R5 ;  /* 0x00000000050c72ca */ /* 0x000fda00000e0000 */
[----:B------:R-:W-:Y:S02]  /*12060*/  @!UP1 UIADD3 UR12, UPT, UPT, -UR12, URZ, URZ ;  /* 0x000000ff0c0c9290 */ /* 0x000fe4000fffe1ff */
[----:B------:R-:W-:-:S04]  /*12070*/  @!UP0 ULOP3.LUT UR12, URZ, UR19, URZ, 0x33, !UPT ;  /* 0x00000013ff0c8292 */ /* 0x000fc8000f8e33ff */
[----:B------:R-:W-:-:S04]  /*12080*/  UIADD3 UR8, UPT, UPT, -UR12, URZ, URZ ;  /* 0x000000ff0c087290 */ /* 0x000fc8000fffe1ff */
[----:B------:R-:W-:Y:S01]  /*12090*/  UIMAD UR11, UR19, UR8, UR11 ;  /* 0x00000008130b72a4 */ /* 0x000fe2000f8e020b */
[----:B------:R-:W-:Y:S11]  /*120a0*/  BRA.U UP6, `(.L_x_362) ;  /* 0x0000000106047547 */ /* 0x000ff6000b800000 */
[----:B--23--:R-:W-:Y:S05]  /*120b0*/  BPT.TRAP 0x1 ;  /* 0x000000040000795c */ /* 0x00cfea0000300000 */
.L_x_362:
[----:B------:R-:W1:Y:S01]  /*120c0*/  S2UR UR18, SR_CgaCtaId ;  /* 0x00000000001279c3 */ /* 0x000e620000008800 */
[----:B------:R-:W-:Y:S01]  /*120d0*/  UMOV UR17, 0x400 ;  /* 0x0000040000117882 */ /* 0x000fe20000000000 */
[----:B------:R-:W-:Y:S01]  /*120e0*/  SHF.L.U32 R3, R4, 0x1f, RZ ;  /* 0x0000001f04037819 */ /* 0x000fe200000006ff */
[----:B-1----:R-:W-:-:S09]  /*120f0*/  ULEA UR17, UR18, UR17, 0x18 ;  /* 0x0000001112117291 */ /* 0x002fd2000f8ec0ff */
[----:B------:R-:W1:Y:S02]  /*12100*/  SYNCS.PHASECHK.TRANS64.TRYWAIT P0, [UR17+0x58b0], R3 ;  /* 0x0058b003ff0075a7 */ /* 0x000e640008001111 */
[----:B-1----:R-:W-:Y:S05]  /*12110*/  @!P0 BRA `(.L_x_363) ;  /* 0x0000001800808947 */ /* 0x002fea0003800000 */
.L_x_465:
[----:B------:R-:W-:Y:S02]  /*12120*/  UIADD3 UR28, UP0, UPT, UR26, 0x400, URZ ;  /* 0x000004001a1c7890 */ /* 0x000fe4000ff1e0ff */
[----:B------:R-:W-:Y:S02]  /*12130*/  UIADD3 UR8, UPT, UPT, UR17, 0x3800, URZ ;  /* 0x0000380011087890 */ /* 0x000fe4000fffe0ff */
[----:B------:R-:W-:Y:S01]  /*12140*/  UIADD3.X UR29, UPT, UPT, URZ, UR27, URZ, UP0, !UPT ;  /* 0x0000001bff1d7290 */ /* 0x000fe200087fe4ff */
[----:B------:R-:W-:-:S08]  /*12150*/  UMOV UR9, URZ ;  /* 0x000000ff00097c82 */ /* 0x000fd00008000000 */
[----:B------:R4:W-:Y:S01]  /*12160*/  UTMASTG.5D [UR8], [UR28] ;  /* 0x000000081c0073b5 */ /* 0x0009e20008020000 */
[----:B------:R0:W-:Y:S01]  /*12170*/  UTMACMDFLUSH ;  /* 0x00000000000079b7 */ /* 0x0001e20000000000 */
[----:B----4-:R-:W-:Y:S05]  /*12180*/  BRA.U UP6, `(.L_x_364) ;  /* 0x0000000106047547 */ /* 0x010fea000b800000 */
[----:B--23--:R-:W-:Y:S05]  /*12190*/  BPT.TRAP 0x1 ;  /* 0x000000040000795c */ /* 0x00cfea0000300000 */
.L_x_364:
[----:B------:R-:W4:Y:S02]  /*121a0*/  SYNCS.PHASECHK.TRANS64.TRYWAIT P0, [UR17+0x58b8], R3 ;  /* 0x0058b803ff0075a7 */ /* 0x000f240008001111 */
[----:B----4-:R-:W-:Y:S05]  /*121b0*/  @!P0 BRA `(.L_x_365) ;  /* 0x0000001800708947 */ /* 0x010fea0003800000 */
.L_x_467:
[----:B------:R-:W-:Y:S02]  /*121c0*/  UIADD3 UR28, UP0, UPT, UR26, 0x400, URZ ;  /* 0x000004001a1c7890 */ /* 0x000fe4000ff1e0ff */
[----:B------:R-:W-:Y:S02]  /*121d0*/  UIADD3 UR10, UPT, UPT, UR10, 0x80, URZ ;  /* 0x000000800a0a7890 */ /* 0x000fe4000fffe0ff */
[----:B------:R-:W-:Y:S02]  /*121e0*/  UIADD3 UR8, UPT, UPT, UR17, 0x4800, URZ ;  /* 0x0000480011087890 */ /* 0x000fe4000fffe0ff */
[----:B------:R-:W-:Y:S01]  /*121f0*/  UIADD3.X UR29, UPT, UPT, URZ, UR27, URZ, UP0, !UPT ;  /* 0x0000001bff1d7290 */ /* 0x000fe200087fe4ff */
[----:B------:R-:W-:-:S08]  /*12200*/  UMOV UR9, URZ ;  /* 0x000000ff00097c82 */ /* 0x000fd00008000000 */
[----:B------:R4:W-:Y:S01]  /*12210*/  UTMASTG.5D [UR8], [UR28] ;  /* 0x000000081c0073b5 */ /* 0x0009e20008020000 */
[----:B------:R0:W-:Y:S01]  /*12220*/  UTMACMDFLUSH ;  /* 0x00000000000079b7 */ /* 0x0001e20000000000 */
[----:B------:R-:W-:-:S04]  /*12230*/  DEPBAR.LE SB0, 0x1 ;  /* 0x000080400000791a */ /* 0x000fc80000000000 */
[----:B----4-:R-:W-:Y:S05]  /*12240*/  BRA.U UP6, `(.L_x_366) ;  /* 0x0000000106047547 */ /* 0x010fea000b800000 */
[----:B--23--:R-:W-:Y:S05]  /*12250*/  BPT.TRAP 0x1 ;  /* 0x000000040000795c */ /* 0x00cfea0000300000 */
.L_x_366:
[----:B------:R-:W-:-:S04]  /*12260*/  UIADD3 UR8, UPT, UPT, UR17, 0x58c0, URZ ;  /* 0x000058c011087890 */ /* 0x000fc8000fffe0ff */
[----:B------:R-:W-:-:S09]  /*12270*/  UPRMT UR8, UR18, 0x654, UR8 ;  /* 0x0000065412087896 */ /* 0x000fd20008000008 */
[----:B------:R-:W-:Y:S01]  /*12280*/  SYNCS.ARRIVE.TRANS64.RED.A1T0 RZ, [UR8], RZ ;  /* 0x000000ffffff79a7 */ /* 0x000fe20008100408 */
[----:B------:R-:W-:-:S04]  /*12290*/  DEPBAR.LE SB0, 0x0 ;  /* 0x000080000000791a */ /* 0x000fc80000000000 */
[----:B------:R-:W-:Y:S05]  /*122a0*/  BRA.U UP6, `(.L_x_367) ;  /* 0x0000000106047547 */ /* 0x000fea000b800000 */
[----:B--23--:R-:W-:Y:S05]  /*122b0*/  BPT.TRAP 0x1 ;  /* 0x000000040000795c */ /* 0x00cfea0000300000 */
.L_x_367:
[----:B------:R-:W-:Y:S01]  /*122c0*/  UIADD3 UR17, UPT, UPT, UR17, 0x58c8, URZ ;  /* 0x000058c811117890 */ /* 0x000fe2000fffe0ff */
[----:B-1----:R-:W-:Y:S01]  /*122d0*/  HFMA2 R0, -RZ, RZ, 0, 5.9604644775390625e-08 ;  /* 0x00000001ff007431 */ /* 0x002fe200000001ff */
[----:B------:R-:W-:Y:S02]  /*122e0*/  LOP3.LUT R4, R4, 0x1, RZ, 0x3c, !PT ;  /* 0x0000000104047812 */ /* 0x000fe400078e3cff */
[----:B------:R-:W-:-:S09]  /*122f0*/  UPRMT UR17, UR18, 0x654, UR17 ;  /* 0x0000065412117896 */ /* 0x000fd20008000011 */
[----:B------:R-:W-:Y:S03]  /*12300*/  SYNCS.ARRIVE.TRANS64.RED.A1T0 RZ, [UR17], RZ ;  /* 0x000000ffffff79a7 */ /* 0x000fe60008100411 */
.L_x_361:
[----:B--2---:R-:W-:-:S04]  /*12310*/  UIADD3 UR36, UPT, UPT, UR24, UR36, URZ ;  /* 0x0000002418247290 */ /* 0x004fc8000fffe0ff */
[----:B---3--:R-:W-:-:S09]  /*12320*/  UISETP.GE.AND UP0, UPT, UR36, UR16, UPT ;  /* 0x000000102400728c */ /* 0x008fd2000bf06270 */
[----:B------:R-:W-:Y:S05]  /*12330*/  BRA.U !UP0, `(.L_x_368) ;  /* 0xfffffff908907547 */ /* 0x000fea000b83ffff */
[----:B------:R-:W-:-:S13]  /*12340*/  LOP3.LUT P0, RZ, R0, 0xff, RZ, 0xc0, !PT ;  /* 0x000000ff00ff7812 */ /* 0x000fda000780c0ff */
[----:B------:R-:W-:Y:S05]  /*12350*/  @!P0 EXIT ;  /* 0x000000000000894d */ /* 0x000fea0003800000 */
[----:B------:R-:W1:Y:S01]  /*12360*/  S2UR UR4, SR_CgaCtaId ;  /* 0x00000000000479c3 */ /* 0x000e620000008800 */
[----:B------:R-:W-:Y:S01]  /*12370*/  UMOV UR5, 0x400 ;  /* 0x0000040000057882 */ /* 0x000fe20000000000 */
[----:B------:R-:W-:Y:S01]  /*12380*/  UMOV UR6, 0x40 ;  /* 0x0000004000067882 */ /* 0x000fe20000000000 */
[----:B------:R-:W-:Y:S02]  /*12390*/  IMAD.MOV.U32 R2, RZ, RZ, 0xffff ;  /* 0x0000ffffff027424 */ /* 0x000fe400078e00ff */
[----:B------:R-:W-:Y:S01]  /*123a0*/  IMAD.MOV.U32 R0, RZ, RZ, 0x1 ;  /* 0x00000001ff007424 */ /* 0x000fe200078e00ff */
[----:B-1----:R-:W-:Y:S02]  /*123b0*/  ULEA UR5, UR4, UR5, 0x18 ;  /* 0x0000000504057291 */ /* 0x002fe4000f8ec0ff */
[----:B------:R-:W-:-:S07]  /*123c0*/  ULEA UR6, UR4, UR6, 0x18 ;  /* 0x0000000604067291 */ /* 0x000fce000f8ec0ff */
[----:B------:R-:W1:Y:S01]  /*123d0*/  LDS R3, [UR5+0x58e0] ;  /* 0x0058e005ff037984 */ /* 0x000e620008000800 */
[----:B------:R-:W-:-:S03]  /*123e0*/  NOP ;  /* 0x0000000000007918 */ /* 0x000fc60000000000 */
[----:B------:R-:W2:Y:S01]  /*123f0*/  LDS R5, [UR6+0x14] ;  /* 0x00001406ff057984 */ /* 0x000ea20008000800 */
[----:B-1----:R-:W-:-:S04]  /*12400*/  LOP3.LUT R3, R3, 0xffff, RZ, 0xc0, !PT ;  /* 0x0000ffff03037812 */ /* 0x002fc800078ec0ff */
[----:B------:R-:W-:-:S04]  /*12410*/  SHF.R.U32.HI R3, RZ, 0x5, R3 ;  /* 0x00000005ff037819 */ /* 0x000fc80000011603 */
[-C--:B------:R-:W-:Y:S02]  /*12420*/  SHF.L.U32 R2, R2, R3.reuse, RZ ;  /* 0x0000000302027219 */ /* 0x080fe400000006ff */
[----:B------:R-:W-:Y:S02]  /*12430*/  SHF.L.U32 R0, R0, R3, RZ ;  /* 0x0000000300007219 */ /* 0x000fe400000006ff */
[----:B--2---:R-:W-:-:S04]  /*12440*/  LOP3.LUT R5, R5, R2, RZ, 0xc0, !PT ;  /* 0x0000000205057212 */ /* 0x004fc800078ec0ff */
[----:B------:R-:W-:-:S13]  /*12450*/  ISETP.NE.AND P0, PT, R5, R2, PT ;  /* 0x000000020500720c */ /* 0x000fda0003f05270 */
[----:B------:R-:W-:Y:S05]  /*12460*/  @P0 BRA `(.L_x_369) ;  /* 0x00000000005c0947 */ /* 0x000fea0003800000 */
[----:B------:R-:W1:Y:S02]  /*12470*/  LDS R3, [UR6+0x18] ;  /* 0x00001806ff037984 */ /* 0x000e640008000800 */
[----:B-1----:R-:W-:-:S04]  /*12480*/  LOP3.LUT R3, R3, R0, RZ, 0xc0, !PT ;  /* 0x0000000003037212 */ /* 0x002fc800078ec0ff */
[----:B------:R-:W-:-:S13]  /*12490*/  ISETP.NE.AND P0, PT, R3, R0, PT ;  /* 0x000000000300720c */ /* 0x000fda0003f05270 */
[----:B------:R-:W-:Y:S05]  /*124a0*/  @P0 BRA `(.L_x_370) ;  /* 0x0000000000400947 */ /* 0x000fea0003800000 */
[----:B------:R-:W-:Y:S01]  /*124b0*/  R2UR UR8, R2 ;  /* 0x00000000020872ca */ /* 0x000fe200000e0000 */
[----:B------:R-:W1:Y:S01]  /*124c0*/  S2R R3, SR_LANEID ;  /* 0x0000000000037919 */ /* 0x000e620000000000 */
[----:B------:R-:W-:Y:S01]  /*124d0*/  LOP3.LUT R4, RZ, R0, RZ, 0x33, !PT ;  /* 0x00000000ff047212 */ /* 0x000fe200078e33ff */
[----:B------:R-:W-:Y:S02]  /*124e0*/  VOTEU.ANY UR7, UPT, PT ;  /* 0x0000000000077886 */ /* 0x000fe400038e0100 */
[----:B------:R-:W-:Y:S01]  /*124f0*/  UFLO.U32 UR7, UR7 ;  /* 0x00000007000772bd */ /* 0x000fe200080e0000 */
[----:B------:R-:W2:Y:S07]  /*12500*/  REDUX UR4, R4 ;  /* 0x00000000040473c4 */ /* 0x000eae0000000000 */
[----:B------:R-:W-:-:S06]  /*12510*/  ULOP3.LUT UR8, URZ, UR8, URZ, 0x33, !UPT ;  /* 0x00000008ff087292 */ /* 0x000fcc000f8e33ff */
[----:B------:R-:W-:-:S04]  /*12520*/  IMAD.U32 R2, RZ, RZ, UR8 ;  /* 0x00000008ff027e24 */ /* 0x000fc8000f8e00ff */
[----:B------:R-:W3:Y:S02]  /*12530*/  REDUX UR5, R2 ;  /* 0x00000000020573c4 */ /* 0x000ee40000000000 */
[----:B------:R4:W-:Y:S01]  /*12540*/  UTCATOMSWS.AND URZ, UR8 ;  /* 0x0000000800ff79e3 */ /* 0x0009e20008000000 */
[----:B--2---:R-:W-:Y:S01]  /*12550*/  IMAD.U32 R0, RZ, RZ, UR4 ;  /* 0x00000004ff007e24 */ /* 0x004fe2000f8e00ff */
[----:B-1----:R-:W-:Y:S01]  /*12560*/  ISETP.EQ.U32.AND P0, PT, R3, UR7, PT ;  /* 0x0000000703007c0c */ /* 0x002fe2000bf02070 */
[----:B---3--:R-:W-:-:S12]  /*12570*/  IMAD.U32 R3, RZ, RZ, UR5 ;  /* 0x00000005ff037e24 */ /* 0x008fd8000f8e00ff */
[----:B------:R4:W-:Y:S04]  /*12580*/  @P0 ATOMS.AND RZ, [UR6+0x14], R3 ;  /* 0x00001403ffff098c */ /* 0x0009e8000a800006 */
[----:B------:R4:W-:Y:S01]  /*12590*/  @P0 ATOMS.AND RZ, [UR6+0x18], R0 ;  /* 0x00001800ffff098c */ /* 0x0009e2000a800006 */
[----:B------:R-:W-:Y:S05]  /*125a0*/  BRA `(.L_x_371) ;  /* 0x0000000000147947 */ /* 0x000fea0003800000 */
.L_x_370:
[----:B------:R-:W-:Y:S02]  /*125b0*/  MOV R2, 0x125d0 ;  /* 0x000125d000027802 */ /* 0x000fe40000000f00 */
[----:B------:R-:W-:Y:S05]  /*125c0*/  CALL.REL.NOINC `($__internal_0_$__cuda_sm10x_tcgen05_guardrail_trap_col_being_dealloced_not_returned_by_alloc) ;  /* 0x0000001400847944 */ /* 0x000fea0003c00000 */
[----:B------:R-:W-:Y:S05]  /*125d0*/  BRA `(.L_x_371) ;  /* 0x0000000000087947 */ /* 0x000fea0003800000 */
.L_x_369:
[----:B------:R-:W-:Y:S02]  /*125e0*/  MOV R2, 0x12600 ;  /* 0x0001260000027802 */ /* 0x000fe40000000f00 */
[----:B------:R-:W-:Y:S05]  /*125f0*/  CALL.REL.NOINC `($__internal_2_$__cuda_sm10x_tcgen05_guardrail_trap_unallocated_columns_being_dealloced) ;  /* 0x0000001400907944 */ /* 0x000fea0003c00000 */
.L_x_371:
[----:B------:R-:W-:Y:S01]  /*12600*/  NOP ;  /* 0x0000000000007918 */ /* 0x000fe20000000000 */
[----:B----4-:R-:W-:Y:S05]  /*12610*/  EXIT ;  /* 0x000000000000794d */ /* 0x010fea0003800000 */
.L_x_37:
[----:B-1----:R-:W-:-:S07]  /*12620*/  MOV R3, UR12 ;  /* 0x0000000c00037c02 */ /* 0x002fce0008000f00 */
.L_x_372:
[----:B-1----:R1:W2:Y:S02]  /*12630*/  SYNCS.PHASECHK.TRANS64.TRYWAIT P0, [R3+URZ+0x5800], R4 ;  /* 0x00580004030075a7 */ /* 0x0022a400080011ff */
[----:B--2---:R-:W-:Y:S05]  /*12640*/  @!P0 NANOSLEEP.SYNCS 0x989680 ;  /* 0x009896800000895d */ /* 0x004fea0003900000 */
[----:B------:R-:W2:Y:S02]  /*12650*/  @!P0 SYNCS.PHASECHK.TRANS64 P0, [R3+URZ+0x5800], R4 ;  /* 0x00580004030085a7 */ /* 0x000ea400080010ff */
[----:B--2---:R-:W-:Y:S05]  /*12660*/  @!P0 BRA `(.L_x_372) ;  /* 0xfffffffc00f08947 */ /* 0x004fea000383ffff */
[----:B------:R-:W-:Y:S05]  /*12670*/  BRA `(.L_x_373) ;  /* 0xfffffef400cc7947 */ /* 0x000fea000383ffff */
.L_x_39:
[----:B------:R-:W-:-:S07]  /*12680*/  MOV R0, UR5 ;  /* 0x0000000500007c02 */ /* 0x000fce0008000f00 */
.L_x_374:
[----:B-1----:R1:W2:Y:S02]  /*12690*/  SYNCS.PHASECHK.TRANS64.TRYWAIT P0, [R0+URZ+0x5820], R3 ;  /* 0x00582003000075a7 */ /* 0x0022a400080011ff */
[----:B--2---:R-:W-:Y:S05]  /*126a0*/  @!P0 NANOSLEEP.SYNCS 0x989680 ;  /* 0x009896800000895d */ /* 0x004fea0003900000 */
[----:B------:R-:W2:Y:S02]  /*126b0*/  @!P0 SYNCS.PHASECHK.TRANS64 P0, [R0+URZ+0x5820], R3 ;  /* 0x00582003000085a7 */ /* 0x000ea400080010ff */
[----:B--2---:R-:W-:Y:S05]  /*126c0*/  @!P0 BRA `(.L_x_374) ;  /* 0xfffffffc00f08947 */ /* 0x004fea000383ffff */
[----:B------:R-:W-:Y:S05]  /*126d0*/  BRA `(.L_x_375) ;  /* 0xfffffef400d47947 */ /* 0x000fea000383ffff */
.L_x_41:
[----:B------:R-:W-:-:S07]  /*126e0*/  MOV R2, UR12 ;  /* 0x0000000c00027c02 */ /* 0x000fce0008000f00 */
.L_x_376:
[----:B-1----:R1:W2:Y:S02]  /*126f0*/  SYNCS.PHASECHK.TRANS64.TRYWAIT P0, [R2+URZ+0x5858], R3 ;  /* 0x00585803020075a7 */ /* 0x0022a400080011ff */
[----:B--2---:R-:W-:Y:S05]  /*12700*/  @!P0 NANOSLEEP.SYNCS 0x989680 ;  /* 0x009896800000895d */ /* 0x004fea0003900000 */
[----:B------:R-:W2:Y:S02]  /*12710*/  @!P0 SYNCS.PHASECHK.TRANS64 P0, [R2+URZ+0x5858], R3 ;  /* 0x00585803020085a7 */ /* 0x000ea400080010ff */
[----:B--2---:R-:W-:Y:S05]  /*12720*/  @!P0 BRA `(.L_x_376) ;  /* 0xfffffffc00f08947 */ /* 0x004fea000383ffff */
[----:B------:R-:W-:Y:S05]  /*12730*/  BRA `(.L_x_377) ;  /* 0xfffffef400ec7947 */ /* 0x000fea000383ffff */
.L_x_45:
[----:B-1----:R-:W-:-:S07]  /*12740*/  MOV R3, UR12 ;  /* 0x0000000c00037c02 */ /* 0x002fce0008000f00 */
.L_x_378:
[----:B-1----:R1:W2:Y:S02]  /*12750*/  SYNCS.PHASECHK.TRANS64.TRYWAIT P0, [R3+URZ+0x5808], R4 ;  /* 0x00580804030075a7 */ /* 0x0022a400080011ff */
[----:B--2---:R-:W-:Y:S05]  /*12760*/  @!P0 NANOSLEEP.SYNCS 0x989680 ;  /* 0x009896800000895d */ /* 0x004fea0003900000 */
[----:B------:R-:W2:Y:S02]  /*12770*/  @!P0 SYNCS.PHASECHK.TRANS64 P0, [R3+URZ+0x5808], R4 ;  /* 0x00580804030085a7 */ /* 0x000ea400080010ff */
[----:B--2---:R-:W-:Y:S05]  /*12780*/  @!P0 BRA `(.L_x_378) ;  /* 0xfffffffc00f08947 */ /* 0x004fea000383ffff */
[----:B------:R-:W-:Y:S05]  /*12790*/  BRA `(.L_x_379) ;  /* 0xfffffef8001c7947 */ /* 0x000fea000383ffff */
.L_x_47:
[----:B------:R-:W-:-:S07]  /*127a0*/  MOV R2, UR12 ;  /* 0x0000000c00027c02 */ /* 0x000fce0008000f00 */
.L_x_380:
[----:B-1----:R1:W2:Y:S02]  /*127b0*/  SYNCS.PHASECHK.TRANS64.TRYWAIT P0, [R2+URZ+0x5868], R3 ;  /* 0x00586803020075a7 */ /* 0x0022a400080011ff */
[----:B--2---:R-:W-:Y:S05]  /*127c0*/  @!P0 NANOSLEEP.SYNCS 0x989680 ;  /* 0x009896800000895d */ /* 0x004fea0003900000 */
[----:B------:R-:W2:Y:S02]  /*127d0*/  @!P0 SYNCS.PHASECHK.TRANS64 P0, [R2+URZ+0x5868], R3 ;  /* 0x00586803020085a7 */ /* 0x000ea400080010ff */
[----:B--2---:R-:W-:Y:S05]  /*127e0*/  @!P0 BRA `(.L_x_380) ;  /* 0xfffffffc00f08947 */ /* 0x004fea000383ffff */
[----:B------:R-:W-:Y:S05]  /*127f0*/  BRA `(.L_x_381) ;  /* 0xfffffef800207947 */ /* 0x000fea000383ffff */
.L_x_51:
[----:B------:R-:W-:-:S07]  /*12800*/  MOV R0, UR4 ;  /* 0x0000000400007c02 */ /* 0x000fce0008000f00 */
.L_x_382:
[----:B-1----:R1:W2:Y:S02]  /*12810*/  SYNCS.PHASECHK.TRANS64.TRYWAIT P0, [R0+URZ+0x5820], R3 ;  /* 0x00582003000075a7 */ /* 0x0022a400080011ff */
[----:B--2---:R-:W-:Y:S05]  /*12820*/  @!P0 NANOSLEEP.SYNCS 0x989680 ;  /* 0x009896800000895d */ /* 0x004fea0003900000 */
[----:B------:R-:W2:Y:S02]  /*12830*/  @!P0 SYNCS.PHASECHK.TRANS64 P0, [R0+URZ+0x5820], R3 ;  /* 0x00582003000085a7 */ /* 0x000ea400080010ff */
[----:B--2---:R-:W-:Y:S05]  /*12840*/  @!P0 BRA `(.L_x_382) ;  /* 0xfffffffc00f08947 */ /* 0x004fea000383ffff */
[----:B------:R-:W-:Y:S05]  /*12850*/  BRA `(.L_x_383) ;  /* 0xfffffef800607947 */ /* 0x000fea000383ffff */
.L_x_53:
[----:B------:R-:W-:-:S07]  /*12860*/  MOV R0, UR12 ;  /* 0x0000000c00007c02 */ /* 0x000fce0008000f00 */
.L_x_384:
[----:B-1----:R1:W2:Y:S02]  /*12870*/  SYNCS.PHASECHK.TRANS64.TRYWAIT P0, [R0+URZ+0x58a0], R3 ;  /* 0x0058a003000075a7 */ /* 0x0022a400080011ff */
[----:B--2---:R-:W-:Y:S05]  /*12880*/  @!P0 NANOSLEEP.SYNCS 0x989680 ;  /* 0x009896800000895d */ /* 0x004fea0003900000 */
[----:B------:R-:W2:Y:S02]  /*12890*/  @!P0 SYNCS.PHASECHK.TRANS64 P0, [R0+URZ+0x58a0], R3 ;  /* 0x0058a003000085a7 */ /* 0x000ea400080010ff */
[----:B--2---:R-:W-:Y:S05]  /*128a0*/  @!P0 BRA `(.L_x_384) ;  /* 0xfffffffc00f08947 */ /* 0x004fea000383ffff */
[----:B------:R-:W-:Y:S05]  /*128b0*/  BRA `(.L_x_385) ;  /* 0xfffffef800747947 */ /* 0x000fea000383ffff */
.L_x_55:
[----:B------:R-:W-:-:S07]  /*128c0*/  MOV R4, UR12 ;  /* 0x0000000c00047c02 */ /* 0x000fce0008000f00 */
.L_x_386:
[----:B-1----:R1:W2:Y:S02]  /*128d0*/  SYNCS.PHASECHK.TRANS64.TRYWAIT P0, [R4+URZ+0x5858], R5 ;  /* 0x00585805040075a7 */ /* 0x0022a400080011ff */
[----:B--2---:R-:W-:Y:S05]  /*128e0*/  @!P0 NANOSLEEP.SYNCS 0x989680 ;  /* 0x009896800000895d */ /* 0x004fea0003900000 */
[----:B------:R-:W2:Y:S02]  /*128f0*/  @!P0 SYNCS.PHASECHK.TRANS64 P0, [R4+URZ+0x5858], R5 ;  /* 0x00585805040085a7 */ /* 0x000ea400080010ff */
[----:B--2---:R-:W-:Y:S05]  /*12900*/  @!P0 BRA `(.L_x_386) ;  /* 0xfffffffc00f08947 */ /* 0x004fea000383ffff */
[----:B------:R-:W-:Y:S05]  /*12910*/  BRA `(.L_x_387) ;  /* 0xfffffef800807947 */ /* 0x000fea000383ffff */
.L_x_59:
[----:B------:R-:W-:Y:S07]  /*12920*/  MOV R2, UR6 ;  /* 0x0000000600027c02 */ /* 0x000fee0008000f00 */
.L_x_388:
[----:B-1----:R1:W2:Y:S02]  /*12930*/  SYNCS.PHASECHK.TRANS64.TRYWAIT P0, [R2+URZ+0x5820], R3 ;  /* 0x00582003020075a7 */ /* 0x0022a400080011ff */
[----:B--2---:R-:W-:Y:S05]  /*12940*/  @!P0 NANOSLEEP.SYNCS 0x989680 ;  /* 0x009896800000895d */ /* 0x004fea0003900000 */
[----:B------:R-:W2:Y:S02]  /*12950*/  @!P0 SYNCS.PHASECHK.TRANS64 P0, [R2+URZ+0x5820], R3 ;  /* 0x00582003020085a7 */ /* 0x000ea400080010ff */
[----:B--2---:R-:W-:Y:S05]  /*12960*/  @!P0 BRA `(.L_x_388) ;  /* 0xfffffffc00f08947 */ /* 0x004fea000383ffff */
[----:B------:R-:W-:Y:S05]  /*12970*/  BRA `(.L_x_389) ;  /* 0xfffffefc005c7947 */ /* 0x000fea000383ffff */
.L_x_62:
[----:B------:R-:W-:Y:S07]  /*12980*/  MOV R0, UR12 ;  /* 0x0000000c00007c02 */ /* 0x000fee0008000f00 */
.L_x_390:
[----:B-1----:R1:W4:Y:S02]  /*12990*/  SYNCS.PHASECHK.TRANS64.TRYWAIT P0, [R0+URZ+0x58a8], R3 ;  /* 0x0058a803000075a7 */ /* 0x00232400080011ff */
[----:B----4-:R-:W-:Y:S05]  /*129a0*/  @!P0 NANOSLEEP.SYNCS 0x989680 ;  /* 0x009896800000895d */ /* 0x010fea0003900000 */
[----:B------:R-:W4:Y:S02]  /*129b0*/  @!P0 SYNCS.PHASECHK.TRANS64 P0, [R0+URZ+0x58a8], R3 ;  /* 0x0058a803000085a7 */ /* 0x000f2400080010ff */
[----:B----4-:R-:W-:Y:S05]  /*129c0*/  @!P0 BRA `(.L_x_390) ;  /* 0xfffffffc00f08947 */ /* 0x010fea000383ffff */
[----:B------:R-:W-:Y:S05]  /*129d0*/  BRA `(.L_x_391) ;  /* 0xfffffefc00a07947 */ /* 0x000fea000383ffff */
.L_x_64:
[----:B------:R-:W-:Y:S07]  /*129e0*/  MOV R4, UR12 ;  /* 0x0000000c00047c02 */ /* 0x000fee0008000f00 */
.L_x_392:
[----:B-1----:R1:W4:Y:S02]  /*129f0*/  SYNCS.PHASECHK.TRANS64.TRYWAIT P0, [R4+URZ+0x5868], R5 ;  /* 0x00586805040075a7 */ /* 0x00232400080011ff */
[----:B----4-:R-:W-:Y:S05]  /*12a00*/  @!P0 NANOSLEEP.SYNCS 0x989680 ;  /* 0x009896800000895d */ /* 0x010fea0003900000 */
[----:B------:R-:W4:Y:S02]  /*12a10*/  @!P0 SYNCS.PHASECHK.TRANS64 P0, [R4+URZ+0x5868], R5 ;  /* 0x00586805040085a7 */ /* 0x000f2400080010ff */
[----:B----4-:R-:W-:Y:S05]  /*12a20*/  @!P0 BRA `(.L_x_392) ;  /* 0xfffffffc00f08947 */ /* 0x010fea000383ffff */
[----:B------:R-:W-:Y:S05]  /*12a30*/  BRA `(.L_x_393) ;  /* 0xfffffefc00ac7947 */ /* 0x000fea000383ffff */
.L_x_70:
[----:B------:R-:W-:Y:S07]  /*12a40*/  MOV R0, UR4 ;  /* 0x0000000400007c02 */ /* 0x000fee0008000f00 */
.L_x_394:
[----:B-1----:R1:W2:Y:S02]  /*12a50*/  SYNCS.PHASECHK.TRANS64.TRYWAIT P0, [R0+URZ+0x5820], R3 ;  /* 0x00582003000075a7 */ /* 0x0022a400080011ff */
[----:B--2---:R-:W-:Y:S05]  /*12a60*/  @!P0 NANOSLEEP.SYNCS 0x989680 ;  /* 0x009896800000895d */ /* 0x004fea0003900000 */
[----:B------:R-:W2:Y:S02]  /*12a70*/  @!P0 SYNCS.PHASECHK.TRANS64 P0, [R0+URZ+0x5820], R3 ;  /* 0x00582003000085a7 */ /* 0x000ea400080010ff */
[----:B--2---:R-:W-:Y:S05]  /*12a80*/  @!P0 BRA `(.L_x_394) ;  /* 0xfffffffc00f08947 */ /* 0x004fea000383ffff */
[----:B------:R-:W-:Y:S05]  /*12a90*/  BRA `(.L_x_395) ;  /* 0xffffff0000bc7947 */ /* 0x000fea000383ffff */
.L_x_72:
[----:B------:R-:W-:Y:S07]  /*12aa0*/  MOV R0, UR12 ;  /* 0x0000000c00007c02 */ /* 0x000fee0008000f00 */
.L_x_396:
[----:B-1----:R1:W2:Y:S02]  /*12ab0*/  SYNCS.PHASECHK.TRANS64.TRYWAIT P0, [R0+URZ+0x58a0], R3 ;  /* 0x0058a003000075a7 */ /* 0x0022a400080011ff */
[----:B--2---:R-:W-:Y:S05]  /*12ac0*/  @!P0 NANOSLEEP.SYNCS 0x989680 ;  /* 0x009896800000895d */ /* 0x004fea0003900000 */
[----:B------:R-:W2:Y:S02]  /*12ad0*/  @!P0 SYNCS.PHASECHK.TRANS64 P0, [R0+URZ+0x58a0], R3 ;  /* 0x0058a003000085a7 */ /* 0x000ea400080010ff */
[----:B--2---:R-:W-:Y:S05]  /*12ae0*/  @!P0 BRA `(.L_x_396) ;  /* 0xfffffffc00f08947 */ /* 0x004fea000383ffff */
[----:B------:R-:W-:Y:S05]  /*12af0*/  BRA `(.L_x_397) ;  /* 0xffffff0000c87947 */ /* 0x000fea000383ffff */
.L_x_74:
[----:B------:R-:W-:Y:S01]  /*12b00*/  MOV R5, UR12 ;  /* 0x0000000c00057c02 */ /* 0x000fe20008000f00 */
[----:B------:R-:W-:Y:S05]  /*12b10*/  IMAD.U32 R4, RZ, RZ, UR17 ;  /* 0x00000011ff047e24 */ /* 0x000fea000f8e00ff */
[----:B------:R-:W-:Y:S07]  /*12b20*/  SHF.L.U32 R4, R4, 0x1f, RZ ;  /* 0x0000001f04047819 */ /* 0x000fee00000006ff */
.L_x_398:
[----:B-1----:R1:W2:Y:S02]  /*12b30*/  SYNCS.PHASECHK.TRANS64.TRYWAIT P0, [R5+URZ+0x5858], R4 ;  /* 0x00585804050075a7 */ /* 0x0022a400080011ff */
[----:B--2---:R-:W-:Y:S05]  /*12b40*/  @!P0 NANOSLEEP.SYNCS 0x989680 ;  /* 0x009896800000895d */ /* 0x004fea0003900000 */
[----:B------:R-:W2:Y:S02]  /*12b50*/  @!P0 SYNCS.PHASECHK.TRANS64 P0, [R5+URZ+0x5858], R4 ;  /* 0x00585804050085a7 */ /* 0x000ea400080010ff */
[----:B--2---:R-:W-:Y:S05]  /*12b60*/  @!P0 BRA `(.L_x_398) ;  /* 0xfffffffc00f08947 */ /* 0x004fea000383ffff */
[----:B------:R-:W-:Y:S05]  /*12b70*/  BRA `(.L_x_399) ;  /* 0xffffff0000d07947 */ /* 0x000fea000383ffff */
.L_x_82:
[----:B------:R-:W-:-:S07]  /*12b80*/  MOV R0, UR12 ;  /* 0x0000000c00007c02 */ /* 0x000fce0008000f00 */
.L_x_400:
[----:B--2---:R2:W3:Y:S02]  /*12b90*/  SYNCS.PHASECHK.TRANS64.TRYWAIT P0, [R0+URZ+0x58a8], R3 ;  /* 0x0058a803000075a7 */ /* 0x0044e400080011ff */
[----:B---3--:R-:W-:Y:S05]  /*12ba0*/  @!P0 NANOSLEEP.SYNCS 0x989680 ;  /* 0x009896800000895d */ /* 0x008fea0003900000 */
[----:B------:R-:W3:Y:S02]  /*12bb0*/  @!P0 SYNCS.PHASECHK.TRANS64 P0, [R0+URZ+0x58a8], R3 ;  /* 0x0058a803000085a7 */ /* 0x000ee400080010ff */
[----:B---3--:R-:W-:Y:S05]  /*12bc0*/  @!P0 BRA `(.L_x_400) ;  /* 0xfffffffc00f08947 */ /* 0x008fea000383ffff */
[----:B------:R-:W-:Y:S05]  /*12bd0*/  BRA `(.L_x_401) ;  /* 0xffffff0400b07947 */ /* 0x000fea000383ffff */
.L_x_84:
[----:B------:R-:W-:-:S07]  /*12be0*/  MOV R4, UR12 ;  /* 0x0000000c00047c02 */ /* 0x000fce0008000f00 */
.L_x_402:
[----:B--2---:R2:W3:Y:S02]  /*12bf0*/  SYNCS.PHASECHK.TRANS64.TRYWAIT P0, [R4+URZ+0x5868], R5 ;  /* 0x00586805040075a7 */ /* 0x0044e400080011ff */
[----:B---3--:R-:W-:Y:S05]  /*12c00*/  @!P0 NANOSLEEP.SYNCS 0x989680 ;  /* 0x009896800000895d */ /* 0x008fea0003900000 */
[----:B------:R-:W3:Y:S02]  /*12c10*/  @!P0 SYNCS.PHASECHK.TRANS64 P0, [R4+URZ+0x5868], R5 ;  /* 0x00586805040085a7 */ /* 0x000ee400080010ff */
[----:B---3--:R-:W-:Y:S05]  /*12c20*/  @!P0 BRA `(.L_x_402) ;  /* 0xfffffffc00f08947 */ /* 0x008fea000383ffff */
[----:B------:R-:W-:Y:S05]  /*12c30*/  BRA `(.L_x_403) ;  /* 0xffffff0400bc7947 */ /* 0x000fea000383ffff */
.L_x_96:
[----:B-1----:R1:W2:Y:S02]  /*12c40*/  SYNCS.PHASECHK.TRANS64.TRYWAIT P0, [R16+URZ+0x58c0], R3 ;  /* 0x0058c003100075a7 */ /* 0x0022a400080011ff */
[----:B--2---:R-:W-:Y:S05]  /*12c50*/  @!P0 NANOSLEEP.SYNCS 0x989680 ;  /* 0x009896800000895d */ /* 0x004fea0003900000 */
[----:B------:R-:W2:Y:S02]  /*12c60*/  @!P0 SYNCS.PHASECHK.TRANS64 P0, [R16+URZ+0x58c0], R3 ;  /* 0x0058c003100085a7 */ /* 0x000ea400080010ff */
[----:B--2---:R-:W-:Y:S05]  /*12c70*/  @!P0 BRA `(.L_x_96) ;  /* 0xfffffffc00f08947 */ /* 0x004fea000383ffff */
[----:B------:R-:W-:Y:S05]  /*12c80*/  BRA `(.L_x_404) ;  /* 0xffffff0c009c7947 */ /* 0x000fea000383ffff */
.L_x_163:
[----:B-1----:R1:W2:Y:S02]  /*12c90*/  SYNCS.PHASECHK.TRANS64.TRYWAIT P0, [R16+URZ+0x58c8], R3 ;  /* 0x0058c803100075a7 */ /* 0x0022a400080011ff */
[----:B--2---:R-:W-:Y:S05]  /*12ca0*/  @!P0 NANOSLEEP.SYNCS 0x989680 ;  /* 0x009896800000895d */ /* 0x004fea0003900000 */
[----:B------:R-:W2:Y:S02]  /*12cb0*/  @!P0 SYNCS.PHASECHK.TRANS64 P0, [R16+URZ+0x58c8], R3 ;  /* 0x0058c803100085a7 */ /* 0x000ea400080010ff */
[----:B--2---:R-:W-:Y:S05]  /*12cc0*/  @!P0 BRA `(.L_x_163) ;  /* 0xfffffffc00f08947 */ /* 0x004fea000383ffff */
[----:B------:R-:W-:Y:S05]  /*12cd0*/  BRA `(.L_x_405) ;  /* 0xffffff3800d07947 */ /* 0x000fea000383ffff */
.L_x_169:
[----:B-1----:R1:W2:Y:S02]  /*12ce0*/  SYNCS.PHASECHK.TRANS64.TRYWAIT P0, [R0+URZ+0x5870], R3 ;  /* 0x00587003000075a7 */ /* 0x0022a400080011ff */
[----:B--2---:R-:W-:Y:S05]  /*12cf0*/  @!P0 NANOSLEEP.SYNCS 0x989680 ;  /* 0x009896800000895d */ /* 0x004fea0003900000 */
[----:B------:R-:W2:Y:S02]  /*12d00*/  @!P0 SYNCS.PHASECHK.TRANS64 P0, [R0+URZ+0x5870], R3 ;  /* 0x00587003000085a7 */ /* 0x000ea400080010ff */
[----:B--2---:R-:W-:Y:S05]  /*12d10*/  @!P0 BRA `(.L_x_169) ;  /* 0xfffffffc00f08947 */ /* 0x004fea000383ffff */
[----:B------:R-:W-:Y:S05]  /*12d20*/  BRA `(.L_x_406) ;  /* 0xffffff4000107947 */ /* 0x000fea000383ffff */
.L_x_172:
[----:B-1----:R1:W3:Y:S02]  /*12d30*/  SYNCS.PHASECHK.TRANS64.TRYWAIT P1, [R0+URZ+0x5880], R3 ;  /* 0x00588003000075a7 */ /* 0x0022e400080211ff */
[----:B---3--:R-:W-:Y:S05]  /*12d40*/  @!P1 NANOSLEEP.SYNCS 0x989680 ;  /* 0x009896800000995d */ /* 0x008fea0003900000 */
[----:B------:R-:W3:Y:S02]  /*12d50*/  @!P1 SYNCS.PHASECHK.TRANS64 P1, [R0+URZ+0x5880], R3 ;  /* 0x00588003000095a7 */ /* 0x000ee400080210ff */
[----:B---3--:R-:W-:Y:S05]  /*12d60*/  @!P1 BRA `(.L_x_172) ;  /* 0xfffffffc00f09947 */ /* 0x008fea000383ffff */
[----:B------:R-:W-:Y:S05]  /*12d70*/  BRA `(.L_x_407) ;  /* 0xffffff4000387947 */ /* 0x000fea000383ffff */
.L_x_175:
[----:B-1----:R1:W3:Y:S02]  /*12d80*/  SYNCS.PHASECHK.TRANS64.TRYWAIT P0, [R0+URZ+0x5870], R3 ;  /* 0x00587003000075a7 */ /* 0x0022e400080011ff */
[----:B---3--:R-:W-:Y:S05]  /*12d90*/  @!P0 NANOSLEEP.SYNCS 0x989680 ;  /* 0x009896800000895d */ /* 0x008fea0003900000 */
[----:B------:R-:W3:Y:S02]  /*12da0*/  @!P0 SYNCS.PHASECHK.TRANS64 P0, [R0+URZ+0x5870], R3 ;  /* 0x00587003000085a7 */ /* 0x000ee400080010ff */
[----:B---3--:R-:W-:Y:S05]  /*12db0*/  @!P0 BRA `(.L_x_175) ;  /* 0xfffffffc00f08947 */ /* 0x008fea000383ffff */
[----:B------:R-:W-:Y:S05]  /*12dc0*/  BRA `(.L_x_408) ;  /* 0xffffff40005c7947 */ /* 0x000fea000383ffff */
.L_x_177:
[----:B-1----:R1:W2:Y:S02]  /*12dd0*/  SYNCS.PHASECHK.TRANS64.TRYWAIT P0, [R0+URZ+0x5890], R23 ;  /* 0x00589017000075a7 */ /* 0x0022a400080011ff */
[----:B--2---:R-:W-:Y:S05]  /*12de0*/  @!P0 NANOSLEEP.SYNCS 0x989680 ;  /* 0x009896800000895d */ /* 0x004fea0003900000 */
[----:B------:R-:W2:Y:S02]  /*12df0*/  @!P0 SYNCS.PHASECHK.TRANS64 P0, [R0+URZ+0x5890], R23 ;  /* 0x00589017000085a7 */ /* 0x000ea400080010ff */
[----:B--2---:R-:W-:Y:S05]  /*12e00*/  @!P0 BRA `(.L_x_177) ;  /* 0xfffffffc00f08947 */ /* 0x004fea000383ffff */
[----:B------:R-:W-:Y:S05]  /*12e10*/  BRA `(.L_x_409) ;  /* 0xffffff4000a47947 */ /* 0x000fea000383ffff */
.L_x_182:
[----:B---3--:R3:W4:Y:S02]  /*12e20*/  SYNCS.PHASECHK.TRANS64.TRYWAIT P0, [R0+URZ+0x5880], R3 ;  /* 0x00588003000075a7 */ /* 0x00872400080011ff */
[----:B----4-:R-:W-:Y:S05]  /*12e30*/  @!P0 NANOSLEEP.SYNCS 0x989680 ;  /* 0x009896800000895d */ /* 0x010fea0003900000 */
[----:B------:R-:W4:Y:S02]  /*12e40*/  @!P0 SYNCS.PHASECHK.TRANS64 P0, [R0+URZ+0x5880], R3 ;  /* 0x00588003000085a7 */ /* 0x000f2400080010ff */
[----:B----4-:R-:W-:Y:S05]  /*12e50*/  @!P0 BRA `(.L_x_182) ;  /* 0xfffffffc00f08947 */ /* 0x010fea000383ffff */
[----:B------:R-:W-:Y:S05]  /*12e60*/  BRA `(.L_x_410) ;  /* 0xffffff4400247947 */ /* 0x000fea000383ffff */
.L_x_184:
[----:B--2---:R2:W3:Y:S02]  /*12e70*/  SYNCS.PHASECHK.TRANS64.TRYWAIT P0, [R0+URZ+0x5898], R23 ;  /* 0x00589817000075a7 */ /* 0x0044e400080011ff */
[----:B---3--:R-:W-:Y:S05]  /*12e80*/  @!P0 NANOSLEEP.SYNCS 0x989680 ;  /* 0x009896800000895d */ /* 0x008fea0003900000 */
[----:B------:R-:W3:Y:S02]  /*12e90*/  @!P0 SYNCS.PHASECHK.TRANS64 P0, [R0+URZ+0x5898], R23 ;  /* 0x00589817000085a7 */ /* 0x000ee400080010ff */
[----:B---3--:R-:W-:Y:S05]  /*12ea0*/  @!P0 BRA `(.L_x_184) ;  /* 0xfffffffc00f08947 */ /* 0x008fea000383ffff */
[----:B------:R-:W-:Y:S05]  /*12eb0*/  BRA `(.L_x_411) ;  /* 0xffffff4400607947 */ /* 0x000fea000383ffff */
.L_x_191:
[----:B-1----:R1:W4:Y:S02]  /*12ec0*/  SYNCS.PHASECHK.TRANS64.TRYWAIT P0, [R0+URZ+0x5870], R3 ;  /* 0x00587003000075a7 */ /* 0x00232400080011ff */
[----:B----4-:R-:W-:Y:S05]  /*12ed0*/  @!P0 NANOSLEEP.SYNCS 0x989680 ;  /* 0x009896800000895d */ /* 0x010fea0003900000 */
[----:B------:R-:W4:Y:S02]  /*12ee0*/  @!P0 SYNCS.PHASECHK.TRANS64 P0, [R0+URZ+0x5870], R3 ;  /* 0x00587003000085a7 */ /* 0x000f2400080010ff */
[----:B----4-:R-:W-:Y:S05]  /*12ef0*/  @!P0 BRA `(.L_x_191) ;  /* 0xfffffffc00f08947 */ /* 0x010fea000383ffff */
[----:B------:R-:W-:Y:S05]  /*12f00*/  BRA `(.L_x_412) ;  /* 0xffffff4400fc7947 */ /* 0x000fea000383ffff */
.L_x_194:
[----:B-1----:R1:W2:Y:S02]  /*12f10*/  SYNCS.PHASECHK.TRANS64.TRYWAIT P0, [R0+URZ+0x5890], R5 ;  /* 0x00589005000075a7 */ /* 0x0022a400080011ff */
[----:B--2---:R-:W-:Y:S05]  /*12f20*/  @!P0 NANOSLEEP.SYNCS 0x989680 ;  /* 0x009896800000895d */ /* 0x004fea0003900000 */
[----:B------:R-:W2:Y:S02]  /*12f30*/  @!P0 SYNCS.PHASECHK.TRANS64 P0, [R0+URZ+0x5890], R5 ;  /* 0x00589005000085a7 */ /* 0x000ea400080010ff */
[----:B--2---:R-:W-:Y:S05]  /*12f40*/  @!P0 BRA `(.L_x_194) ;  /* 0xfffffffc00f08947 */ /* 0x004fea000383ffff */
[----:B------:R-:W-:Y:S05]  /*12f50*/  BRA `(.L_x_413) ;  /* 0xffffff4800207947 */ /* 0x000fea000383ffff */
.L_x_196:
[----:B-1----:R1:W2:Y:S02]  /*12f60*/  SYNCS.PHASECHK.TRANS64.TRYWAIT P0, [R0+URZ+0x58c0], R5 ;  /* 0x0058c005000075a7 */ /* 0x0022a400080011ff */
[----:B--2---:R-:W-:Y:S05]  /*12f70*/  @!P0 NANOSLEEP.SYNCS 0x989680 ;  /* 0x009896800000895d */ /* 0x004fea0003900000 */
[----:B------:R-:W2:Y:S02]  /*12f80*/  @!P0 SYNCS.PHASECHK.TRANS64 P0, [R0+URZ+0x58c0], R5 ;  /* 0x0058c005000085a7 */ /* 0x000ea400080010ff */
[----:B--2---:R-:W-:Y:S05]  /*12f90*/  @!P0 BRA `(.L_x_196) ;  /* 0xfffffffc00f08947 */ /* 0x004fea000383ffff */
[----:B------:R-:W-:Y:S05]  /*12fa0*/  BRA `(.L_x_414) ;  /* 0xffffff4800547947 */ /* 0x000fea000383ffff */
.L_x_204:
[----:B-1----:R1:W5:Y:S02]  /*12fb0*/  SYNCS.PHASECHK.TRANS64.TRYWAIT P0, [R0+URZ+0x5880], R3 ;  /* 0x00588003000075a7 */ /* 0x00236400080011ff */
[----:B-----5:R-:W-:Y:S05]  /*12fc0*/  @!P0 NANOSLEEP.SYNCS 0x989680 ;  /* 0x009896800000895d */ /* 0x020fea0003900000 */
[----:B------:R-:W5:Y:S02]  /*12fd0*/  @!P0 SYNCS.PHASECHK.TRANS64 P0, [R0+URZ+0x5880], R3 ;  /* 0x00588003000085a7 */ /* 0x000f6400080010ff */
[----:B-----5:R-:W-:Y:S05]  /*12fe0*/  @!P0 BRA `(.L_x_204) ;  /* 0xfffffffc00f08947 */ /* 0x020fea000383ffff */
[----:B------:R-:W-:Y:S05]  /*12ff0*/  BRA `(.L_x_415) ;  /* 0xffffff5000907947 */ /* 0x000fea000383ffff */
.L_x_207:
[----:B--2---:R2:W5:Y:S02]  /*13000*/  SYNCS.PHASECHK.TRANS64.TRYWAIT P0, [R0+URZ+0x5898], R5 ;  /* 0x00589805000075a7 */ /* 0x00456400080011ff */
[----:B-----5:R-:W-:Y:S05]  /*13010*/  @!P0 NANOSLEEP.SYNCS 0x989680 ;  /* 0x009896800000895d */ /* 0x020fea0003900000 */
[----:B------:R-:W5:Y:S02]  /*13020*/  @!P0 SYNCS.PHASECHK.TRANS64 P0, [R0+URZ+0x5898], R5 ;  /* 0x00589805000085a7 */ /* 0x000f6400080010ff */
[----:B-----5:R-:W-:Y:S05]  /*13030*/  @!P0 BRA `(.L_x_207) ;  /* 0xfffffffc00f08947 */ /* 0x020fea000383ffff */
[----:B------:R-:W-:Y:S05]  /*13040*/  BRA `(.L_x_416) ;  /* 0xffffff5000b47947 */ /* 0x000fea000383ffff */
.L_x_209:
[----:B--2---:R2:W5:Y:S02]  /*13050*/  SYNCS.PHASECHK.TRANS64.TRYWAIT P0, [R0+URZ+0x58c8], R7 ;  /* 0x0058c807000075a7 */ /* 0x00456400080011ff */
[----:B-----5:R-:W-:Y:S05]  /*13060*/  @!P0 NANOSLEEP.SYNCS 0x989680 ;  /* 0x009896800000895d */ /* 0x020fea0003900000 */
[----:B------:R-:W5:Y:S02]  /*13070*/  @!P0 SYNCS.PHASECHK.TRANS64 P0, [R0+URZ+0x58c8], R7 ;  /* 0x0058c807000085a7 */ /* 0x000f6400080010ff */
[----:B-----5:R-:W-:Y:S05]  /*13080*/  @!P0 BRA `(.L_x_209) ;  /* 0xfffffffc00f08947 */ /* 0x020fea000383ffff */
[----:B------:R-:W-:Y:S05]  /*13090*/  BRA `(.L_x_417) ;  /* 0xffffff5000c07947 */ /* 0x000fea000383ffff */
.L_x_219:
[----:B-1----:R-:W-:-:S04]  /*130a0*/  MOV R0, UR48 ;  /* 0x0000003000007c02 */ /* 0x002fc80008000f00 */
[----:B------:R1:W2:Y:S03]  /*130b0*/  SYNCS.PHASECHK.TRANS64.TRYWAIT P0, [R0+URZ], R3 ;  /* 0x00000003000075a7 */ /* 0x0002a600080011ff */
[----:B--2---:R-:W-:Y:S05]  /*130c0*/  @!P0 NANOSLEEP.SYNCS 0x989680 ;  /* 0x009896800000895d */ /* 0x004fea0003900000 */
[----:B------:R-:W2:Y:S02]  /*130d0*/  @!P0 SYNCS.PHASECHK.TRANS64 P0, [R0+URZ], R3 ;  /* 0x00000003000085a7 */ /* 0x000ea400080010ff */
[----:B--2---:R-:W-:Y:S05]  /*130e0*/  @!P0 BRA `(.L_x_219) ;  /* 0xfffffffc00ec8947 */ /* 0x004fea000383ffff */
[----:B------:R-:W-:Y:S05]  /*130f0*/  BRA `(.L_x_418) ;  /* 0xffffff6000487947 */ /* 0x000fea000383ffff */
.L_x_222:
[----:B-1----:R-:W-:-:S04]  /*13100*/  MOV R0, UR45 ;  /* 0x0000002d00007c02 */ /* 0x002fc80008000f00 */
[----:B------:R1:W3:Y:S03]  /*13110*/  SYNCS.PHASECHK.TRANS64.TRYWAIT P1, [R0+URZ], R3 ;  /* 0x00000003000075a7 */ /* 0x0002e600080211ff */
[----:B---3--:R-:W-:Y:S05]  /*13120*/  @!P1 NANOSLEEP.SYNCS 0x989680 ;  /* 0x009896800000995d */ /* 0x008fea0003900000 */
[----:B------:R-:W3:Y:S02]  /*13130*/  @!P1 SYNCS.PHASECHK.TRANS64 P1, [R0+URZ], R3 ;  /* 0x00000003000095a7 */ /* 0x000ee400080210ff */
[----:B---3--:R-:W-:Y:S05]  /*13140*/  @!P1 BRA `(.L_x_222) ;  /* 0xfffffffc00ec9947 */ /* 0x008fea000383ffff */
[----:B------:R-:W-:Y:S05]  /*13150*/  BRA `(.L_x_419) ;  /* 0xffffff6000907947 */ /* 0x000fea000383ffff */
.L_x_227:
[----:B-1----:R-:W-:-:S04]  /*13160*/  MOV R4, UR43 ;  /* 0x0000002b00047c02 */ /* 0x002fc80008000f00 */
[----:B------:R1:W2:Y:S03]  /*13170*/  SYNCS.PHASECHK.TRANS64.TRYWAIT P2, [R4+URZ], R3 ;  /* 0x00000003040075a7 */ /* 0x0002a600080411ff */
[----:B--2---:R-:W-:Y:S05]  /*13180*/  @!P2 NANOSLEEP.SYNCS 0x989680 ;  /* 0x009896800000a95d */ /* 0x004fea0003900000 */
[----:B------:R-:W2:Y:S02]  /*13190*/  @!P2 SYNCS.PHASECHK.TRANS64 P2, [R4+URZ], R3 ;  /* 0x000000030400a5a7 */ /* 0x000ea400080410ff */
[----:B--2---:R-:W-:Y:S05]  /*131a0*/  @!P2 BRA `(.L_x_227) ;  /* 0xfffffffc00eca947 */ /* 0x004fea000383ffff */
[----:B------:R-:W-:Y:S05]  /*131b0*/  BRA `(.L_x_420) ;  /* 0xffffff6800787947 */ /* 0x000fea000383ffff */
.L_x_231:
[----:B--2---:R-:W-:-:S04]  /*131c0*/  MOV R3, UR48 ;  /* 0x0000003000037c02 */ /* 0x004fc80008000f00 */
[----:B------:R2:W3:Y:S03]  /*131d0*/  SYNCS.PHASECHK.TRANS64.TRYWAIT P2, [R3+URZ], R0 ;  /* 0x00000000030075a7 */ /* 0x0004e600080411ff */
[----:B---3--:R-:W-:Y:S05]  /*131e0*/  @!P2 NANOSLEEP.SYNCS 0x989680 ;  /* 0x009896800000a95d */ /* 0x008fea0003900000 */
[----:B------:R-:W3:Y:S02]  /*131f0*/  @!P2 SYNCS.PHASECHK.TRANS64 P2, [R3+URZ], R0 ;  /* 0x000000000300a5a7 */ /* 0x000ee400080410ff */
[----:B---3--:R-:W-:Y:S05]  /*13200*/  @!P2 BRA `(.L_x_231) ;  /* 0xfffffffc00eca947 */ /* 0x008fea000383ffff */
[----:B------:R-:W-:Y:S05]  /*13210*/  BRA `(.L_x_421) ;  /* 0xffffff7c00f47947 */ /* 0x000fea000383ffff */
.L_x_236:
[----:B--2---:R-:W-:-:S04]  /*13220*/  MOV R0, UR45 ;  /* 0x0000002d00007c02 */ /* 0x004fc80008000f00 */
[----:B------:R2:W3:Y:S03]  /*13230*/  SYNCS.PHASECHK.TRANS64.TRYWAIT P1, [R0+URZ], R3 ;  /* 0x00000003000075a7 */ /* 0x0004e600080211ff */
[----:B---3--:R-:W-:Y:S05]  /*13240*/  @!P1 NANOSLEEP.SYNCS 0x989680 ;  /* 0x009896800000995d */ /* 0x008fea0003900000 */
[----:B------:R-:W3:Y:S02]  /*13250*/  @!P1 SYNCS.PHASECHK.TRANS64 P1, [R0+URZ], R3 ;  /* 0x00000003000095a7 */ /* 0x000ee400080210ff */
[----:B---3--:R-:W-:Y:S05]  /*13260*/  @!P1 BRA `(.L_x_236) ;  /* 0xfffffffc00ec9947 */ /* 0x008fea000383ffff */
[----:B------:R-:W-:Y:S05]  /*13270*/  BRA `(.L_x_422) ;  /* 0xffffff8000a07947 */ /* 0x000fea000383ffff */
.L_x_241:
[----:B-1----:R-:W-:-:S04]  /*13280*/  MOV R0, UR45 ;  /* 0x0000002d00007c02 */ /* 0x002fc80008000f00 */
[----:B------:R1:W2:Y:S03]  /*13290*/  SYNCS.PHASECHK.TRANS64.TRYWAIT P1, [R0+URZ], R3 ;  /* 0x00000003000075a7 */ /* 0x0002a600080211ff */
[----:B--2---:R-:W-:Y:S05]  /*132a0*/  @!P1 NANOSLEEP.SYNCS 0x989680 ;  /* 0x009896800000995d */ /* 0x004fea0003900000 */
[----:B------:R-:W2:Y:S02]  /*132b0*/  @!P1 SYNCS.PHASECHK.TRANS64 P1, [R0+URZ], R3 ;  /* 0x00000003000095a7 */ /* 0x000ea400080210ff */
[----:B--2---:R-:W-:Y:S05]  /*132c0*/  @!P1 BRA `(.L_x_241) ;  /* 0xfffffffc00ec9947 */ /* 0x004fea000383ffff */
[----:B------:R-:W-:Y:S05]  /*132d0*/  BRA `(.L_x_423) ;  /* 0xffffff8400307947 */ /* 0x000fea000383ffff */
.L_x_246:
[----:B-1----:R-:W-:-:S04]  /*132e0*/  MOV R4, UR43 ;  /* 0x0000002b00047c02 */ /* 0x002fc80008000f00 */
[----:B------:R1:W2:Y:S03]  /*132f0*/  SYNCS.PHASECHK.TRANS64.TRYWAIT P2, [R4+URZ], R3 ;  /* 0x00000003040075a7 */ /* 0x0002a600080411ff */
[----:B--2---:R-:W-:Y:S05]  /*13300*/  @!P2 NANOSLEEP.SYNCS 0x989680 ;  /* 0x009896800000a95d */ /* 0x004fea0003900000 */
[----:B------:R-:W2:Y:S02]  /*13310*/  @!P2 SYNCS.PHASECHK.TRANS64 P2, [R4+URZ], R3 ;  /* 0x000000030400a5a7 */ /* 0x000ea400080410ff */
[----:B--2---:R-:W-:Y:S05]  /*13320*/  @!P2 BRA `(.L_x_246) ;  /* 0xfffffffc00eca947 */ /* 0x004fea000383ffff */
[----:B------:R-:W-:Y:S05]  /*13330*/  BRA `(.L_x_424) ;  /* 0xffffffa000287947 */ /* 0x000fea000383ffff */
.L_x_250:
[----:B--2---:R-:W-:-:S04]  /*13340*/  MOV R3, UR48 ;  /* 0x0000003000037c02 */ /* 0x004fc80008000f00 */
[----:B------:R2:W4:Y:S03]  /*13350*/  SYNCS.PHASECHK.TRANS64.TRYWAIT P2, [R3+URZ], R0 ;  /* 0x00000000030075a7 */ /* 0x00052600080411ff */
[----:B----4-:R-:W-:Y:S05]  /*13360*/  @!P2 NANOSLEEP.SYNCS 0x989680 ;  /* 0x009896800000a95d */ /* 0x010fea0003900000 */
[----:B------:R-:W4:Y:S02]  /*13370*/  @!P2 SYNCS.PHASECHK.TRANS64 P2, [R3+URZ], R0 ;  /* 0x000000000300a5a7 */ /* 0x000f2400080410ff */
[----:B----4-:R-:W-:Y:S05]  /*13380*/  @!P2 BRA `(.L_x_250) ;  /* 0xfffffffc00eca947 */ /* 0x010fea000383ffff */
[----:B------:R-:W-:Y:S05]  /*13390*/  BRA `(.L_x_425) ;  /* 0xffffffb400a47947 */ /* 0x000fea000383ffff */
.L_x_255:
[----:B--2---:R-:W-:-:S04]  /*133a0*/  MOV R0, UR45 ;  /* 0x0000002d00007c02 */ /* 0x004fc80008000f00 */
[----:B------:R2:W3:Y:S03]  /*133b0*/  SYNCS.PHASECHK.TRANS64.TRYWAIT P1, [R0+URZ], R3 ;  /* 0x00000003000075a7 */ /* 0x0004e600080211ff */
[----:B---3--:R-:W-:Y:S05]  /*133c0*/  @!P1 NANOSLEEP.SYNCS 0x989680 ;  /* 0x009896800000995d */ /* 0x008fea0003900000 */
[----:B------:R-:W3:Y:S02]  /*133d0*/  @!P1 SYNCS.PHASECHK.TRANS64 P1, [R0+URZ], R3 ;  /* 0x00000003000095a7 */ /* 0x000ee400080210ff */
[----:B---3--:R-:W-:Y:S05]  /*133e0*/  @!P1 BRA `(.L_x_255) ;  /* 0xfffffffc00ec9947 */ /* 0x008fea000383ffff */
[----:B------:R-:W-:Y:S05]  /*133f0*/  BRA `(.L_x_426) ;  /* 0xffffffb800507947 */ /* 0x000fea000383ffff */
.L_x_260:
[----:B-1----:R-:W-:-:S04]  /*13400*/  MOV R0, UR48 ;  /* 0x0000003000007c02 */ /* 0x002fc80008000f00 */
[----:B------:R1:W2:Y:S03]  /*13410*/  SYNCS.PHASECHK.TRANS64.TRYWAIT P0, [R0+URZ], R3 ;  /* 0x00000003000075a7 */ /* 0x0002a600080011ff */
[----:B--2---:R-:W-:Y:S05]  /*13420*/  @!P0 NANOSLEEP.SYNCS 0x989680 ;  /* 0x009896800000895d */ /* 0x004fea0003900000 */
[----:B------:R-:W2:Y:S02]  /*13430*/  @!P0 SYNCS.PHASECHK.TRANS64 P0, [R0+URZ], R3 ;  /* 0x00000003000085a7 */ /* 0x000ea400080010ff */
[----:B--2---:R-:W-:Y:S05]  /*13440*/  @!P0 BRA `(.L_x_260) ;  /* 0xfffffffc00ec8947 */ /* 0x004fea000383ffff */
[----:B------:R-:W-:Y:S05]  /*13450*/  BRA `(.L_x_427) ;  /* 0xffffffb800dc7947 */ /* 0x000fea000383ffff */
.L_x_266:
[----:B------:R-:W-:-:S07]  /*13460*/  MOV R0, UR8 ;  /* 0x0000000800007c02 */ /* 0x000fce0008000f00 */
.L_x_428:
[----:B-1----:R1:W2:Y:S02]  /*13470*/  SYNCS.PHASECHK.TRANS64.TRYWAIT P1, [R0+URZ+0x5810], R5 ;  /* 0x00581005000075a7 */ /* 0x0022a400080211ff */
[----:B--2---:R-:W-:Y:S05]  /*13480*/  @!P1 NANOSLEEP.SYNCS 0x989680 ;  /* 0x009896800000995d */ /* 0x004fea0003900000 */
[----:B------:R-:W2:Y:S02]  /*13490*/  @!P1 SYNCS.PHASECHK.TRANS64 P1, [R0+URZ+0x5810], R5 ;  /* 0x00581005000095a7 */ /* 0x000ea400080210ff */
[----:B--2---:R-:W-:Y:S05]  /*134a0*/  @!P1 BRA `(.L_x_428) ;  /* 0xfffffffc00f09947 */ /* 0x004fea000383ffff */
[----:B------:R-:W-:Y:S05]  /*134b0*/  BRA `(.L_x_429) ;  /* 0xffffffc000a07947 */ /* 0x000fea000383ffff */
.L_x_272:
[----:B------:R-:W-:-:S07]  /*134c0*/  MOV R0, UR17 ;  /* 0x0000001100007c02 */ /* 0x000fce0008000f00 */
.L_x_430:
[----:B-1----:R1:W2:Y:S02]  /*134d0*/  SYNCS.PHASECHK.TRANS64.TRYWAIT P1, [R0+URZ+0x5838], R3 ;  /* 0x00583803000075a7 */ /* 0x0022a400080211ff */
[----:B--2---:R-:W-:Y:S05]  /*134e0*/  @!P1 NANOSLEEP.SYNCS 0x989680 ;  /* 0x009896800000995d */ /* 0x004fea0003900000 */
[----:B------:R-:W2:Y:S02]  /*134f0*/  @!P1 SYNCS.PHASECHK.TRANS64 P1, [R0+URZ+0x5838], R3 ;  /* 0x00583803000095a7 */ /* 0x000ea400080210ff */
[----:B--2---:R-:W-:Y:S05]  /*13500*/  @!P1 BRA `(.L_x_430) ;  /* 0xfffffffc00f09947 */ /* 0x004fea000383ffff */
[----:B------:R-:W-:Y:S05]  /*13510*/  BRA `(.L_x_431) ;  /* 0xffffffc000f47947 */ /* 0x000fea000383ffff */
.L_x_278:
[----:B-1----:R-:W-:-:S07]  /*13520*/  MOV R0, UR8 ;  /* 0x0000000800007c02 */ /* 0x002fce0008000f00 */
.L_x_432:
[----:B-1----:R1:W2:Y:S02]  /*13530*/  SYNCS.PHASECHK.TRANS64.TRYWAIT P1, [R0+URZ+0x5818], R5 ;  /* 0x00581805000075a7 */ /* 0x0022a400080211ff */
[----:B--2---:R-:W-:Y:S05]  /*13540*/  @!P1 NANOSLEEP.SYNCS 0x989680 ;  /* 0x009896800000995d */ /* 0x004fea0003900000 */
[----:B------:R-:W2:Y:S02]  /*13550*/  @!P1 SYNCS.PHASECHK.TRANS64 P1, [R0+URZ+0x5818], R5 ;  /* 0x00581805000095a7 */ /* 0x000ea400080210ff */
[----:B--2---:R-:W-:Y:S05]  /*13560*/  @!P1 BRA `(.L_x_432) ;  /* 0xfffffffc00f09947 */ /* 0x004fea000383ffff */
[----:B------:R-:W-:Y:S05]  /*13570*/  BRA `(.L_x_433) ;  /* 0xffffffc400587947 */ /* 0x000fea000383ffff */
.L_x_284:
[----:B------:R-:W-:-:S07]  /*13580*/  MOV R0, UR17 ;  /* 0x0000001100007c02 */ /* 0x000fce0008000f00 */
.L_x_434:
[----:B-1----:R1:W2:Y:S02]  /*13590*/  SYNCS.PHASECHK.TRANS64.TRYWAIT P1, [R0+URZ+0x5838], R3 ;  /* 0x00583803000075a7 */ /* 0x0022a400080211ff */
[----:B--2---:R-:W-:Y:S05]  /*135a0*/  @!P1 NANOSLEEP.SYNCS 0x989680 ;  /* 0x009896800000995d */ /* 0x004fea0003900000 */
[----:B------:R-:W2:Y:S02]  /*135b0*/  @!P1 SYNCS.PHASECHK.TRANS64 P1, [R0+URZ+0x5838], R3 ;  /* 0x00583803000095a7 */ /* 0x000ea400080210ff */
[----:B--2---:R-:W-:Y:S05]  /*135c0*/  @!P1 BRA `(.L_x_434) ;  /* 0xfffffffc00f09947 */ /* 0x004fea000383ffff */
[----:B------:R-:W-:Y:S05]  /*135d0*/  BRA `(.L_x_435) ;  /* 0xffffffc400b47947 */ /* 0x000fea000383ffff */
.L_x_290:
[----:B------:R-:W-:-:S07]  /*135e0*/  MOV R0, UR17 ;  /* 0x0000001100007c02 */ /* 0x000fce0008000f00 */
.L_x_436:
[----:B-1----:R1:W2:Y:S02]  /*135f0*/  SYNCS.PHASECHK.TRANS64.TRYWAIT P1, [R0+URZ+0x5838], R3 ;  /* 0x00583803000075a7 */ /* 0x0022a400080211ff */
[----:B--2---:R-:W-:Y:S05]  /*13600*/  @!P1 NANOSLEEP.SYNCS 0x989680 ;  /* 0x009896800000995d */ /* 0x004fea0003900000 */
[----:B------:R-:W2:Y:S02]  /*13610*/  @!P1 SYNCS.PHASECHK.TRANS64 P1, [R0+URZ+0x5838], R3 ;  /* 0x00583803000095a7 */ /* 0x000ea400080210ff */
[----:B--2---:R-:W-:Y:S05]  /*13620*/  @!P1 BRA `(.L_x_436) ;  /* 0xfffffffc00f09947 */ /* 0x004fea000383ffff */
[----:B------:R-:W-:Y:S05]  /*13630*/  BRA `(.L_x_437) ;  /* 0xffffffc800547947 */ /* 0x000fea000383ffff */
.L_x_295:
[----:B------:R-:W-:-:S07]  /*13640*/  MOV R0, UR17 ;  /* 0x0000001100007c02 */ /* 0x000fce0008000f00 */
.L_x_438:
[----:B-1----:R1:W2:Y:S02]  /*13650*/  SYNCS.PHASECHK.TRANS64.TRYWAIT P1, [R0+URZ+0x5838], R3 ;  /* 0x00583803000075a7 */ /* 0x0022a400080211ff */
[----:B--2---:R-:W-:Y:S05]  /*13660*/  @!P1 NANOSLEEP.SYNCS 0x989680 ;  /* 0x009896800000995d */ /* 0x004fea0003900000 */
[----:B------:R-:W2:Y:S02]  /*13670*/  @!P1 SYNCS.PHASECHK.TRANS64 P1, [R0+URZ+0x5838], R3 ;  /* 0x00583803000095a7 */ /* 0x000ea400080210ff */
[----:B--2---:R-:W-:Y:S05]  /*13680*/  @!P1 BRA `(.L_x_438) ;  /* 0xfffffffc00f09947 */ /* 0x004fea000383ffff */
[----:B------:R-:W-:Y:S05]  /*13690*/  BRA `(.L_x_439) ;  /* 0xffffffc800c87947 */ /* 0x000fea000383ffff */
.L_x_300:
[----:B------:R-:W-:-:S07]  /*136a0*/  MOV R0, UR17 ;  /* 0x0000001100007c02 */ /* 0x000fce0008000f00 */
.L_x_440:
[----:B-1----:R1:W2:Y:S02]  /*136b0*/  SYNCS.PHASECHK.TRANS64.TRYWAIT P1, [R0+URZ+0x5838], R3 ;  /* 0x00583803000075a7 */ /* 0x0022a400080211ff */
[----:B--2---:R-:W-:Y:S05]  /*136c0*/  @!P1 NANOSLEEP.SYNCS 0x989680 ;  /* 0x009896800000995d */ /* 0x004fea0003900000 */
[----:B------:R-:W2:Y:S02]  /*136d0*/  @!P1 SYNCS.PHASECHK.TRANS64 P1, [R0+URZ+0x5838], R3 ;  /* 0x00583803000095a7 */ /* 0x000ea400080210ff */
[----:B--2---:R-:W-:Y:S05]  /*136e0*/  @!P1 BRA `(.L_x_440) ;  /* 0xfffffffc00f09947 */ /* 0x004fea000383ffff */
[----:B------:R-:W-:Y:S05]  /*136f0*/  BRA `(.L_x_441) ;  /* 0xffffffcc00307947 */ /* 0x000fea000383ffff */
.L_x_305:
[----:B------:R-:W-:-:S07]  /*13700*/  MOV R0, UR17 ;  /* 0x0000001100007c02 */ /* 0x000fce0008000f00 */
.L_x_442:
[----:B-1----:R1:W2:Y:S02]  /*13710*/  SYNCS.PHASECHK.TRANS64.TRYWAIT P1, [R0+URZ+0x5838], R3 ;  /* 0x00583803000075a7 */ /* 0x0022a400080211ff */
[----:B--2---:R-:W-:Y:S05]  /*13720*/  @!P1 NANOSLEEP.SYNCS 0x989680 ;  /* 0x009896800000995d */ /* 0x004fea0003900000 */
[----:B------:R-:W2:Y:S02]  /*13730*/  @!P1 SYNCS.PHASECHK.TRANS64 P1, [R0+URZ+0x5838], R3 ;  /* 0x00583803000095a7 */ /* 0x000ea400080210ff */
[----:B--2---:R-:W-:Y:S05]  /*13740*/  @!P1 BRA `(.L_x_442) ;  /* 0xfffffffc00f09947 */ /* 0x004fea000383ffff */
[----:B------:R-:W-:Y:S05]  /*13750*/  BRA `(.L_x_443) ;  /* 0xffffffcc00987947 */ /* 0x000fea000383ffff */
.L_x_310:
[----:B------:R-:W-:-:S07]  /*13760*/  MOV R0, UR17 ;  /* 0x0000001100007c02 */ /* 0x000fce0008000f00 */
.L_x_444:
[----:B-1----:R1:W2:Y:S02]  /*13770*/  SYNCS.PHASECHK.TRANS64.TRYWAIT P1, [R0+URZ+0x5838], R3 ;  /* 0x00583803000075a7 */ /* 0x0022a400080211ff */
[----:B--2---:R-:W-:Y:S05]  /*13780*/  @!P1 NANOSLEEP.SYNCS 0x989680 ;  /* 0x009896800000995d */ /* 0x004fea0003900000 */
[----:B------:R-:W2:Y:S02]  /*13790*/  @!P1 SYNCS.PHASECHK.TRANS64 P1, [R0+URZ+0x5838], R3 ;  /* 0x00583803000095a7 */ /* 0x000ea400080210ff */
[----:B--2---:R-:W-:Y:S05]  /*137a0*/  @!P1 BRA `(.L_x_444) ;  /* 0xfffffffc00f09947 */ /* 0x004fea000383ffff */
[----:B------:R-:W-:Y:S05]  /*137b0*/  BRA `(.L_x_445) ;  /* 0xffffffd000007947 */ /* 0x000fea000383ffff */
.L_x_315:
[----:B------:R-:W-:-:S07]  /*137c0*/  MOV R0, UR17 ;  /* 0x0000001100007c02 */ /* 0x000fce0008000f00 */
.L_x_446:
[----:B-1----:R1:W2:Y:S02]  /*137d0*/  SYNCS.PHASECHK.TRANS64.TRYWAIT P1, [R0+URZ+0x5838], R3 ;  /* 0x00583803000075a7 */ /* 0x0022a400080211ff */
[----:B--2---:R-:W-:Y:S05]  /*137e0*/  @!P1 NANOSLEEP.SYNCS 0x989680 ;  /* 0x009896800000995d */ /* 0x004fea0003900000 */
[----:B------:R-:W2:Y:S02]  /*137f0*/  @!P1 SYNCS.PHASECHK.TRANS64 P1, [R0+URZ+0x5838], R3 ;  /* 0x00583803000095a7 */ /* 0x000ea400080210ff */
[----:B--2---:R-:W-:Y:S05]  /*13800*/  @!P1 BRA `(.L_x_446) ;  /* 0xfffffffc00f09947 */ /* 0x004fea000383ffff */
[----:B------:R-:W-:Y:S05]  /*13810*/  BRA `(.L_x_447) ;  /* 0xffffffd000687947 */ /* 0x000fea000383ffff */
.L_x_320:
[----:B------:R-:W-:-:S07]  /*13820*/  MOV R0, UR17 ;  /* 0x0000001100007c02 */ /* 0x000fce0008000f00 */
.L_x_448:
[----:B-1----:R1:W2:Y:S02]  /*13830*/  SYNCS.PHASECHK.TRANS64.TRYWAIT P1, [R0+URZ+0x5838], R3 ;  /* 0x00583803000075a7 */ /* 0x0022a400080211ff */
[----:B--2---:R-:W-:Y:S05]  /*13840*/  @!P1 NANOSLEEP.SYNCS 0x989680 ;  /* 0x009896800000995d */ /* 0x004fea0003900000 */
[----:B------:R-:W2:Y:S02]  /*13850*/  @!P1 SYNCS.PHASECHK.TRANS64 P1, [R0+URZ+0x5838], R3 ;  /* 0x00583803000095a7 */ /* 0x000ea400080210ff */
[----:B--2---:R-:W-:Y:S05]  /*13860*/  @!P1 BRA `(.L_x_448) ;  /* 0xfffffffc00f09947 */ /* 0x004fea000383ffff */
[----:B------:R-:W-:Y:S05]  /*13870*/  BRA `(.L_x_449) ;  /* 0xffffffd000d07947 */ /* 0x000fea000383ffff */
.L_x_325:
[----:B------:R-:W-:-:S07]  /*13880*/  MOV R0, UR17 ;  /* 0x0000001100007c02 */ /* 0x000fce0008000f00 */
.L_x_450:
[----:B-1----:R1:W2:Y:S02]  /*13890*/  SYNCS.PHASECHK.TRANS64.TRYWAIT P1, [R0+URZ+0x5838], R3 ;  /* 0x00583803000075a7 */ /* 0x0022a400080211ff */
[----:B--2---:R-:W-:Y:S05]  /*138a0*/  @!P1 NANOSLEEP.SYNCS 0x989680 ;  /* 0x009896800000995d */ /* 0x004fea0003900000 */
[----:B------:R-:W2:Y:S02]  /*138b0*/  @!P1 SYNCS.PHASECHK.TRANS64 P1, [R0+URZ+0x5838], R3 ;  /* 0x00583803000095a7 */ /* 0x000ea400080210ff */
[----:B--2---:R-:W-:Y:S05]  /*138c0*/  @!P1 BRA `(.L_x_450) ;  /* 0xfffffffc00f09947 */ /* 0x004fea000383ffff */
[----:B------:R-:W-:Y:S05]  /*138d0*/  BRA `(.L_x_451) ;  /* 0xffffffd400387947 */ /* 0x000fea000383ffff */
.L_x_331:
[----:B------:R-:W-:-:S07]  /*138e0*/  MOV R0, UR17 ;  /* 0x0000001100007c02 */ /* 0x000fce0008000f00 */
.L_x_452:
[----:B-1----:R1:W2:Y:S02]  /*138f0*/  SYNCS.PHASECHK.TRANS64.TRYWAIT P1, [R0+URZ+0x5838], R3 ;  /* 0x00583803000075a7 */ /* 0x0022a400080211ff */
[----:B--2---:R-:W-:Y:S05]  /*13900*/  @!P1 NANOSLEEP.SYNCS 0x989680 ;  /* 0x009896800000995d */ /* 0x004fea0003900000 */
[----:B------:R-:W2:Y:S02]  /*13910*/  @!P1 SYNCS.PHASECHK.TRANS64 P1, [R0+URZ+0x5838], R3 ;  /* 0x00583803000095a7 */ /* 0x000ea400080210ff */
[----:B--2---:R-:W-:Y:S05]  /*13920*/  @!P1 BRA `(.L_x_452) ;  /* 0xfffffffc00f09947 */ /* 0x004fea000383ffff */
[----:B------:R-:W-:Y:S05]  /*13930*/  BRA `(.L_x_453) ;  /* 0xffffffd400bc7947 */ /* 0x000fea000383ffff */
.L_x_336:
[----:B------:R-:W-:-:S07]  /*13940*/  MOV R0, UR17 ;  /* 0x0000001100007c02 */ /* 0x000fce0008000f00 */
.L_x_454:
[----:B-1----:R1:W2:Y:S02]  /*13950*/  SYNCS.PHASECHK.TRANS64.TRYWAIT P1, [R0+URZ+0x5838], R3 ;  /* 0x00583803000075a7 */ /* 0x0022a400080211ff */
[----:B--2---:R-:W-:Y:S05]  /*13960*/  @!P1 NANOSLEEP.SYNCS 0x989680 ;  /* 0x009896800000995d */ /* 0x004fea0003900000 */
[----:B------:R-:W2:Y:S02]  /*13970*/  @!P1 SYNCS.PHASECHK.TRANS64 P1, [R0+URZ+0x5838], R3 ;  /* 0x00583803000095a7 */ /* 0x000ea400080210ff */
[----:B--2---:R-:W-:Y:S05]  /*13980*/  @!P1 BRA `(.L_x_454) ;  /* 0xfffffffc00f09947 */ /* 0x004fea000383ffff */
[----:B------:R-:W-:Y:S05]  /*13990*/  BRA `(.L_x_455) ;  /* 0xffffffd800247947 */ /* 0x000fea000383ffff */
.L_x_341:
[----:B------:R-:W-:-:S07]  /*139a0*/  MOV R0, UR17 ;  /* 0x0000001100007c02 */ /* 0x000fce0008000f00 */
.L_x_456:
[----:B-1----:R1:W2:Y:S02]  /*139b0*/  SYNCS.PHASECHK.TRANS64.TRYWAIT P1, [R0+URZ+0x5838], R3 ;  /* 0x00583803000075a7 */ /* 0x0022a400080211ff */
[----:B--2---:R-:W-:Y:S05]  /*139c0*/  @!P1 NANOSLEEP.SYNCS 0x989680 ;  /* 0x009896800000995d */ /* 0x004fea0003900000 */
[----:B------:R-:W2:Y:S02]  /*139d0*/  @!P1 SYNCS.PHASECHK.TRANS64 P1, [R0+URZ+0x5838], R3 ;  /* 0x00583803000095a7 */ /* 0x000ea400080210ff */
[----:B--2---:R-:W-:Y:S05]  /*139e0*/  @!P1 BRA `(.L_x_456) ;  /* 0xfffffffc00f09947 */ /* 0x004fea000383ffff */
[----:B------:R-:W-:Y:S05]  /*139f0*/  BRA `(.L_x_457) ;  /* 0xffffffd800947947 */ /* 0x000fea000383ffff */
.L_x_346:
[----:B------:R-:W-:-:S07]  /*13a00*/  MOV R0, UR17 ;  /* 0x0000001100007c02 */ /* 0x000fce0008000f00 */
.L_x_458:
[----:B-1----:R1:W2:Y:S02]  /*13a10*/  SYNCS.PHASECHK.TRANS64.TRYWAIT P1, [R0+URZ+0x5838], R3 ;  /* 0x00583803000075a7 */ /* 0x0022a400080211ff */
[----:B--2---:R-:W-:Y:S05]  /*13a20*/  @!P1 NANOSLEEP.SYNCS 0x989680 ;  /* 0x009896800000995d */ /* 0x004fea0003900000 */
[----:B------:R-:W2:Y:S02]  /*13a30*/  @!P1 SYNCS.PHASECHK.TRANS64 P1, [R0+URZ+0x5838], R3 ;  /* 0x00583803000095a7 */ /* 0x000ea400080210ff */
[----:B--2---:R-:W-:Y:S05]  /*13a40*/  @!P1 BRA `(.L_x_458) ;  /* 0xfffffffc00f09947 */ /* 0x004fea000383ffff */
[----:B------:R-:W-:Y:S05]  /*13a50*/  BRA `(.L_x_459) ;  /* 0xffffffd800fc7947 */ /* 0x000fea000383ffff */
.L_x_351:
[----:B------:R-:W-:-:S07]  /*13a60*/  MOV R0, UR17 ;  /* 0x0000001100007c02 */ /* 0x000fce0008000f00 */
.L_x_460:
[----:B-1----:R1:W2:Y:S02]  /*13a70*/  SYNCS.PHASECHK.TRANS64.TRYWAIT P1, [R0+URZ+0x5838], R3 ;  /* 0x00583803000075a7 */ /* 0x0022a400080211ff */
[----:B--2---:R-:W-:Y:S05]  /*13a80*/  @!P1 NANOSLEEP.SYNCS 0x989680 ;  /* 0x009896800000995d */ /* 0x004fea0003900000 */
[----:B------:R-:W2:Y:S02]  /*13a90*/  @!P1 SYNCS.PHASECHK.TRANS64 P1, [R0+URZ+0x5838], R3 ;  /* 0x00583803000095a7 */ /* 0x000ea400080210ff */
[----:B--2---:R-:W-:Y:S05]  /*13aa0*/  @!P1 BRA `(.L_x_460) ;  /* 0xfffffffc00f09947 */ /* 0x004fea000383ffff */
[----:B------:R-:W-:Y:S05]  /*13ab0*/  BRA `(.L_x_461) ;  /* 0xffffffdc00707947 */ /* 0x000fea000383ffff */
.L_x_356:
[----:B------:R-:W-:-:S07]  /*13ac0*/  MOV R0, UR9 ;  /* 0x0000000900007c02 */ /* 0x000fce0008000f00 */
.L_x_462:
[----:B-1----:R1:W2:Y:S02]  /*13ad0*/  SYNCS.PHASECHK.TRANS64.TRYWAIT P1, [R0+URZ+0x5838], R3 ;  /* 0x00583803000075a7 */ /* 0x0022a400080211ff */
[----:B--2---:R-:W-:Y:S05]  /*13ae0*/  @!P1 NANOSLEEP.SYNCS 0x989680 ;  /* 0x009896800000995d */ /* 0x004fea0003900000 */
[----:B------:R-:W2:Y:S02]  /*13af0*/  @!P1 SYNCS.PHASECHK.TRANS64 P1, [R0+URZ+0x5838], R3 ;  /* 0x00583803000095a7 */ /* 0x000ea400080210ff */
[----:B--2---:R-:W-:Y:S05]  /*13b00*/  @!P1 BRA `(.L_x_462) ;  /* 0xfffffffc00f09947 */ /* 0x004fea000383ffff */
[----:B------:R-:W-:Y:S05]  /*13b10*/  BRA `(.L_x_463) ;  /* 0xffffffdc00d87947 */ /* 0x000fea000383ffff */
.L_x_363:
[----:B------:R-:W-:-:S07]  /*13b20*/  MOV R0, UR17 ;  /* 0x0000001100007c02 */ /* 0x000fce0008000f00 */
.L_x_464:
[----:B-1----:R1:W4:Y:S02]  /*13b30*/  SYNCS.PHASECHK.TRANS64.TRYWAIT P0, [R0+URZ+0x58b0], R3 ;  /* 0x0058b003000075a7 */ /* 0x00232400080011ff */
[----:B----4-:R-:W-:Y:S05]  /*13b40*/  @!P0 NANOSLEEP.SYNCS 0x989680 ;  /* 0x009896800000895d */ /* 0x010fea0003900000 */
[----:B------:R-:W4:Y:S02]  /*13b50*/  @!P0 SYNCS.PHASECHK.TRANS64 P0, [R0+URZ+0x58b0], R3 ;  /* 0x0058b003000085a7 */ /* 0x000f2400080010ff */
[----:B----4-:R-:W-:Y:S05]  /*13b60*/  @!P0 BRA `(.L_x_464) ;  /* 0xfffffffc00f08947 */ /* 0x010fea000383ffff */
[----:B------:R-:W-:Y:S05]  /*13b70*/  BRA `(.L_x_465) ;  /* 0xffffffe400687947 */ /* 0x000fea000383ffff */
.L_x_365:
[----:B-1----:R-:W-:-:S07]  /*13b80*/  MOV R0, UR17 ;  /* 0x0000001100007c02 */ /* 0x002fce0008000f00 */
.L_x_466:
[----:B-1----:R1:W4:Y:S02]  /*13b90*/  SYNCS.PHASECHK.TRANS64.TRYWAIT P0, [R0+URZ+0x58b8], R3 ;  /* 0x0058b803000075a7 */ /* 0x00232400080011ff */
[----:B----4-:R-:W-:Y:S05]  /*13ba0*/  @!P0 NANOSLEEP.SYNCS 0x989680 ;  /* 0x009896800000895d */ /* 0x010fea0003900000 */
[----:B------:R-:W4:Y:S02]  /*13bb0*/  @!P0 SYNCS.PHASECHK.TRANS64 P0, [R0+URZ+0x58b8], R3 ;  /* 0x0058b803000085a7 */ /* 0x000f2400080010ff */
[----:B----4-:R-:W-:Y:S05]  /*13bc0*/  @!P0 BRA `(.L_x_466) ;  /* 0xfffffffc00f08947 */ /* 0x010fea000383ffff */
[----:B------:R-:W-:Y:S05]  /*13bd0*/  BRA `(.L_x_467) ;  /* 0xffffffe400787947 */ /* 0x000fea000383ffff */
        .weak           $__internal_0_$__cuda_sm10x_tcgen05_guardrail_trap_col_being_dealloced_not_returned_by_alloc
        .type           $__internal_0_$__cuda_sm10x_tcgen05_guardrail_trap_col_being_dealloced_not_returned_by_alloc,@function
        .size           $__internal_0_$__cuda_sm10x_tcgen05_guardrail_trap_col_being_dealloced_not_returned_by_alloc,($__internal_1_$__cuda_sm10x_tcgen05_guardrail_trap_phase_invalid_during_alloc - $__internal_0_$__cuda_sm10x_tcgen05_guardrail_trap_col_being_dealloced_not_returned_by_alloc)
$__internal_0_$__cuda_sm10x_tcgen05_guardrail_trap_col_being_dealloced_not_returned_by_alloc:
[----:B------:R-:W-:Y:S05]  /*13be0*/  BPT.TRAP 0x1 ;  /* 0x000000040000795c */ /* 0x000fea0000300000 */
[----:B------:R-:W-:-:S04]  /*13bf0*/  MOV R3, 0x0 ;  /* 0x0000000000037802 */ /* 0x000fc80000000f00 */
[----:B------:R-:W-:Y:S05]  /*13c00*/  RET.REL.NODEC R2 `(_ZN7cutlass13device_kernelINS_4fmha6kernel36Sm100FmhaFwdKernelTmaWarpspecializedIN4cute5tupleIJiiiNS5_IJNS5_IJiiEEEiEEEEEENS1_10collective38Sm100FmhaFwdMainloopTmaWarpspecializedINS_6half_tEffNS5_IJNS4_1CILi256EEENSC_ILi64EEENSC_ILi16EEEEEENS5_IJiNSC_ILi1EEES7_EEENS5_IJiSH_NS5_IJNS5_IJNSC_ILi0EEEiEEEiEEEEEESM_NS9_10CausalMaskILb1EEENS5_IJNSC_ILi2EEESH_SH_EEENSC_ILb0EEEEENS9_38Sm100FmhaFwdEpilogueTmaWarpspecializedISB_fNS5_IJNSC_ILi128EEESF_SE_EEESI_NS5_IJSH_S7_EEESR_EENS2_23PersistentTileSchedulerENS2_41Sm100FmhaCtxKernelWarpspecializedScheduleEEEEEvNT_6ParamsE) ;  /* 0xfffffec002fc7950 */ /* 0x000fea0003c3ffff */
        .weak           $__internal_1_$__cuda_sm10x_tcgen05_guardrail_trap_phase_invalid_during_alloc
        .type           $__internal_1_$__cuda_sm10x_tcgen05_guardrail_trap_phase_invalid_during_alloc,@function
        .size           $__internal_1_$__cuda_sm10x_tcgen05_guardrail_trap_phase_invalid_during_alloc,($__internal_2_$__cuda_sm10x_tcgen05_guardrail_trap_unallocated_columns_being_dealloced - $__internal_1_$__cuda_sm10x_tcgen05_guardrail_trap_phase_invalid_during_alloc)
$__internal_1_$__cuda_sm10x_tcgen05_guardrail_trap_phase_invalid_during_alloc:
[----:B------:R-:W-:Y:S05]  /*13c10*/  BPT.TRAP 0x1 ;  /* 0x000000040000795c */ /* 0x000fea0000300000 */
[----:B------:R-:W-:-:S04]  /*13c20*/  HFMA2 R3, -RZ, RZ, 0, 0 ;  /* 0x00000000ff037431 */ /* 0x000fc800000001ff */
[----:B------:R-:W-:Y:S05]  /*13c30*/  RET.REL.NODEC R2 `(_ZN7cutlass13device_kernelINS_4fmha6kernel36Sm100FmhaFwdKernelTmaWarpspecializedIN4cute5tupleIJiiiNS5_IJNS5_IJiiEEEiEEEEEENS1_10collective38Sm100FmhaFwdMainloopTmaWarpspecializedINS_6half_tEffNS5_IJNS4_1CILi256EEENSC_ILi64EEENSC_ILi16EEEEEENS5_IJiNSC_ILi1EEES7_EEENS5_IJiSH_NS5_IJNS5_IJNSC_ILi0EEEiEEEiEEEEEESM_NS9_10CausalMaskILb1EEENS5_IJNSC_ILi2EEESH_SH_EEENSC_ILb0EEEEENS9_38Sm100FmhaFwdEpilogueTmaWarpspecializedISB_fNS5_IJNSC_ILi128EEESF_SE_EEESI_NS5_IJSH_S7_EEESR_EENS2_23PersistentTileSchedulerENS2_41Sm100FmhaCtxKernelWarpspecializedScheduleEEEEEvNT_6ParamsE) ;  /* 0xfffffec002f07950 */ /* 0x000fea0003c3ffff */
        .weak           $__internal_2_$__cuda_sm10x_tcgen05_guardrail_trap_unallocated_columns_being_dealloced
        .type           $__internal_2_$__cuda_sm10x_tcgen05_guardrail_trap_unallocated_columns_being_dealloced,@function
        .size           $__internal_2_$__cuda_sm10x_tcgen05_guardrail_trap_unallocated_columns_being_dealloced,($__internal_3_$__cuda_sm3x_div_rn_noftz_f32_slowpath - $__internal_2_$__cuda_sm10x_tcgen05_guardrail_trap_unallocated_columns_being_dealloced)
$__internal_2_$__cuda_sm10x_tcgen05_guardrail_trap_unallocated_columns_being_dealloced:
[----:B------:R-:W-:Y:S05]  /*13c40*/  BPT.TRAP 0x1 ;  /* 0x000000040000795c */ /* 0x000fea0000300000 */
[----:B------:R-:W-:-:S04]  /*13c50*/  MOV R3, 0x0 ;  /* 0x0000000000037802 */ /* 0x000fc80000000f00 */
[----:B------:R-:W-:Y:S05]  /*13c60*/  RET.REL.NODEC R2 `(_ZN7cutlass13device_kernelINS_4fmha6kernel36Sm100FmhaFwdKernelTmaWarpspecializedIN4cute5tupleIJiiiNS5_IJNS5_IJiiEEEiEEEEEENS1_10collective38Sm100FmhaFwdMainloopTmaWarpspecializedINS_6half_tEffNS5_IJNS4_1CILi256EEENSC_ILi64EEENSC_ILi16EEEEEENS5_IJiNSC_ILi1EEES7_EEENS5_IJiSH_NS5_IJNS5_IJNSC_ILi0EEEiEEEiEEEEEESM_NS9_10CausalMaskILb1EEENS5_IJNSC_ILi2EEESH_SH_EEENSC_ILb0EEEEENS9_38Sm100FmhaFwdEpilogueTmaWarpspecializedISB_fNS5_IJNSC_ILi128EEESF_SE_EEESI_NS5_IJSH_S7_EEESR_EENS2_23PersistentTileSchedulerENS2_41Sm100FmhaCtxKernelWarpspecializedScheduleEEEEEvNT_6ParamsE) ;  /* 0xfffffec002e47950 */ /* 0x000fea0003c3ffff */
        .weak           $__internal_3_$__cuda_sm3x_div_rn_noftz_f32_slowpath
        .type           $__internal_3_$__cuda_sm3x_div_rn_noftz_f32_slowpath,@function
        .size           $__internal_3_$__cuda_sm3x_div_rn_noftz_f32_slowpath,(.L_x_484 - $__internal_3_$__cuda_sm3x_div_rn_noftz_f32_slowpath)
$__internal_3_$__cuda_sm3x_div_rn_noftz_f32_slowpath:
[--C-:B------:R-:W-:Y:S01]  /*13c70*/  SHF.R.U32.HI R21, RZ, 0x17, R2.reuse ;  /* 0x00000017ff157819 */ /* 0x100fe20000011602 */
[----:B------:R-:W-:Y:S01]  /*13c80*/  BSSY.RECONVERGENT B1, `(.L_x_468) ;  /* 0x0000065000017945 */ /* 0x000fe20003800200 */
[--C-:B------:R-:W-:Y:S01]  /*13c90*/  SHF.R.U32.HI R44, RZ, 0x17, R33.reuse ;  /* 0x00000017ff2c7819 */ /* 0x100fe20000011621 */
[----:B------:R-:W-:Y:S01]  /*13ca0*/  IMAD.MOV.U32 R37, RZ, RZ, R33 ;  /* 0x000000ffff257224 */ /* 0x000fe200078e0021 */
[----:B------:R-:W-:Y:S01]  /*13cb0*/  LOP3.LUT R21, R21, 0xff, RZ, 0xc0, !PT ;  /* 0x000000ff15157812 */ /* 0x000fe200078ec0ff */
[----:B------:R-:W-:Y:S01]  /*13cc0*/  IMAD.MOV.U32 R42, RZ, RZ, R2 ;  /* 0x000000ffff2a7224 */ /* 0x000fe200078e0002 */
[----:B------:R-:W-:-:S03]  /*13cd0*/  LOP3.LUT R44, R44, 0xff, RZ, 0xc0, !PT ;  /* 0x000000ff2c2c7812 */ /* 0x000fc600078ec0ff */
[----:B------:R-:W-:Y:S02]  /*13ce0*/  VIADD R20, R21, 0xffffffff ;  /* 0xffffffff15147836 */ /* 0x000fe40000000000 */
[----:B------:R-:W-:-:S03]  /*13cf0*/  VIADD R23, R44, 0xffffffff ;  /* 0xffffffff2c177836 */ /* 0x000fc60000000000 */
[----:B------:R-:W-:-:S04]  /*13d00*/  ISETP.GT.U32.AND P0, PT, R20, 0xfd, PT ;  /* 0x000000fd1400780c */ /* 0x000fc80003f04070 */
[----:B------:R-:W-:-:S13]  /*13d10*/  ISETP.GT.U32.OR P0, PT, R23, 0xfd, P0 ;  /* 0x000000fd1700780c */ /* 0x000fda0000704470 */
[----:B------:R-:W-:Y:S01]  /*13d20*/  @!P0 IMAD.MOV.U32 R45, RZ, RZ, RZ ;  /* 0x000000ffff2d8224 */ /* 0x000fe200078e00ff */
[----:B------:R-:W-:Y:S06]  /*13d30*/  @!P0 BRA `(.L_x_469) ;  /* 0x00000000005c8947 */ /* 0x000fec0003800000 */
[----:B------:R-:W-:Y:S02]  /*13d40*/  FSETP.GTU.FTZ.AND P1, PT, |R33|, +INF , PT ;  /* 0x7f8000002100780b */ /* 0x000fe40003f3c200 */
[----:B------:R-:W-:-:S04]  /*13d50*/  FSETP.GTU.FTZ.AND P0, PT, |R2|, +INF , PT ;  /* 0x7f8000000200780b */ /* 0x000fc80003f1c200 */
[----:B------:R-:W-:-:S13]  /*13d60*/  PLOP3.LUT P0, PT, P1, P0, PT, 0xf8, 0x8f ;  /* 0x00000000008f781c */ /* 0x000fda0000f01f70 */
[----:B------:R-:W-:Y:S05]  /*13d70*/  @P0 BRA `(.L_x_470) ;  /* 0x0000000400500947 */ /* 0x000fea0003800000 */
[----:B------:R-:W-:-:S13]  /*13d80*/  LOP3.LUT P0, RZ, R42, 0x7fffffff, R37, 0xc8, !PT ;  /* 0x7fffffff2aff7812 */ /* 0x000fda000780c825 */
[----:B------:R-:W-:Y:S05]  /*13d90*/  @!P0 BRA `(.L_x_471) ;  /* 0x0000000400408947 */ /* 0x000fea0003800000 */
[C---:B------:R-:W-:Y:S02]  /*13da0*/  FSETP.NEU.FTZ.AND P0, PT, |R33|.reuse, +INF , PT ;  /* 0x7f8000002100780b */ /* 0x040fe40003f1d200 */
[----:B------:R-:W-:Y:S02]  /*13db0*/  FSETP.NEU.FTZ.AND P1, PT, |R2|, +INF , PT ;  /* 0x7f8000000200780b */ /* 0x000fe40003f3d200 */
[----:B------:R-:W-:-:S11]  /*13dc0*/  FSETP.NEU.FTZ.AND P2, PT, |R33|, +INF , PT ;  /* 0x7f8000002100780b */ /* 0x000fd60003f5d200 */
[----:B------:R-:W-:Y:S05]  /*13dd0*/  @!P1 BRA !P0, `(.L_x_471) ;  /* 0x0000000400309947 */ /* 0x000fea0004000000 */
[----:B------:R-:W-:-:S04]  /*13de0*/  LOP3.LUT P0, RZ, R37, 0x7fffffff, RZ, 0xc0, !PT ;  /* 0x7fffffff25ff7812 */ /* 0x000fc8000780c0ff */
[----:B------:R-:W-:-:S13]  /*13df0*/  PLOP3.LUT P0, PT, P1, P0, PT, 0x2f, 0xf2 ;  /* 0x0000000000f2781c */ /* 0x000fda0000f00577 */
[----:B------:R-:W-:Y:S05]  /*13e00*/  @P0 BRA `(.L_x_472) ;  /* 0x00000004001c0947 */ /* 0x000fea0003800000 */
[----:B------:R-:W-:-:S04]  /*13e10*/  LOP3.LUT P0, RZ, R42, 0x7fffffff, RZ, 0xc0, !PT ;  /* 0x7fffffff2aff7812 */ /* 0x000fc8000780c0ff */
[----:B------:R-:W-:-:S13]  /*13e20*/  PLOP3.LUT P0, PT, P2, P0, PT, 0x2f, 0xf2 ;  /* 0x0000000000f2781c */ /* 0x000fda0001700577 */
[----:B------:R-:W-:Y:S05]  /*13e30*/  @P0 BRA `(.L_x_473) ;  /* 0x0000000400040947 */ /* 0x000fea0003800000 */
[----:B------:R-:W-:Y:S02]  /*13e40*/  ISETP.GE.AND P1, PT, R23, RZ, PT ;  /* 0x000000ff1700720c */ /* 0x000fe40003f26270 */
[----:B------:R-:W-:-:S11]  /*13e50*/  ISETP.GE.AND P0, PT, R20, RZ, PT ;  /* 0x000000ff1400720c */ /* 0x000fd60003f06270 */
[----:B------:R-:W-:Y:S01]  /*13e60*/  @P1 MOV R45, RZ ;  /* 0x000000ff002d1202 */ /* 0x000fe20000000f00 */
[----:B------:R-:W-:Y:S01]  /*13e70*/  @!P1 FFMA R37, R33, 1.84467440737095516160e+19, RZ ;  /* 0x5f80000021259823 */ /* 0x000fe200000000ff */
[----:B------:R-:W-:Y:S01]  /*13e80*/  @!P1 MOV R45, 0xffffffc0 ;  /* 0xffffffc0002d9802 */ /* 0x000fe20000000f00 */
[----:B------:R-:W-:-:S03]  /*13e90*/  @!P0 FFMA R42, R2, 1.84467440737095516160e+19, RZ ;  /* 0x5f800000022a8823 */ /* 0x000fc600000000ff */
[----:B------:R-:W-:-:S07]  /*13ea0*/  @!P0 IADD3 R45, PT, PT, R45, 0x40, RZ ;  /* 0x000000402d2d8810 */ /* 0x000fce0007ffe0ff */
.L_x_469:
[----:B------:R-:W-:Y:S01]  /*13eb0*/  LEA R23, R21, 0xc0800000, 0x17 ;  /* 0xc080000015177811 */ /* 0x000fe200078eb8ff */
[----:B------:R-:W-:Y:S01]  /*13ec0*/  BSSY.RECONVERGENT B0, `(.L_x_474) ;  /* 0x0000036000007945 */ /* 0x000fe20003800200 */
[----:B------:R-:W-:Y:S02]  /*13ed0*/  IADD3 R44, PT, PT, R44, -0x7f, RZ ;  /* 0xffffff812c2c7810 */ /* 0x000fe40007ffe0ff */
[----:B------:R-:W-:-:S03]  /*13ee0*/  IADD3 R46, PT, PT, -R23, R42, RZ ;  /* 0x0000002a172e7210 */ /* 0x000fc60007ffe1ff */
[----:B------:R-:W-:Y:S01]  /*13ef0*/  IMAD R43, R44, -0x800000, R37 ;  /* 0xff8000002c2b7824 */ /* 0x000fe200078e0225 */
[----:B------:R-:W1:Y:S01]  /*13f00*/  MUFU.RCP R23, R46 ;  /* 0x0000002e00177308 */ /* 0x000e620000001000 */
[----:B------:R-:W-:Y:S01]  /*13f10*/  FADD.FTZ R42, -R46, -RZ ;  /* 0x800000ff2e2a7221 */ /* 0x000fe20000010100 */
[----:B------:R-:W-:-:S04]  /*13f20*/  IADD3 R44, PT, PT, R44, 0x7f, -R21 ;  /* 0x0000007f2c2c7810 */ /* 0x000fc80007ffe815 */
[----:B------:R-:W-:Y:S01]  /*13f30*/  IADD3 R44, PT, PT, R44, R45, RZ ;  /* 0x0000002d2c2c7210 */ /* 0x000fe20007ffe0ff */
[----:B-1----:R-:W-:-:S04]  /*13f40*/  FFMA R20, R23, R42, 1 ;  /* 0x3f80000017147423 */ /* 0x002fc8000000002a */
[----:B------:R-:W-:-:S04]  /*13f50*/  FFMA R20, R23, R20, R23 ;  /* 0x0000001417147223 */ /* 0x000fc80000000017 */
[----:B------:R-:W-:-:S04]  /*13f60*/  FFMA R37, R43, R20, RZ ;  /* 0x000000142b257223 */ /* 0x000fc800000000ff */
[----:B------:R-:W-:-:S04]  /*13f70*/  FFMA R23, R42, R37, R43 ;  /* 0x000000252a177223 */ /* 0x000fc8000000002b */
[----:B------:R-:W-:-:S04]  /*13f80*/  FFMA R23, R20, R23, R37 ;  /* 0x0000001714177223 */ /* 0x000fc80000000025 */
[----:B------:R-:W-:-:S04]  /*13f90*/  FFMA R42, R42, R23, R43 ;  /* 0x000000172a2a7223 */ /* 0x000fc8000000002b */
[----:B------:R-:W-:-:S05]  /*13fa0*/  FFMA R37, R20, R42, R23 ;  /* 0x0000002a14257223 */ /* 0x000fca0000000017 */
[----:B------:R-:W-:-:S04]  /*13fb0*/  SHF.R.U32.HI R21, RZ, 0x17, R37 ;  /* 0x00000017ff157819 */ /* 0x000fc80000011625 */
[----:B------:R-:W-:-:S04]  /*13fc0*/  LOP3.LUT R21, R21, 0xff, RZ, 0xc0, !PT ;  /* 0x000000ff15157812 */ /* 0x000fc800078ec0ff */
[----:B------:R-:W-:-:S04]  /*13fd0*/  IADD3 R21, PT, PT, R21, R44, RZ ;  /* 0x0000002c15157210 */ /* 0x000fc80007ffe0ff */
[----:B------:R-:W-:-:S04]  /*13fe0*/  IADD3 R43, PT, PT, R21, -0x1, RZ ;  /* 0xffffffff152b7810 */ /* 0x000fc80007ffe0ff */
[----:B------:R-:W-:-:S13]  /*13ff0*/  ISETP.GE.U32.AND P0, PT, R43, 0xfe, PT ;  /* 0x000000fe2b00780c */ /* 0x000fda0003f06070 */
[----:B------:R-:W-:Y:S05]  /*14000*/  @!P0 BRA `(.L_x_475) ;  /* 0x0000000000808947 */ /* 0x000fea0003800000 */
[----:B------:R-:W-:-:S13]  /*14010*/  ISETP.GT.AND P0, PT, R21, 0xfe, PT ;  /* 0x000000fe1500780c */ /* 0x000fda0003f04270 */
[----:B------:R-:W-:Y:S05]  /*14020*/  @P0 BRA `(.L_x_476) ;  /* 0x00000000006c0947 */ /* 0x000fea0003800000 */
[----:B------:R-:W-:-:S13]  /*14030*/  ISETP.GE.AND P0, PT, R21, 0x1, PT ;  /* 0x000000011500780c */ /* 0x000fda0003f06270 */
[----:B------:R-:W-:Y:S05]  /*14040*/  @P0 BRA `(.L_x_477) ;  /* 0x0000000000740947 */ /* 0x000fea0003800000 */
[----:B------:R-:W-:Y:S02]  /*14050*/  ISETP.GE.AND P0, PT, R21, -0x18, PT ;  /* 0xffffffe81500780c */ /* 0x000fe40003f06270 */
[----:B------:R-:W-:-:S11]  /*14060*/  LOP3.LUT R37, R37, 0x80000000, RZ, 0xc0, !PT ;  /* 0x8000000025257812 */ /* 0x000fd600078ec0ff */
[----:B------:R-:W-:Y:S05]  /*14070*/  @!P0 BRA `(.L_x_477) ;  /* 0x0000000000688947 */ /* 0x000fea0003800000 */
[CCC-:B------:R-:W-:Y:S01]  /*14080*/  FFMA.RZ R43, R20.reuse, R42.reuse, R23.reuse ;  /* 0x0000002a142b7223 */ /* 0x1c0fe2000000c017 */
[CCC-:B------:R-:W-:Y:S01]  /*14090*/  FFMA.RP R44, R20.reuse, R42.reuse, R23.reuse ;  /* 0x0000002a142c7223 */ /* 0x1c0fe20000008017 */
[----:B------:R-:W-:Y:S01]  /*140a0*/  FFMA.RM R23, R20, R42, R23 ;  /* 0x0000002a14177223 */ /* 0x000fe20000004017 */
[C---:B------:R-:W-:Y:S01]  /*140b0*/  VIADD R20, R21.reuse, 0x20 ;  /* 0x0000002015147836 */ /* 0x040fe20000000000 */
[----:B------:R-:W-:Y:S02]  /*140c0*/  ISETP.NE.AND P0, PT, R21, RZ, PT ;  /* 0x000000ff1500720c */ /* 0x000fe40003f05270 */
[----:B------:R-:W-:Y:S02]  /*140d0*/  LOP3.LUT R43, R43, 0x7fffff, RZ, 0xc0, !PT ;  /* 0x007fffff2b2b7812 */ /* 0x000fe400078ec0ff */
[----:B------:R-:W-:Y:S01]  /*140e0*/  ISETP.NE.AND P1, PT, R21, RZ, PT ;  /* 0x000000ff1500720c */ /* 0x000fe20003f25270 */
[----:B------:R-:W-:Y:S01]  /*140f0*/  IMAD.MOV R21, RZ, RZ, -R21 ;  /* 0x000000ffff157224 */ /* 0x000fe200078e0a15 */
[----:B------:R-:W-:-:S02]  /*14100*/  LOP3.LUT R43, R43, 0x800000, RZ, 0xfc, !PT ;  /* 0x008000002b2b7812 */ /* 0x000fc400078efcff */
[----:B------:R-:W-:Y:S02]  /*14110*/  FSETP.NEU.FTZ.AND P2, PT, R44, R23, PT ;  /* 0x000000172c00720b */ /* 0x000fe40003f5d000 */
[----:B------:R-:W-:Y:S02]  /*14120*/  SHF.L.U32 R20, R43, R20, RZ ;  /* 0x000000142b147219 */ /* 0x000fe400000006ff */
[----:B------:R-:W-:Y:S02]  /*14130*/  SEL R42, R21, RZ, P0 ;  /* 0x000000ff152a7207 */ /* 0x000fe40000000000 */
[----:B------:R-:W-:Y:S02]  /*14140*/  ISETP.NE.AND P1, PT, R20, RZ, P1 ;  /* 0x000000ff1400720c */ /* 0x000fe40000f25270 */
[----:B------:R-:W-:Y:S02]  /*14150*/  SHF.R.U32.HI R43, RZ, R42, R43 ;  /* 0x0000002aff2b7219 */ /* 0x000fe4000001162b */
[----:B------:R-:W-:-:S02]  /*14160*/  PLOP3.LUT P1, PT, P2, P1, PT, 0xf8, 0x8f ;  /* 0x00000000008f781c */ /* 0x000fc40001723f70 */
[----:B------:R-:W-:Y:S02]  /*14170*/  SHF.R.U32.HI R21, RZ, 0x1, R43 ;  /* 0x00000001ff157819 */ /* 0x000fe4000001162b */
[----:B------:R-:W-:-:S04]  /*14180*/  SEL R20, RZ, 0x1, !P1 ;  /* 0x00000001ff147807 */ /* 0x000fc80004800000 */
[----:B------:R-:W-:-:S04]  /*14190*/  LOP3.LUT R20, R20, 0x1, R21, 0xf8, !PT ;  /* 0x0000000114147812 */ /* 0x000fc800078ef815 */
[----:B------:R-:W-:-:S05]  /*141a0*/  LOP3.LUT R20, R20, R43, RZ, 0xc0, !PT ;  /* 0x0000002b14147212 */ /* 0x000fca00078ec0ff */
[----:B------:R-:W-:-:S05]  /*141b0*/  IMAD.IADD R20, R21, 0x1, R20 ;  /* 0x0000000115147824 */ /* 0x000fca00078e0214 */
[----:B------:R-:W-:Y:S01]  /*141c0*/  LOP3.LUT R37, R20, R37, RZ, 0xfc, !PT ;  /* 0x0000002514257212 */ /* 0x000fe200078efcff */
[----:B------:R-:W-:Y:S05]  /*141d0*/  BRA `(.L_x_477) ;  /* 0x0000000000107947 */ /* 0x000fea0003800000 */
.L_x_476:
[----:B------:R-:W-:-:S04]  /*141e0*/  LOP3.LUT R37, R37, 0x80000000, RZ, 0xc0, !PT ;  /* 0x8000000025257812 */ /* 0x000fc800078ec0ff */
[----:B------:R-:W-:Y:S01]  /*141f0*/  LOP3.LUT R37, R37, 0x7f800000, RZ, 0xfc, !PT ;  /* 0x7f80000025257812 */ /* 0x000fe200078efcff */
[----:B------:R-:W-:Y:S05]  /*14200*/  BRA `(.L_x_477) ;  /* 0x0000000000047947 */ /* 0x000fea0003800000 */
.L_x_475:
[----:B------:R-:W-:Y:S02]  /*14210*/  LEA R37, R44, R37, 0x17 ;  /* 0x000000252c257211 */ /* 0x000fe400078eb8ff */
.L_x_477:
[----:B------:R-:W-:Y:S05]  /*14220*/  BSYNC.RECONVERGENT B0 ;  /* 0x0000000000007941 */ /* 0x000fea0003800200 */
.L_x_474:
[----:B------:R-:W-:Y:S01]  /*14230*/  MOV R20, R37 ;  /* 0x0000002500147202 */ /* 0x000fe20000000f00 */
[----:B------:R-:W-:Y:S05]  /*14240*/  BRA `(.L_x_478) ;  /* 0x0000000000207947 */ /* 0x000fea0003800000 */
.L_x_473:
[----:B------:R-:W-:-:S04]  /*14250*/  LOP3.LUT R42, R42, 0x80000000, R37, 0x48, !PT ;  /* 0x800000002a2a7812 */ /* 0x000fc800078e4825 */
[----:B------:R-:W-:Y:S01]  /*14260*/  LOP3.LUT R20, R42, 0x7f800000, RZ, 0xfc, !PT ;  /* 0x7f8000002a147812 */ /* 0x000fe200078efcff */
[----:B------:R-:W-:Y:S05]  /*14270*/  BRA `(.L_x_478) ;  /* 0x0000000000147947 */ /* 0x000fea0003800000 */
.L_x_472:
[----:B------:R-:W-:Y:S01]  /*14280*/  LOP3.LUT R20, R42, 0x80000000, R37, 0x48, !PT ;  /* 0x800000002a147812 */ /* 0x000fe200078e4825 */
[----:B------:R-:W-:Y:S05]  /*14290*/  BRA `(.L_x_478) ;  /* 0x00000000000c7947 */ /* 0x000fea0003800000 */
.L_x_471:
[----:B------:R-:W1:Y:S01]  /*142a0*/  MUFU.RSQ R20, -QNAN ;  /* 0xffc0000000147908 */ /* 0x000e620000001400 */
[----:B------:R-:W-:Y:S05]  /*142b0*/  BRA `(.L_x_478) ;  /* 0x0000000000047947 */ /* 0x000fea0003800000 */
.L_x_470:
[----:B------:R-:W-:-:S07]  /*142c0*/  FADD.FTZ R20, R33, R2 ;  /* 0x0000000221147221 */ /* 0x000fce0000010000 */
.L_x_478:
[----:B------:R-:W-:Y:S05]  /*142d0*/  BSYNC.RECONVERGENT B1 ;  /* 0x0000000000017941 */ /* 0x000fea0003800200 */
.L_x_468:
[----:B------:R-:W-:-:S04]  /*142e0*/  HFMA2 R23, -RZ, RZ, 0, 0 ;  /* 0x00000000ff177431 */ /* 0x000fc800000001ff */
[----:B-1----:R-:W-:Y:S05]  /*142f0*/  RET.REL.NODEC R22 `(_ZN7cutlass13device_kernelINS_4fmha6kernel36Sm100FmhaFwdKernelTmaWarpspecializedIN4cute5tupleIJiiiNS5_IJNS5_IJiiEEEiEEEEEENS1_10collective38Sm100FmhaFwdMainloopTmaWarpspecializedINS_6half_tEffNS5_IJNS4_1CILi256EEENSC_ILi64EEENSC_ILi16EEEEEENS5_IJiNSC_ILi1EEES7_EEENS5_IJiSH_NS5_IJNS5_IJNSC_ILi0EEEiEEEiEEEEEESM_NS9_10CausalMaskILb1EEENS5_IJNSC_ILi2EEESH_SH_EEENSC_ILb0EEEEENS9_38Sm100FmhaFwdEpilogueTmaWarpspecializedISB_fNS5_IJNSC_ILi128EEESF_SE_EEESI_NS5_IJSH_S7_EEESR_EENS2_23PersistentTileSchedulerENS2_41Sm100FmhaCtxKernelWarpspecializedScheduleEEEEEvNT_6ParamsE) ;  /* 0xfffffebc16407950 */ /* 0x002fea0003c3ffff */
.L_x_479:
[----:B------:R-:W-:-:S00]  /*14300*/  BRA `(.L_x_479) ;  /* 0xfffffffc00fc7947 */ /* 0x000fc0000383ffff */
[----:B------:R-:W-:-:S00]  /*14310*/  NOP ;  /* 0x0000000000007918 */ /* 0x000fc00000000000 */
        /* <DEDUP_REMOVED lines=14> */
.L_x_484:


//--------------------- .nv.global.init           --------------------------
	.section	.nv.global.init,"aw",@progbits
.nv.global.init:
	.type		$str$23,@object
	.size		$str$23,($str$37 - $str$23)
$str$23:
        /*0000*/ 	.byte	0x0a, 0x00
	.type		$str$37,@object
	.size		$str$37,($str$32 - $str$37)
$str$37:
        /*0002*/ 	.byte	0x3a, 0x00
	.type		$str$32,@object
	.size		$str$32,($str$29 - $str$32)
$str$32:
        /*0004*/ 	.byte	0x5f, 0x00
	.type		$str$29,@object
	.size		$str$29,($str$28 - $str$29)
$str$29:
        /*0006*/ 	.byte	0x25, 0x64, 0x00
	.type		$str$28,@object
	.size		$str$28,($str$30 - $str$28)
$str$28:
        /*0009*/ 	.byte	0x25, 0x63, 0x00
	.type		$str$30,@object
	.size		$str$30,($str$31 - $str$30)
$str$30:
        /*000c*/ 	.byte	0x25, 0x73, 0x00
	.type		$str$31,@object
	.size		$str$31,($str$35 - $str$31)
$str$31:
        /*000f*/ 	.byte	0x20, 0x6f, 0x20, 0x00
	.type		$str$35,@object
	.size		$str$35,($str$22 - $str$35)
$str$35:
        /*0013*/ 	.byte	0x70, 0x74, 0x72, 0x5b, 0x00
	.type		$str$22,@object
	.size		$str$22,($str$34 - $str$22)
$str$22:
        /*0018*/ 	.byte	0x73, 0x4f, 0x3a, 0x20, 0x00
	.type		$str$34,@object
	.size		$str$34,($str$36 - $str$34)
$str$34:
        /*001d*/ 	.byte	0x73, 0x6d, 0x65, 0x6d, 0x5f, 0x00
	.type		$str$36,@object
	.size		$str$36,($str$33 - $str$36)
$str$36:
        /*0023*/ 	.byte	0x62, 0x5d, 0x28, 0x25, 0x70, 0x29, 0x00
	.type		$str$33,@object
	.size		$str$33,($str$27 - $str$33)
$str$33:
        /*002a*/ 	.byte	0x53, 0x77, 0x3c, 0x25, 0x64, 0x2c, 0x25, 0x64, 0x2c, 0x25, 0x64, 0x3e, 0x00
	.type		$str$27,@object
	.size		$str$27,($str$26 - $str$27)
$str$27:
        /*0037*/ 	.byte	0x2f, 0x74, 0x6d, 0x70, 0x2f, 0x63, 0x75, 0x74, 0x6c, 0x61, 0x73, 0x73, 0x5f, 0x73, 0x77, 0x65
        /*0047*/ 	.byte	0x65, 0x70, 0x5f, 0x73, 0x72, 0x63, 0x2f, 0x69, 0x6e, 0x63, 0x6c, 0x75, 0x64, 0x65, 0x2f, 0x63
        /*0057*/ 	.byte	0x75, 0x74, 0x65, 0x2f, 0x61, 0x74, 0x6f, 0x6d, 0x2f, 0x63, 0x6f, 0x70, 0x79, 0x5f, 0x74, 0x72
        /*0067*/ 	.byte	0x61, 0x69, 0x74, 0x73, 0x5f, 0x73, 0x6d, 0x31, 0x30, 0x30, 0x2e, 0x68, 0x70, 0x70, 0x00
	.type		$str$26,@object
	.size		$str$26,(__unnamed_4 - $str$26)
$str$26:
        /*0076*/ 	.byte	0x28, 0x28, 0x75, 0x69, 0x6e, 0x74, 0x33, 0x32, 0x5f, 0x74, 0x28, 0x74, 0x68, 0x72, 0x65, 0x61
        /*0086*/ 	.byte	0x64, 0x49, 0x64, 0x78, 0x2e, 0x78, 0x29, 0x20, 0x2f, 0x20, 0x33, 0x32, 0x29, 0x20, 0x25, 0x20
        /*0096*/ 	.byte	0x34, 0x29, 0x20, 0x3d, 0x3d, 0x20, 0x28, 0x28, 0x28, 0x74, 0x6d, 0x65, 0x6d, 0x5f, 0x61, 0x64
        /*00a6*/ 	.byte	0x64, 0x72, 0x20, 0x3e, 0x3e, 0x20, 0x31, 0x36, 0x29, 0x20, 0x2f, 0x20, 0x33, 0x32, 0x29, 0x20
        /*00b6*/ 	.byte	0x25, 0x20, 0x34, 0x29, 0x00
	.type		__unnamed_4,@object
	.size		__unnamed_4,(__unnamed_1 - __unnamed_4)
__unnamed_4:
        /*00bb*/ 	.byte	0x63, 0x6f, 0x6e, 0x73, 0x74, 0x65, 0x78, 0x70, 0x72, 0x20, 0x76, 0x6f, 0x69, 0x64, 0x20, 0x63
        /* <DEDUP_REMOVED lines=36> */
        /*030b*/ 	.byte	0x30, 0x3e, 0x3e, 0x3e, 0x3e, 0x5d, 0x00
	.type		__unnamed_1,@object
	.size		__unnamed_1,(__unnamed_5 - __unnamed_1)
__unnamed_1:
        /* <DEDUP_REMOVED lines=37> */
        /*0562*/ 	.byte	0x3a, 0x43, 0x3c, 0x30, 0x3e, 0x3e, 0x3e, 0x3e, 0x5d, 0x00
	.type		__unnamed_5,@object
	.size		__unnamed_5,(__unnamed_6 - __unnamed_5)
__unnamed_5:
        /* <DEDUP_REMOVED lines=38> */
	.type		__unnamed_6,@object
	.size		__unnamed_6,(__unnamed_7 - __unnamed_6)
__unnamed_6:
        /* <DEDUP_REMOVED lines=37> */
        /*0a16*/ 	.byte	0x74, 0x65, 0x3a, 0x3a, 0x43, 0x3c, 0x30, 0x3e, 0x3e, 0x3e, 0x3e, 0x5d, 0x00
	.type		__unnamed_7,@object
	.size		__unnamed_7,(__unnamed_2 - __unnamed_7)
__unnamed_7:
        /* <DEDUP_REMOVED lines=37> */
        /*0c73*/ 	.byte	0x63, 0x75, 0x74, 0x65, 0x3a, 0x3a, 0x43, 0x3c, 0x30, 0x3e, 0x3e, 0x3e, 0x3e, 0x5d, 0x00
	.type		__unnamed_2,@object
	.size		__unnamed_2,(__unnamed_3 - __unnamed_2)
__unnamed_2:
        /* <DEDUP_REMOVED lines=38> */
	.type		__unnamed_3,@object
	.size		__unnamed_3,(.L_3 - __unnamed_3)
__unnamed_3:
        /* <DEDUP_REMOVED lines=38> */
        /*1142*/ 	.byte	0x3e, 0x3e, 0x5d, 0x00
.L_3:


//--------------------- .nv.shared._ZN7cutlass13device_kernelINS_4fmha6kernel36Sm100FmhaFwdKernelTmaWarpspecializedIN4cute5tupleIJiiiNS5_IJNS5_IJiiEEEiEEEEEENS1_10collective38Sm100FmhaFwdMainloopTmaWarpspecializedINS_6half_tEffNS5_IJNS4_1CILi256EEENSC_ILi64EEENSC_ILi16EEEEEENS5_IJiNSC_ILi1EEES7_EEENS5_IJiSH_NS5_IJNS5_IJNSC_ILi0EEEiEEEiEEEEEESM_NS9_10CausalMaskILb1EEENS5_IJNSC_ILi2EEESH_SH_EEENSC_ILb0EEEEENS9_38Sm100FmhaFwdEpilogueTmaWarpspecializedISB_fNS5_IJNSC_ILi128EEESF_SE_EEESI_NS5_IJSH_S7_EEESR_EENS2_23PersistentTileSchedulerENS2_41Sm100FmhaCtxKernelWarpspecializedScheduleEEEEEvNT_6ParamsE --------------------------
	.section	.nv.shared._ZN7cutlass13device_kernelINS_4fmha6kernel36Sm100FmhaFwdKernelTmaWarpspecializedIN4cute5tupleIJiiiNS5_IJNS5_IJiiEEEiEEEEEENS1_10collective38Sm100FmhaFwdMainloopTmaWarpspecializedINS_6half_tEffNS5_IJNS4_1CILi256EEENSC_ILi64EEENSC_ILi16EEEEEENS5_IJiNSC_ILi1EEES7_EEENS5_IJiSH_NS5_IJNS5_IJNSC_ILi0EEEiEEEiEEEEEESM_NS9_10CausalMaskILb1EEENS5_IJNSC_ILi2EEESH_SH_EEENSC_ILb0EEEEENS9_38Sm100FmhaFwdEpilogueTmaWarpspecializedISB_fNS5_IJNSC_ILi128EEESF_SE_EEESI_NS5_IJSH_S7_EEESR_EENS2_23PersistentTileSchedulerENS2_41Sm100FmhaCtxKernelWarpspecializedScheduleEEEEEvNT_6ParamsE,"aw",@nobits
	.sectionflags	@""
	.align	16
	.zero		1024


//--------------------- .nv.shared.reserved.0     --------------------------
	.section	.nv.shared.reserved.0,"aw",@nobits
	.weak		__nv_reservedSMEM_offset_0_alias
	.size		__nv_reservedSMEM_offset_0_alias, 0, 64
	.other		__nv_reservedSMEM_offset_0_alias,@"STO_CUDA_RESERVED_SHARED STV_DEFAULT"
__nv_reservedSMEM_offset_0_alias:
	.zero		0
.nv.shared.reserved.0:
	.zero		64
	.weak		__nv_reservedSMEM_tcgen05_partition
	.type		__nv_reservedSMEM_tcgen05_partition,@object
	.size		__nv_reservedSMEM_tcgen05_partition,(.L_0 - __nv_reservedSMEM_tcgen05_partition)
__nv_reservedSMEM_tcgen05_partition:
	.zero		32
.L_0:


//--------------------- .nv.global                --------------------------
	.section	.nv.global,"aw",@nobits
.nv.global:
	.type		_ZN39_INTERNAL_b0827d6d_4_k_cu_3af3c9b9_37074cute1_E,@object
	.size		_ZN39_INTERNAL_b0827d6d_4_k_cu_3af3c9b9_37074cute1_E,(_ZN39_INTERNAL_b0827d6d_4_k_cu_3af3c9b9_37074cuda3std3__45__cpo6cbeginE - _ZN39_INTERNAL_b0827d6d_4_k_cu_3af3c9b9_37074cute1_E)
_ZN39_INTERNAL_b0827d6d_4_k_cu_3af3c9b9_37074cute1_E:
	.zero		1
	.type		_ZN39_INTERNAL_b0827d6d_4_k_cu_3af3c9b9_37074cuda3std3__45__cpo6cbeginE,@object
	.size		_ZN39_INTERNAL_b0827d6d_4_k_cu_3af3c9b9_37074cuda3std3__45__cpo6cbeginE,(_ZN39_INTERNAL_b0827d6d_4_k_cu_3af3c9b9_37074cuda3std3__48in_placeE - _ZN39_INTERNAL_b0827d6d_4_k_cu_3af3c9b9_37074cuda3std3__45__cpo6cbeginE)
_ZN39_INTERNAL_b0827d6d_4_k_cu_3af3c9b9_37074cuda3std3__45__cpo6cbeginE:
	.zero		1
	.type		_ZN39_INTERNAL_b0827d6d_4_k_cu_3af3c9b9_37074cuda3std3__48in_placeE,@object
	.size		_ZN39_INTERNAL_b0827d6d_4_k_cu_3af3c9b9_37074cuda3std3__48in_placeE,(_ZN39_INTERNAL_b0827d6d_4_k_cu_3af3c9b9_37074cuda3std6ranges3__45__cpo9iter_moveE - _ZN39_INTERNAL_b0827d6d_4_k_cu_3af3c9b9_37074cuda3std3__48in_placeE)
_ZN39_INTERNAL_b0827d6d_4_k_cu_3af3c9b9_37074cuda3std3__48in_placeE:
	.zero		1
	.type		_ZN39_INTERNAL_b0827d6d_4_k_cu_3af3c9b9_37074cuda3std6ranges3__45__cpo9iter_moveE,@object
	.size		_ZN39_INTERNAL_b0827d6d_4_k_cu_3af3c9b9_37074cuda3std6ranges3__45__cpo9iter_moveE,(_ZN39_INTERNAL_b0827d6d_4_k_cu_3af3c9b9_37074cuda3std3__45__cpo5beginE - _ZN39_INTERNAL_b0827d6d_4_k_cu_3af3c9b9_37074cuda3std6ranges3__45__cpo9iter_moveE)
_ZN39_INTERNAL_b0827d6d_4_k_cu_3af3c9b9_37074cuda3std6ranges3__45__cpo9iter_moveE:
	.zero		1
	.type		_ZN39_INTERNAL_b0827d6d_4_k_cu_3af3c9b9_37074cuda3std3__45__cpo5beginE,@object
	.size		_ZN39_INTERNAL_b0827d6d_4_k_cu_3af3c9b9_37074cuda3std3__45__cpo5beginE,(_ZN39_INTERNAL_b0827d6d_4_k_cu_3af3c9b9_37074cuda3std3__441_GLOBAL__N__b0827d6d_4_k_cu_3af3c9b9_37076ignoreE - _ZN39_INTERNAL_b0827d6d_4_k_cu_3af3c9b9_37074cuda3std3__45__cpo5beginE)
_ZN39_INTERNAL_b0827d6d_4_k_cu_3af3c9b9_37074cuda3std3__45__cpo5beginE:
	.zero		1
	.type		_ZN39_INTERNAL_b0827d6d_4_k_cu_3af3c9b9_37074cuda3std3__441_GLOBAL__N__b0827d6d_4_k_cu_3af3c9b9_37076ignoreE,@object
	.size		_ZN39_INTERNAL_b0827d6d_4_k_cu_3af3c9b9_37074cuda3std3__441_GLOBAL__N__b0827d6d_4_k_cu_3af3c9b9_37076ignoreE,(_ZN39_INTERNAL_b0827d6d_4_k_cu_3af3c9b9_37074cute7productE - _ZN39_INTERNAL_b0827d6d_4_k_cu_3af3c9b9_37074cuda3std3__441_GLOBAL__N__b0827d6d_4_k_cu_3af3c9b9_37076ignoreE)
_ZN39_INTERNAL_b0827d6d_4_k_cu_3af3c9b9_37074cuda3std3__441_GLOBAL__N__b0827d6d_4_k_cu_3af3c9b9_37076ignoreE:
	.zero		1
	.type		_ZN39_INTERNAL_b0827d6d_4_k_cu_3af3c9b9_37074cute7productE,@object
	.size		_ZN39_INTERNAL_b0827d6d_4_k_cu_3af3c9b9_37074cute7productE,(_ZN39_INTERNAL_b0827d6d_4_k_cu_3af3c9b9_37074cuda3std3__45__cpo3endE - _ZN39_INTERNAL_b0827d6d_4_k_cu_3af3c9b9_37074cute7productE)
_ZN39_INTERNAL_b0827d6d_4_k_cu_3af3c9b9_37074cute7productE:
	.zero		1
	.type		_ZN39_INTERNAL_b0827d6d_4_k_cu_3af3c9b9_37074cuda3std3__45__cpo3endE,@object
	.size		_ZN39_INTERNAL_b0827d6d_4_k_cu_3af3c9b9_37074cuda3std3__45__cpo3endE,(_ZN39_INTERNAL_b0827d6d_4_k_cu_3af3c9b9_37074cuda3std3__419piecewise_constructE - _ZN39_INTERNAL_b0827d6d_4_k_cu_3af3c9b9_37074cuda3std3__45__cpo3endE)
_ZN39_INTERNAL_b0827d6d_4_k_cu_3af3c9b9_37074cuda3std3__45__cpo3endE:
	.zero		1
	.type		_ZN39_INTERNAL_b0827d6d_4_k_cu_3af3c9b9_37074cuda3std3__419piecewise_constructE,@object
	.size		_ZN39_INTERNAL_b0827d6d_4_k_cu_3af3c9b9_37074cuda3std3__419piecewise_constructE,(_ZN39_INTERNAL_b0827d6d_4_k_cu_3af3c9b9_37074cuda3std3__45__cpo4cendE - _ZN39_INTERNAL_b0827d6d_4_k_cu_3af3c9b9_37074cuda3std3__419piecewise_constructE)
_ZN39_INTERNAL_b0827d6d_4_k_cu_3af3c9b9_37074cuda3std3__419piecewise_constructE:
	.zero		1
	.type		_ZN39_INTERNAL_b0827d6d_4_k_cu_3af3c9b9_37074cuda3std3__45__cpo4cendE,@object
	.size		_ZN39_INTERNAL_b0827d6d_4_k_cu_3af3c9b9_37074cuda3std3__45__cpo4cendE,(_ZN39_INTERNAL_b0827d6d_4_k_cu_3af3c9b9_37074cuda3std6ranges3__45__cpo4swapE - _ZN39_INTERNAL_b0827d6d_4_k_cu_3af3c9b9_37074cuda3std3__45__cpo4cendE)
_ZN39_INTERNAL_b0827d6d_4_k_cu_3af3c9b9_37074cuda3std3__45__cpo4cendE:
	.zero		1
	.type		_ZN39_INTERNAL_b0827d6d_4_k_cu_3af3c9b9_37074cuda3std6ranges3__45__cpo4swapE,@object
	.size		_ZN39_INTERNAL_b0827d6d_4_k_cu_3af3c9b9_37074cuda3std6ranges3__45__cpo4swapE,(.L_15 - _ZN39_INTERNAL_b0827d6d_4_k_cu_3af3c9b9_37074cuda3std6ranges3__45__cpo4swapE)
_ZN39_INTERNAL_b0827d6d_4_k_cu_3af3c9b9_37074cuda3std6ranges3__45__cpo4swapE:
	.zero		1
.L_15:


//--------------------- .nv.constant0._ZN7cutlass13device_kernelINS_4fmha6kernel36Sm100FmhaFwdKernelTmaWarpspecializedIN4cute5tupleIJiiiNS5_IJNS5_IJiiEEEiEEEEEENS1_10collective38Sm100FmhaFwdMainloopTmaWarpspecializedINS_6half_tEffNS5_IJNS4_1CILi256EEENSC_ILi64EEENSC_ILi16EEEEEENS5_IJiNSC_ILi1EEES7_EEENS5_IJiSH_NS5_IJNS5_IJNSC_ILi0EEEiEEEiEEEEEESM_NS9_10CausalMaskILb1EEENS5_IJNSC_ILi2EEESH_SH_EEENSC_ILb0EEEEENS9_38Sm100FmhaFwdEpilogueTmaWarpspecializedISB_fNS5_IJNSC_ILi128EEESF_SE_EEESI_NS5_IJSH_S7_EEESR_EENS2_23PersistentTileSchedulerENS2_41Sm100FmhaCtxKernelWarpspecializedScheduleEEEEEvNT_6ParamsE --------------------------
	.section	.nv.constant0._ZN7cutlass13device_kernelINS_4fmha6kernel36Sm100FmhaFwdKernelTmaWarpspecializedIN4cute5tupleIJiiiNS5_IJNS5_IJiiEEEiEEEEEENS1_10collective38Sm100FmhaFwdMainloopTmaWarpspecializedINS_6half_tEffNS5_IJNS4_1CILi256EEENSC_ILi64EEENSC_ILi16EEEEEENS5_IJiNSC_ILi1EEES7_EEENS5_IJiSH_NS5_IJNS5_IJNSC_ILi0EEEiEEEiEEEEEESM_NS9_10CausalMaskILb1EEENS5_IJNSC_ILi2EEESH_SH_EEENSC_ILb0EEEEENS9_38Sm100FmhaFwdEpilogueTmaWarpspecializedISB_fNS5_IJNSC_ILi128EEESF_SE_EEESI_NS5_IJSH_S7_EEESR_EENS2_23PersistentTileSchedulerENS2_41Sm100FmhaCtxKernelWarpspecializedScheduleEEEEEvNT_6ParamsE,"a",@progbits
	.sectionflags	@""
	.align	4
.nv.constant0._ZN7cutlass13device_kernelINS_4fmha6kernel36Sm100FmhaFwdKernelTmaWarpspecializedIN4cute5tupleIJiiiNS5_IJNS5_IJiiEEEiEEEEEENS1_10collective38Sm100FmhaFwdMainloopTmaWarpspecializedINS_6half_tEffNS5_IJNS4_1CILi256EEENSC_ILi64EEENSC_ILi16EEEEEENS5_IJiNSC_ILi1EEES7_EEENS5_IJiSH_NS5_IJNS5_IJNSC_ILi0EEEiEEEiEEEEEESM_NS9_10CausalMaskILb1EEENS5_IJNSC_ILi2EEESH_SH_EEENSC_ILb0EEEEENS9_38Sm100FmhaFwdEpilogueTmaWarpspecializedISB_fNS5_IJNSC_ILi128EEESF_SE_EEESI_NS5_IJSH_S7_EEESR_EENS2_23PersistentTileSchedulerENS2_41Sm100FmhaCtxKernelWarpspecializedScheduleEEEEEvNT_6ParamsE:
	.zero		2432


//--------------------- SYMBOLS --------------------------

	.type		.nv.reservedSmem.offset0,@object
	.size		.nv.reservedSmem.offset0,0x4
	.type		.nv.reservedSmem.cap,@object
	.size		.nv.reservedSmem.cap,0x4
	.type		vprintf,@function
	.type		__assertfail,@function
